//
// Generated by NVIDIA NVVM Compiler
//
// Compiler Build ID: CL-36424714
// Cuda compilation tools, release 13.0, V13.0.88
// Based on NVVM 20.0.0
//

.version 9.0
.target sm_100
.address_size 64

	// .globl	_Z28quantized_matmul_wmma_kernelILi16ELi16ELi16ELi2EEvPK6__halfPKiS2_S2_S2_PS0_iiii
// _ZZ28quantized_matmul_wmma_kernelILi16ELi16ELi16ELi2EEvPK6__halfPKiS2_S2_S2_PS0_iiiiE6x_smem has been demoted
// _ZZ28quantized_matmul_wmma_kernelILi16ELi16ELi16ELi2EEvPK6__halfPKiS2_S2_S2_PS0_iiiiE6w_smem has been demoted
// _ZZ28quantized_matmul_wmma_kernelILi16ELi16ELi16ELi4EEvPK6__halfPKiS2_S2_S2_PS0_iiiiE6x_smem has been demoted
// _ZZ28quantized_matmul_wmma_kernelILi16ELi16ELi16ELi4EEvPK6__halfPKiS2_S2_S2_PS0_iiiiE6w_smem has been demoted
// _ZZ28quantized_matmul_wmma_kernelILi16ELi16ELi16ELi8EEvPK6__halfPKiS2_S2_S2_PS0_iiiiE6x_smem has been demoted
// _ZZ28quantized_matmul_wmma_kernelILi16ELi16ELi16ELi8EEvPK6__halfPKiS2_S2_S2_PS0_iiiiE6w_smem has been demoted
// _ZZ29quantized_matmul_kernel_tiledILi64ELi64ELi32ELi8ELi8ELi2EEvPK6__halfPKiS2_S2_S2_PS0_iiiiE6x_smem has been demoted
// _ZZ29quantized_matmul_kernel_tiledILi64ELi64ELi32ELi8ELi8ELi2EEvPK6__halfPKiS2_S2_S2_PS0_iiiiE6w_smem has been demoted
// _ZZ29quantized_matmul_kernel_tiledILi64ELi64ELi32ELi8ELi8ELi4EEvPK6__halfPKiS2_S2_S2_PS0_iiiiE6x_smem has been demoted
// _ZZ29quantized_matmul_kernel_tiledILi64ELi64ELi32ELi8ELi8ELi4EEvPK6__halfPKiS2_S2_S2_PS0_iiiiE6w_smem has been demoted
// _ZZ29quantized_matmul_kernel_tiledILi64ELi64ELi32ELi8ELi8ELi8EEvPK6__halfPKiS2_S2_S2_PS0_iiiiE6x_smem has been demoted
// _ZZ29quantized_matmul_kernel_tiledILi64ELi64ELi32ELi8ELi8ELi8EEvPK6__halfPKiS2_S2_S2_PS0_iiiiE6w_smem has been demoted

.visible .entry _Z28quantized_matmul_wmma_kernelILi16ELi16ELi16ELi2EEvPK6__halfPKiS2_S2_S2_PS0_iiii(
	.param .u64 .ptr .align 1 _Z28quantized_matmul_wmma_kernelILi16ELi16ELi16ELi2EEvPK6__halfPKiS2_S2_S2_PS0_iiii_param_0,
	.param .u64 .ptr .align 1 _Z28quantized_matmul_wmma_kernelILi16ELi16ELi16ELi2EEvPK6__halfPKiS2_S2_S2_PS0_iiii_param_1,
	.param .u64 .ptr .align 1 _Z28quantized_matmul_wmma_kernelILi16ELi16ELi16ELi2EEvPK6__halfPKiS2_S2_S2_PS0_iiii_param_2,
	.param .u64 .ptr .align 1 _Z28quantized_matmul_wmma_kernelILi16ELi16ELi16ELi2EEvPK6__halfPKiS2_S2_S2_PS0_iiii_param_3,
	.param .u64 .ptr .align 1 _Z28quantized_matmul_wmma_kernelILi16ELi16ELi16ELi2EEvPK6__halfPKiS2_S2_S2_PS0_iiii_param_4,
	.param .u64 .ptr .align 1 _Z28quantized_matmul_wmma_kernelILi16ELi16ELi16ELi2EEvPK6__halfPKiS2_S2_S2_PS0_iiii_param_5,
	.param .u32 _Z28quantized_matmul_wmma_kernelILi16ELi16ELi16ELi2EEvPK6__halfPKiS2_S2_S2_PS0_iiii_param_6,
	.param .u32 _Z28quantized_matmul_wmma_kernelILi16ELi16ELi16ELi2EEvPK6__halfPKiS2_S2_S2_PS0_iiii_param_7,
	.param .u32 _Z28quantized_matmul_wmma_kernelILi16ELi16ELi16ELi2EEvPK6__halfPKiS2_S2_S2_PS0_iiii_param_8,
	.param .u32 _Z28quantized_matmul_wmma_kernelILi16ELi16ELi16ELi2EEvPK6__halfPKiS2_S2_S2_PS0_iiii_param_9
)
{
	.reg .pred 	%p<80>;
	.reg .b16 	%rs<150>;
	.reg .b32 	%r<347>;
	.reg .b32 	%f<65>;
	.reg .b64 	%rd<98>;
	// demoted variable
	.shared .align 2 .b8 _ZZ28quantized_matmul_wmma_kernelILi16ELi16ELi16ELi2EEvPK6__halfPKiS2_S2_S2_PS0_iiiiE6x_smem[512];
	// demoted variable
	.shared .align 2 .b8 _ZZ28quantized_matmul_wmma_kernelILi16ELi16ELi16ELi2EEvPK6__halfPKiS2_S2_S2_PS0_iiiiE6w_smem[512];
	ld.param.u64 	%rd7, [_Z28quantized_matmul_wmma_kernelILi16ELi16ELi16ELi2EEvPK6__halfPKiS2_S2_S2_PS0_iiii_param_0];
	ld.param.u64 	%rd8, [_Z28quantized_matmul_wmma_kernelILi16ELi16ELi16ELi2EEvPK6__halfPKiS2_S2_S2_PS0_iiii_param_1];
	ld.param.u64 	%rd9, [_Z28quantized_matmul_wmma_kernelILi16ELi16ELi16ELi2EEvPK6__halfPKiS2_S2_S2_PS0_iiii_param_2];
	ld.param.u64 	%rd10, [_Z28quantized_matmul_wmma_kernelILi16ELi16ELi16ELi2EEvPK6__halfPKiS2_S2_S2_PS0_iiii_param_3];
	ld.param.u64 	%rd6, [_Z28quantized_matmul_wmma_kernelILi16ELi16ELi16ELi2EEvPK6__halfPKiS2_S2_S2_PS0_iiii_param_4];
	ld.param.u64 	%rd11, [_Z28quantized_matmul_wmma_kernelILi16ELi16ELi16ELi2EEvPK6__halfPKiS2_S2_S2_PS0_iiii_param_5];
	ld.param.u32 	%r119, [_Z28quantized_matmul_wmma_kernelILi16ELi16ELi16ELi2EEvPK6__halfPKiS2_S2_S2_PS0_iiii_param_6];
	ld.param.u32 	%r120, [_Z28quantized_matmul_wmma_kernelILi16ELi16ELi16ELi2EEvPK6__halfPKiS2_S2_S2_PS0_iiii_param_7];
	ld.param.u32 	%r121, [_Z28quantized_matmul_wmma_kernelILi16ELi16ELi16ELi2EEvPK6__halfPKiS2_S2_S2_PS0_iiii_param_8];
	ld.param.u32 	%r122, [_Z28quantized_matmul_wmma_kernelILi16ELi16ELi16ELi2EEvPK6__halfPKiS2_S2_S2_PS0_iiii_param_9];
	cvta.to.global.u64 	%rd1, %rd7;
	cvta.to.global.u64 	%rd2, %rd10;
	cvta.to.global.u64 	%rd3, %rd9;
	cvta.to.global.u64 	%rd4, %rd8;
	cvta.to.global.u64 	%rd5, %rd11;
	shr.s32 	%r123, %r121, 31;
	shr.u32 	%r124, %r123, 28;
	add.s32 	%r125, %r121, %r124;
	shr.s32 	%r1, %r125, 4;
	add.s32 	%r126, %r121, %r122;
	add.s32 	%r127, %r126, -1;
	div.s32 	%r2, %r127, %r122;
	mov.u32 	%r3, %ctaid.y;
	mov.u32 	%r4, %ctaid.x;
	setp.lt.s32 	%p1, %r121, 1;
	mov.f32 	%f57, 0f00000000;
	mov.f32 	%f58, %f57;
	mov.f32 	%f59, %f57;
	mov.f32 	%f60, %f57;
	mov.f32 	%f61, %f57;
	mov.f32 	%f62, %f57;
	mov.f32 	%f63, %f57;
	mov.f32 	%f64, %f57;
	@%p1 bra 	$L__BB0_57;
	mov.u32 	%r5, %tid.x;
	shl.b32 	%r6, %r3, 4;
	mov.u32 	%r7, %ntid.x;
	shl.b32 	%r8, %r4, 4;
	add.s32 	%r9, %r5, %r7;
	max.u32 	%r129, %r9, 256;
	setp.lt.u32 	%p2, %r9, 256;
	selp.u32 	%r130, 1, 0, %p2;
	add.s32 	%r131, %r9, %r130;
	sub.s32 	%r132, %r129, %r131;
	div.u32 	%r133, %r132, %r7;
	add.s32 	%r10, %r133, %r130;
	and.b32  	%r11, %r10, 3;
	shr.u32 	%r134, %r5, 4;
	and.b32  	%r12, %r5, 15;
	add.s32 	%r13, %r134, %r6;
	shl.b32 	%r135, %r134, 5;
	mov.u32 	%r136, _ZZ28quantized_matmul_wmma_kernelILi16ELi16ELi16ELi2EEvPK6__halfPKiS2_S2_S2_PS0_iiiiE6x_smem;
	add.s32 	%r137, %r136, %r135;
	shl.b32 	%r138, %r5, 1;
	and.b32  	%r139, %r138, 30;
	add.s32 	%r14, %r137, %r139;
	mul.lo.s32 	%r15, %r13, %r121;
	shr.u32 	%r140, %r9, 4;
	and.b32  	%r16, %r9, 15;
	add.s32 	%r17, %r140, %r6;
	shl.b32 	%r141, %r140, 5;
	add.s32 	%r142, %r136, %r141;
	shl.b32 	%r143, %r9, 1;
	and.b32  	%r32, %r143, 30;
	add.s32 	%r18, %r142, %r32;
	mul.lo.s32 	%r19, %r17, %r121;
	add.s32 	%r20, %r9, %r7;
	shr.u32 	%r144, %r20, 4;
	and.b32  	%r21, %r20, 15;
	add.s32 	%r22, %r144, %r6;
	shl.b32 	%r145, %r144, 5;
	add.s32 	%r146, %r136, %r145;
	shl.b32 	%r147, %r20, 1;
	and.b32  	%r37, %r147, 30;
	add.s32 	%r23, %r146, %r37;
	mul.lo.s32 	%r24, %r22, %r121;
	add.s32 	%r25, %r20, %r7;
	add.s32 	%r26, %r134, %r8;
	mov.u32 	%r148, _ZZ28quantized_matmul_wmma_kernelILi16ELi16ELi16ELi2EEvPK6__halfPKiS2_S2_S2_PS0_iiiiE6w_smem;
	add.s32 	%r149, %r148, %r135;
	add.s32 	%r27, %r149, %r139;
	mul.lo.s32 	%r28, %r26, %r2;
	add.s32 	%r29, %r140, %r8;
	add.s32 	%r150, %r148, %r141;
	add.s32 	%r30, %r150, %r32;
	mul.lo.s32 	%r31, %r29, %r1;
	mul.lo.s32 	%r33, %r29, %r2;
	add.s32 	%r34, %r144, %r8;
	add.s32 	%r151, %r148, %r145;
	add.s32 	%r35, %r151, %r37;
	mul.lo.s32 	%r36, %r34, %r1;
	mul.lo.s32 	%r38, %r34, %r2;
	shl.b32 	%r39, %r7, 2;
	mov.b32 	%r339, 0;
	mov.f32 	%f57, 0f00000000;
$L__BB0_2:
	setp.gt.u32 	%p3, %r5, 255;
	@%p3 bra 	$L__BB0_56;
	setp.eq.s32 	%p4, %r11, 3;
	mov.u32 	%r340, %r5;
	@%p4 bra 	$L__BB0_15;
	setp.lt.s32 	%p5, %r13, %r119;
	add.s32 	%r41, %r12, %r339;
	setp.lt.s32 	%p6, %r41, %r121;
	and.pred  	%p7, %p5, %p6;
	@%p7 bra 	$L__BB0_6;
	mov.f32 	%f27, 0f00000000;
	// begin inline asm
	{  cvt.rn.f16.f32 %rs146, %f27;}

	// end inline asm
	bra.uni 	$L__BB0_7;
$L__BB0_6:
	add.s32 	%r153, %r15, %r41;
	mul.wide.u32 	%rd12, %r153, 2;
	add.s64 	%rd13, %rd1, %rd12;
	ld.global.nc.u16 	%rs146, [%rd13];
$L__BB0_7:
	setp.eq.s32 	%p8, %r11, 0;
	st.shared.u16 	[%r14], %rs146;
	mov.u32 	%r340, %r9;
	@%p8 bra 	$L__BB0_15;
	setp.lt.s32 	%p9, %r17, %r119;
	add.s32 	%r42, %r16, %r339;
	setp.lt.s32 	%p10, %r42, %r121;
	and.pred  	%p11, %p9, %p10;
	@%p11 bra 	$L__BB0_10;
	mov.f32 	%f28, 0f00000000;
	// begin inline asm
	{  cvt.rn.f16.f32 %rs147, %f28;}

	// end inline asm
	bra.uni 	$L__BB0_11;
$L__BB0_10:
	add.s32 	%r155, %r19, %r42;
	mul.wide.u32 	%rd14, %r155, 2;
	add.s64 	%rd15, %rd1, %rd14;
	ld.global.nc.u16 	%rs147, [%rd15];
$L__BB0_11:
	setp.eq.s32 	%p12, %r11, 1;
	st.shared.u16 	[%r18], %rs147;
	mov.u32 	%r340, %r20;
	@%p12 bra 	$L__BB0_15;
	setp.lt.s32 	%p13, %r22, %r119;
	add.s32 	%r43, %r21, %r339;
	setp.lt.s32 	%p14, %r43, %r121;
	and.pred  	%p15, %p13, %p14;
	@%p15 bra 	$L__BB0_14;
	mov.f32 	%f29, 0f00000000;
	// begin inline asm
	{  cvt.rn.f16.f32 %rs24, %f29;}

	// end inline asm
	st.shared.u16 	[%r23], %rs24;
	mov.u32 	%r340, %r25;
	bra.uni 	$L__BB0_15;
$L__BB0_14:
	add.s32 	%r157, %r24, %r43;
	mul.wide.u32 	%rd16, %r157, 2;
	add.s64 	%rd17, %rd1, %rd16;
	ld.global.nc.u16 	%rs25, [%rd17];
	st.shared.u16 	[%r23], %rs25;
	mov.u32 	%r340, %r25;
$L__BB0_15:
	setp.lt.u32 	%p16, %r10, 3;
	@%p16 bra 	$L__BB0_19;
	shl.b32 	%r158, %r7, 1;
	add.s32 	%r344, %r158, %r340;
	mad.lo.s32 	%r343, %r7, 3, %r340;
	add.s32 	%r342, %r7, %r340;
$L__BB0_17:
	shr.u32 	%r56, %r340, 4;
	and.b32  	%r57, %r340, 15;
	add.s32 	%r58, %r56, %r6;
	add.s32 	%r59, %r57, %r339;
	setp.ge.s32 	%p17, %r58, %r119;
	setp.ge.s32 	%p18, %r59, %r121;
	or.pred  	%p19, %p17, %p18;
	@%p19 bra 	$L__BB0_34;
	shl.b32 	%r164, %r56, 5;
	mov.u32 	%r165, _ZZ28quantized_matmul_wmma_kernelILi16ELi16ELi16ELi2EEvPK6__halfPKiS2_S2_S2_PS0_iiiiE6x_smem;
	add.s32 	%r166, %r165, %r164;
	shl.b32 	%r167, %r57, 1;
	add.s32 	%r168, %r166, %r167;
	mad.lo.s32 	%r169, %r58, %r121, %r59;
	mul.wide.u32 	%rd18, %r169, 2;
	add.s64 	%rd19, %rd1, %rd18;
	ld.global.nc.u16 	%rs27, [%rd19];
	st.shared.u16 	[%r168], %rs27;
	bra.uni 	$L__BB0_35;
$L__BB0_19:
	mov.u32 	%r341, %r5;
	@%p4 bra 	$L__BB0_31;
	setp.lt.s32 	%p31, %r26, %r120;
	add.s32 	%r48, %r12, %r339;
	setp.lt.s32 	%p32, %r48, %r121;
	and.pred  	%p33, %p31, %p32;
	@%p33 bra 	$L__BB0_22;
	mov.f32 	%f34, 0f00000000;
	// begin inline asm
	{  cvt.rn.f16.f32 %rs148, %f34;}

	// end inline asm
	bra.uni 	$L__BB0_23;
$L__BB0_22:
	shr.u32 	%r206, %r48, 4;
	mad.lo.s32 	%r207, %r26, %r1, %r206;
	mul.wide.u32 	%rd26, %r207, 4;
	add.s64 	%rd27, %rd4, %rd26;
	ld.global.nc.u32 	%r208, [%rd27];
	shl.b32 	%r209, %r12, 1;
	shr.s32 	%r210, %r208, %r209;
	and.b32  	%r205, %r210, 3;
	div.s32 	%r211, %r48, %r122;
	add.s32 	%r212, %r211, %r28;
	mul.wide.s32 	%rd28, %r212, 2;
	add.s64 	%rd29, %rd3, %rd28;
	ld.global.nc.u16 	%rs40, [%rd29];
	add.s64 	%rd30, %rd2, %rd28;
	ld.global.nc.u16 	%rs38, [%rd30];
	// begin inline asm
	cvt.rn.f16.s32 %rs35, %r205;
	// end inline asm
	// begin inline asm
	{sub.f16 %rs36,%rs35,%rs38;
}
	// end inline asm
	// begin inline asm
	{mul.f16 %rs148,%rs40,%rs36;
}
	// end inline asm
$L__BB0_23:
	setp.eq.s32 	%p34, %r11, 0;
	st.shared.u16 	[%r27], %rs148;
	mov.u32 	%r341, %r9;
	@%p34 bra 	$L__BB0_31;
	setp.lt.s32 	%p35, %r29, %r120;
	add.s32 	%r49, %r16, %r339;
	setp.lt.s32 	%p36, %r49, %r121;
	and.pred  	%p37, %p35, %p36;
	@%p37 bra 	$L__BB0_26;
	mov.f32 	%f35, 0f00000000;
	// begin inline asm
	{  cvt.rn.f16.f32 %rs149, %f35;}

	// end inline asm
	bra.uni 	$L__BB0_27;
$L__BB0_26:
	shr.u32 	%r215, %r49, 4;
	add.s32 	%r216, %r31, %r215;
	mul.wide.u32 	%rd31, %r216, 4;
	add.s64 	%rd32, %rd4, %rd31;
	ld.global.nc.u32 	%r217, [%rd32];
	shr.s32 	%r218, %r217, %r32;
	and.b32  	%r214, %r218, 3;
	div.s32 	%r219, %r49, %r122;
	add.s32 	%r220, %r219, %r33;
	mul.wide.s32 	%rd33, %r220, 2;
	add.s64 	%rd34, %rd3, %rd33;
	ld.global.nc.u16 	%rs48, [%rd34];
	add.s64 	%rd35, %rd2, %rd33;
	ld.global.nc.u16 	%rs46, [%rd35];
	// begin inline asm
	cvt.rn.f16.s32 %rs43, %r214;
	// end inline asm
	// begin inline asm
	{sub.f16 %rs44,%rs43,%rs46;
}
	// end inline asm
	// begin inline asm
	{mul.f16 %rs149,%rs48,%rs44;
}
	// end inline asm
$L__BB0_27:
	setp.eq.s32 	%p38, %r11, 1;
	st.shared.u16 	[%r30], %rs149;
	mov.u32 	%r341, %r20;
	@%p38 bra 	$L__BB0_31;
	setp.lt.s32 	%p39, %r34, %r120;
	add.s32 	%r50, %r21, %r339;
	setp.lt.s32 	%p40, %r50, %r121;
	and.pred  	%p41, %p39, %p40;
	@%p41 bra 	$L__BB0_30;
	mov.f32 	%f36, 0f00000000;
	// begin inline asm
	{  cvt.rn.f16.f32 %rs50, %f36;}

	// end inline asm
	st.shared.u16 	[%r35], %rs50;
	mov.u32 	%r341, %r25;
	bra.uni 	$L__BB0_31;
$L__BB0_30:
	shr.u32 	%r223, %r50, 4;
	add.s32 	%r224, %r36, %r223;
	mul.wide.u32 	%rd36, %r224, 4;
	add.s64 	%rd37, %rd4, %rd36;
	ld.global.nc.u32 	%r225, [%rd37];
	shr.s32 	%r226, %r225, %r37;
	and.b32  	%r222, %r226, 3;
	div.s32 	%r227, %r50, %r122;
	add.s32 	%r228, %r227, %r38;
	mul.wide.s32 	%rd38, %r228, 2;
	add.s64 	%rd39, %rd3, %rd38;
	ld.global.nc.u16 	%rs56, [%rd39];
	add.s64 	%rd40, %rd2, %rd38;
	ld.global.nc.u16 	%rs54, [%rd40];
	// begin inline asm
	cvt.rn.f16.s32 %rs51, %r222;
	// end inline asm
	// begin inline asm
	{sub.f16 %rs52,%rs51,%rs54;
}
	// end inline asm
	// begin inline asm
	{mul.f16 %rs55,%rs56,%rs52;
}
	// end inline asm
	st.shared.u16 	[%r35], %rs55;
	mov.u32 	%r341, %r25;
$L__BB0_31:
	@%p16 bra 	$L__BB0_56;
$L__BB0_32:
	shr.u32 	%r79, %r341, 4;
	and.b32  	%r80, %r341, 15;
	add.s32 	%r81, %r79, %r8;
	add.s32 	%r82, %r80, %r339;
	setp.ge.s32 	%p43, %r81, %r120;
	setp.ge.s32 	%p44, %r82, %r121;
	or.pred  	%p45, %p43, %p44;
	@%p45 bra 	$L__BB0_45;
	shr.u32 	%r235, %r82, 4;
	mad.lo.s32 	%r236, %r81, %r1, %r235;
	mul.wide.u32 	%rd41, %r236, 4;
	add.s64 	%rd42, %rd4, %rd41;
	ld.global.nc.u32 	%r237, [%rd42];
	shl.b32 	%r238, %r80, 1;
	shr.s32 	%r239, %r237, %r238;
	and.b32  	%r234, %r239, 3;
	div.s32 	%r240, %r82, %r122;
	mad.lo.s32 	%r241, %r81, %r2, %r240;
	mul.wide.s32 	%rd43, %r241, 2;
	add.s64 	%rd44, %rd3, %rd43;
	ld.global.nc.u16 	%rs64, [%rd44];
	add.s64 	%rd45, %rd2, %rd43;
	ld.global.nc.u16 	%rs62, [%rd45];
	// begin inline asm
	cvt.rn.f16.s32 %rs59, %r234;
	// end inline asm
	// begin inline asm
	{sub.f16 %rs60,%rs59,%rs62;
}
	// end inline asm
	// begin inline asm
	{mul.f16 %rs63,%rs64,%rs60;
}
	// end inline asm
	shl.b32 	%r242, %r79, 5;
	mov.u32 	%r243, _ZZ28quantized_matmul_wmma_kernelILi16ELi16ELi16ELi2EEvPK6__halfPKiS2_S2_S2_PS0_iiiiE6w_smem;
	add.s32 	%r244, %r243, %r242;
	add.s32 	%r245, %r244, %r238;
	st.shared.u16 	[%r245], %rs63;
	bra.uni 	$L__BB0_46;
$L__BB0_34:
	mov.f32 	%f30, 0f00000000;
	// begin inline asm
	{  cvt.rn.f16.f32 %rs26, %f30;}

	// end inline asm
	shl.b32 	%r159, %r56, 5;
	mov.u32 	%r160, _ZZ28quantized_matmul_wmma_kernelILi16ELi16ELi16ELi2EEvPK6__halfPKiS2_S2_S2_PS0_iiiiE6x_smem;
	add.s32 	%r161, %r160, %r159;
	shl.b32 	%r162, %r57, 1;
	add.s32 	%r163, %r161, %r162;
	st.shared.u16 	[%r163], %rs26;
$L__BB0_35:
	shr.u32 	%r60, %r342, 4;
	and.b32  	%r61, %r342, 15;
	add.s32 	%r62, %r60, %r6;
	add.s32 	%r63, %r61, %r339;
	setp.lt.s32 	%p20, %r62, %r119;
	setp.lt.s32 	%p21, %r63, %r121;
	and.pred  	%p22, %p20, %p21;
	@%p22 bra 	$L__BB0_37;
	mov.f32 	%f31, 0f00000000;
	// begin inline asm
	{  cvt.rn.f16.f32 %rs28, %f31;}

	// end inline asm
	shl.b32 	%r170, %r60, 5;
	mov.u32 	%r171, _ZZ28quantized_matmul_wmma_kernelILi16ELi16ELi16ELi2EEvPK6__halfPKiS2_S2_S2_PS0_iiiiE6x_smem;
	add.s32 	%r172, %r171, %r170;
	shl.b32 	%r173, %r61, 1;
	add.s32 	%r174, %r172, %r173;
	st.shared.u16 	[%r174], %rs28;
	bra.uni 	$L__BB0_38;
$L__BB0_37:
	shl.b32 	%r175, %r60, 5;
	mov.u32 	%r176, _ZZ28quantized_matmul_wmma_kernelILi16ELi16ELi16ELi2EEvPK6__halfPKiS2_S2_S2_PS0_iiiiE6x_smem;
	add.s32 	%r177, %r176, %r175;
	shl.b32 	%r178, %r61, 1;
	add.s32 	%r179, %r177, %r178;
	mad.lo.s32 	%r180, %r62, %r121, %r63;
	mul.wide.u32 	%rd20, %r180, 2;
	add.s64 	%rd21, %rd1, %rd20;
	ld.global.nc.u16 	%rs29, [%rd21];
	st.shared.u16 	[%r179], %rs29;
$L__BB0_38:
	add.s32 	%r64, %r340, %r7;
	shr.u32 	%r65, %r344, 4;
	and.b32  	%r66, %r344, 15;
	add.s32 	%r67, %r65, %r6;
	add.s32 	%r68, %r66, %r339;
	setp.lt.s32 	%p23, %r67, %r119;
	setp.lt.s32 	%p24, %r68, %r121;
	and.pred  	%p25, %p23, %p24;
	@%p25 bra 	$L__BB0_40;
	mov.f32 	%f32, 0f00000000;
	// begin inline asm
	{  cvt.rn.f16.f32 %rs30, %f32;}

	// end inline asm
	shl.b32 	%r181, %r65, 5;
	mov.u32 	%r182, _ZZ28quantized_matmul_wmma_kernelILi16ELi16ELi16ELi2EEvPK6__halfPKiS2_S2_S2_PS0_iiiiE6x_smem;
	add.s32 	%r183, %r182, %r181;
	shl.b32 	%r184, %r66, 1;
	add.s32 	%r185, %r183, %r184;
	st.shared.u16 	[%r185], %rs30;
	bra.uni 	$L__BB0_41;
$L__BB0_40:
	shl.b32 	%r186, %r65, 5;
	mov.u32 	%r187, _ZZ28quantized_matmul_wmma_kernelILi16ELi16ELi16ELi2EEvPK6__halfPKiS2_S2_S2_PS0_iiiiE6x_smem;
	add.s32 	%r188, %r187, %r186;
	shl.b32 	%r189, %r66, 1;
	add.s32 	%r190, %r188, %r189;
	mad.lo.s32 	%r191, %r67, %r121, %r68;
	mul.wide.u32 	%rd22, %r191, 2;
	add.s64 	%rd23, %rd1, %rd22;
	ld.global.nc.u16 	%rs31, [%rd23];
	st.shared.u16 	[%r190], %rs31;
$L__BB0_41:
	add.s32 	%r69, %r64, %r7;
	shr.u32 	%r70, %r343, 4;
	and.b32  	%r71, %r343, 15;
	add.s32 	%r72, %r70, %r6;
	add.s32 	%r73, %r71, %r339;
	setp.lt.s32 	%p26, %r72, %r119;
	setp.lt.s32 	%p27, %r73, %r121;
	and.pred  	%p28, %p26, %p27;
	@%p28 bra 	$L__BB0_43;
	mov.f32 	%f33, 0f00000000;
	// begin inline asm
	{  cvt.rn.f16.f32 %rs32, %f33;}

	// end inline asm
	shl.b32 	%r192, %r70, 5;
	mov.u32 	%r193, _ZZ28quantized_matmul_wmma_kernelILi16ELi16ELi16ELi2EEvPK6__halfPKiS2_S2_S2_PS0_iiiiE6x_smem;
	add.s32 	%r194, %r193, %r192;
	shl.b32 	%r195, %r71, 1;
	add.s32 	%r196, %r194, %r195;
	st.shared.u16 	[%r196], %rs32;
	bra.uni 	$L__BB0_44;
$L__BB0_43:
	shl.b32 	%r197, %r70, 5;
	mov.u32 	%r198, _ZZ28quantized_matmul_wmma_kernelILi16ELi16ELi16ELi2EEvPK6__halfPKiS2_S2_S2_PS0_iiiiE6x_smem;
	add.s32 	%r199, %r198, %r197;
	shl.b32 	%r200, %r71, 1;
	add.s32 	%r201, %r199, %r200;
	mad.lo.s32 	%r202, %r72, %r121, %r73;
	mul.wide.u32 	%rd24, %r202, 2;
	add.s64 	%rd25, %rd1, %rd24;
	ld.global.nc.u16 	%rs33, [%rd25];
	st.shared.u16 	[%r201], %rs33;
$L__BB0_44:
	add.s32 	%r203, %r69, %r7;
	add.s32 	%r340, %r203, %r7;
	add.s32 	%r344, %r344, %r39;
	add.s32 	%r343, %r343, %r39;
	add.s32 	%r342, %r342, %r39;
	setp.lt.u32 	%p29, %r340, 256;
	@%p29 bra 	$L__BB0_17;
	bra.uni 	$L__BB0_19;
$L__BB0_45:
	mov.f32 	%f37, 0f00000000;
	// begin inline asm
	{  cvt.rn.f16.f32 %rs58, %f37;}

	// end inline asm
	shl.b32 	%r229, %r79, 5;
	mov.u32 	%r230, _ZZ28quantized_matmul_wmma_kernelILi16ELi16ELi16ELi2EEvPK6__halfPKiS2_S2_S2_PS0_iiiiE6w_smem;
	add.s32 	%r231, %r230, %r229;
	shl.b32 	%r232, %r80, 1;
	add.s32 	%r233, %r231, %r232;
	st.shared.u16 	[%r233], %rs58;
$L__BB0_46:
	add.s32 	%r83, %r341, %r7;
	shr.u32 	%r84, %r83, 4;
	and.b32  	%r85, %r83, 15;
	add.s32 	%r86, %r84, %r8;
	add.s32 	%r87, %r85, %r339;
	setp.lt.s32 	%p46, %r86, %r120;
	setp.lt.s32 	%p47, %r87, %r121;
	and.pred  	%p48, %p46, %p47;
	@%p48 bra 	$L__BB0_48;
	mov.f32 	%f38, 0f00000000;
	// begin inline asm
	{  cvt.rn.f16.f32 %rs66, %f38;}

	// end inline asm
	shl.b32 	%r246, %r84, 5;
	mov.u32 	%r247, _ZZ28quantized_matmul_wmma_kernelILi16ELi16ELi16ELi2EEvPK6__halfPKiS2_S2_S2_PS0_iiiiE6w_smem;
	add.s32 	%r248, %r247, %r246;
	shl.b32 	%r249, %r85, 1;
	add.s32 	%r250, %r248, %r249;
	st.shared.u16 	[%r250], %rs66;
	bra.uni 	$L__BB0_49;
$L__BB0_48:
	shr.u32 	%r252, %r87, 4;
	mad.lo.s32 	%r253, %r86, %r1, %r252;
	mul.wide.u32 	%rd46, %r253, 4;
	add.s64 	%rd47, %rd4, %rd46;
	ld.global.nc.u32 	%r254, [%rd47];
	shl.b32 	%r255, %r85, 1;
	shr.s32 	%r256, %r254, %r255;
	and.b32  	%r251, %r256, 3;
	div.s32 	%r257, %r87, %r122;
	mad.lo.s32 	%r258, %r86, %r2, %r257;
	mul.wide.s32 	%rd48, %r258, 2;
	add.s64 	%rd49, %rd3, %rd48;
	ld.global.nc.u16 	%rs72, [%rd49];
	add.s64 	%rd50, %rd2, %rd48;
	ld.global.nc.u16 	%rs70, [%rd50];
	// begin inline asm
	cvt.rn.f16.s32 %rs67, %r251;
	// end inline asm
	// begin inline asm
	{sub.f16 %rs68,%rs67,%rs70;
}
	// end inline asm
	// begin inline asm
	{mul.f16 %rs71,%rs72,%rs68;
}
	// end inline asm
	shl.b32 	%r259, %r84, 5;
	mov.u32 	%r260, _ZZ28quantized_matmul_wmma_kernelILi16ELi16ELi16ELi2EEvPK6__halfPKiS2_S2_S2_PS0_iiiiE6w_smem;
	add.s32 	%r261, %r260, %r259;
	add.s32 	%r262, %r261, %r255;
	st.shared.u16 	[%r262], %rs71;
$L__BB0_49:
	add.s32 	%r88, %r83, %r7;
	shr.u32 	%r89, %r88, 4;
	and.b32  	%r90, %r88, 15;
	add.s32 	%r91, %r89, %r8;
	add.s32 	%r92, %r90, %r339;
	setp.lt.s32 	%p49, %r91, %r120;
	setp.lt.s32 	%p50, %r92, %r121;
	and.pred  	%p51, %p49, %p50;
	@%p51 bra 	$L__BB0_51;
	mov.f32 	%f39, 0f00000000;
	// begin inline asm
	{  cvt.rn.f16.f32 %rs74, %f39;}

	// end inline asm
	shl.b32 	%r263, %r89, 5;
	mov.u32 	%r264, _ZZ28quantized_matmul_wmma_kernelILi16ELi16ELi16ELi2EEvPK6__halfPKiS2_S2_S2_PS0_iiiiE6w_smem;
	add.s32 	%r265, %r264, %r263;
	shl.b32 	%r266, %r90, 1;
	add.s32 	%r267, %r265, %r266;
	st.shared.u16 	[%r267], %rs74;
	bra.uni 	$L__BB0_52;
$L__BB0_51:
	shr.u32 	%r269, %r92, 4;
	mad.lo.s32 	%r270, %r91, %r1, %r269;
	mul.wide.u32 	%rd51, %r270, 4;
	add.s64 	%rd52, %rd4, %rd51;
	ld.global.nc.u32 	%r271, [%rd52];
	shl.b32 	%r272, %r90, 1;
	shr.s32 	%r273, %r271, %r272;
	and.b32  	%r268, %r273, 3;
	div.s32 	%r274, %r92, %r122;
	mad.lo.s32 	%r275, %r91, %r2, %r274;
	mul.wide.s32 	%rd53, %r275, 2;
	add.s64 	%rd54, %rd3, %rd53;
	ld.global.nc.u16 	%rs80, [%rd54];
	add.s64 	%rd55, %rd2, %rd53;
	ld.global.nc.u16 	%rs78, [%rd55];
	// begin inline asm
	cvt.rn.f16.s32 %rs75, %r268;
	// end inline asm
	// begin inline asm
	{sub.f16 %rs76,%rs75,%rs78;
}
	// end inline asm
	// begin inline asm
	{mul.f16 %rs79,%rs80,%rs76;
}
	// end inline asm
	shl.b32 	%r276, %r89, 5;
	mov.u32 	%r277, _ZZ28quantized_matmul_wmma_kernelILi16ELi16ELi16ELi2EEvPK6__halfPKiS2_S2_S2_PS0_iiiiE6w_smem;
	add.s32 	%r278, %r277, %r276;
	add.s32 	%r279, %r278, %r272;
	st.shared.u16 	[%r279], %rs79;
$L__BB0_52:
	add.s32 	%r93, %r88, %r7;
	shr.u32 	%r94, %r93, 4;
	and.b32  	%r95, %r93, 15;
	add.s32 	%r96, %r94, %r8;
	add.s32 	%r97, %r95, %r339;
	setp.lt.s32 	%p52, %r96, %r120;
	setp.lt.s32 	%p53, %r97, %r121;
	and.pred  	%p54, %p52, %p53;
	@%p54 bra 	$L__BB0_54;
	mov.f32 	%f40, 0f00000000;
	// begin inline asm
	{  cvt.rn.f16.f32 %rs82, %f40;}

	// end inline asm
	shl.b32 	%r280, %r94, 5;
	mov.u32 	%r281, _ZZ28quantized_matmul_wmma_kernelILi16ELi16ELi16ELi2EEvPK6__halfPKiS2_S2_S2_PS0_iiiiE6w_smem;
	add.s32 	%r282, %r281, %r280;
	shl.b32 	%r283, %r95, 1;
	add.s32 	%r284, %r282, %r283;
	st.shared.u16 	[%r284], %rs82;
	bra.uni 	$L__BB0_55;
$L__BB0_54:
	shr.u32 	%r286, %r97, 4;
	mad.lo.s32 	%r287, %r96, %r1, %r286;
	mul.wide.u32 	%rd56, %r287, 4;
	add.s64 	%rd57, %rd4, %rd56;
	ld.global.nc.u32 	%r288, [%rd57];
	shl.b32 	%r289, %r95, 1;
	shr.s32 	%r290, %r288, %r289;
	and.b32  	%r285, %r290, 3;
	div.s32 	%r291, %r97, %r122;
	mad.lo.s32 	%r292, %r96, %r2, %r291;
	mul.wide.s32 	%rd58, %r292, 2;
	add.s64 	%rd59, %rd3, %rd58;
	ld.global.nc.u16 	%rs88, [%rd59];
	add.s64 	%rd60, %rd2, %rd58;
	ld.global.nc.u16 	%rs86, [%rd60];
	// begin inline asm
	cvt.rn.f16.s32 %rs83, %r285;
	// end inline asm
	// begin inline asm
	{sub.f16 %rs84,%rs83,%rs86;
}
	// end inline asm
	// begin inline asm
	{mul.f16 %rs87,%rs88,%rs84;
}
	// end inline asm
	shl.b32 	%r293, %r94, 5;
	mov.u32 	%r294, _ZZ28quantized_matmul_wmma_kernelILi16ELi16ELi16ELi2EEvPK6__halfPKiS2_S2_S2_PS0_iiiiE6w_smem;
	add.s32 	%r295, %r294, %r293;
	add.s32 	%r296, %r295, %r289;
	st.shared.u16 	[%r296], %rs87;
$L__BB0_55:
	add.s32 	%r341, %r93, %r7;
	setp.lt.u32 	%p55, %r341, 256;
	@%p55 bra 	$L__BB0_32;
$L__BB0_56:
	bar.sync 	0;
	mov.u32 	%r297, _ZZ28quantized_matmul_wmma_kernelILi16ELi16ELi16ELi2EEvPK6__halfPKiS2_S2_S2_PS0_iiiiE6x_smem;
	mov.b32 	%r298, 16;
	wmma.load.a.sync.aligned.row.m16n16k16.shared.f16 	{%r299, %r300, %r301, %r302, %r303, %r304, %r305, %r306}, [%r297], %r298;
	mov.u32 	%r307, _ZZ28quantized_matmul_wmma_kernelILi16ELi16ELi16ELi2EEvPK6__halfPKiS2_S2_S2_PS0_iiiiE6w_smem;
	wmma.load.b.sync.aligned.row.m16n16k16.shared.f16 	{%r308, %r309, %r310, %r311, %r312, %r313, %r314, %r315}, [%r307], %r298;
	wmma.mma.sync.aligned.row.row.m16n16k16.f32.f32 {%f64, %f63, %f62, %f61, %f60, %f59, %f58, %f57}, {%r299, %r300, %r301, %r302, %r303, %r304, %r305, %r306}, {%r308, %r309, %r310, %r311, %r312, %r313, %r314, %r315}, {%f64, %f63, %f62, %f61, %f60, %f59, %f58, %f57};
	bar.sync 	0;
	add.s32 	%r339, %r339, 16;
	setp.lt.s32 	%p56, %r339, %r121;
	@%p56 bra 	$L__BB0_2;
$L__BB0_57:
	// begin inline asm
	{  cvt.rn.f16.f32 %rs90, %f64;}

	// end inline asm
	// begin inline asm
	{  cvt.rn.f16.f32 %rs91, %f63;}

	// end inline asm
	// begin inline asm
	{  cvt.rn.f16.f32 %rs92, %f62;}

	// end inline asm
	// begin inline asm
	{  cvt.rn.f16.f32 %rs93, %f61;}

	// end inline asm
	// begin inline asm
	{  cvt.rn.f16.f32 %rs94, %f60;}

	// end inline asm
	// begin inline asm
	{  cvt.rn.f16.f32 %rs95, %f59;}

	// end inline asm
	// begin inline asm
	{  cvt.rn.f16.f32 %rs96, %f58;}

	// end inline asm
	// begin inline asm
	{  cvt.rn.f16.f32 %rs97, %f57;}

	// end inline asm
	shl.b32 	%r100, %r3, 4;
	shl.b32 	%r101, %r4, 4;
	setp.ge.s32 	%p57, %r100, %r119;
	setp.ge.s32 	%p58, %r101, %r120;
	or.pred  	%p59, %p57, %p58;
	@%p59 bra 	$L__BB0_59;
	mov.b32 	%r317, {%rs96, %rs97};
	mov.b32 	%r318, {%rs94, %rs95};
	mov.b32 	%r319, {%rs92, %rs93};
	mov.b32 	%r320, {%rs90, %rs91};
	mad.lo.s32 	%r321, %r120, %r100, %r101;
	mul.wide.u32 	%rd61, %r321, 2;
	add.s64 	%rd62, %rd5, %rd61;
	wmma.store.d.sync.aligned.row.m16n16k16.global.f16 	[%rd62], {%r320, %r319, %r318, %r317}, %r120;
$L__BB0_59:
	setp.eq.s64 	%p60, %rd6, 0;
	mov.u32 	%r322, %tid.x;
	setp.gt.u32 	%p61, %r322, 15;
	or.pred  	%p62, %p60, %p61;
	@%p62 bra 	$L__BB0_93;
	add.s32 	%r103, %r101, %r322;
	setp.ge.s32 	%p63, %r103, %r120;
	@%p63 bra 	$L__BB0_93;
	setp.ge.s32 	%p64, %r100, %r119;
	cvta.to.global.u64 	%rd63, %rd6;
	mul.wide.u32 	%rd64, %r103, 2;
	add.s64 	%rd65, %rd63, %rd64;
	ld.global.nc.u16 	%rs21, [%rd65];
	@%p64 bra 	$L__BB0_63;
	mad.lo.s32 	%r323, %r100, %r120, %r103;
	mul.wide.s32 	%rd66, %r323, 2;
	add.s64 	%rd67, %rd5, %rd66;
	ld.global.u16 	%rs99, [%rd67];
	// begin inline asm
	{add.f16 %rs98,%rs99,%rs21;
}
	// end inline asm
	st.global.u16 	[%rd67], %rs98;
$L__BB0_63:
	add.s32 	%r104, %r100, 1;
	setp.ge.s32 	%p65, %r104, %r119;
	@%p65 bra 	$L__BB0_65;
	mad.lo.s32 	%r324, %r104, %r120, %r103;
	mul.wide.s32 	%rd68, %r324, 2;
	add.s64 	%rd69, %rd5, %rd68;
	ld.global.u16 	%rs102, [%rd69];
	// begin inline asm
	{add.f16 %rs101,%rs102,%rs21;
}
	// end inline asm
	st.global.u16 	[%rd69], %rs101;
$L__BB0_65:
	add.s32 	%r105, %r100, 2;
	setp.ge.s32 	%p66, %r105, %r119;
	@%p66 bra 	$L__BB0_67;
	mad.lo.s32 	%r325, %r105, %r120, %r103;
	mul.wide.s32 	%rd70, %r325, 2;
	add.s64 	%rd71, %rd5, %rd70;
	ld.global.u16 	%rs105, [%rd71];
	// begin inline asm
	{add.f16 %rs104,%rs105,%rs21;
}
	// end inline asm
	st.global.u16 	[%rd71], %rs104;
$L__BB0_67:
	add.s32 	%r106, %r100, 3;
	setp.ge.s32 	%p67, %r106, %r119;
	@%p67 bra 	$L__BB0_69;
	mad.lo.s32 	%r326, %r106, %r120, %r103;
	mul.wide.s32 	%rd72, %r326, 2;
	add.s64 	%rd73, %rd5, %rd72;
	ld.global.u16 	%rs108, [%rd73];
	// begin inline asm
	{add.f16 %rs107,%rs108,%rs21;
}
	// end inline asm
	st.global.u16 	[%rd73], %rs107;
$L__BB0_69:
	add.s32 	%r107, %r100, 4;
	setp.ge.s32 	%p68, %r107, %r119;
	@%p68 bra 	$L__BB0_71;
	mad.lo.s32 	%r327, %r107, %r120, %r103;
	mul.wide.s32 	%rd74, %r327, 2;
	add.s64 	%rd75, %rd5, %rd74;
	ld.global.u16 	%rs111, [%rd75];
	// begin inline asm
	{add.f16 %rs110,%rs111,%rs21;
}
	// end inline asm
	st.global.u16 	[%rd75], %rs110;
$L__BB0_71:
	add.s32 	%r108, %r100, 5;
	setp.ge.s32 	%p69, %r108, %r119;
	@%p69 bra 	$L__BB0_73;
	mad.lo.s32 	%r328, %r108, %r120, %r103;
	mul.wide.s32 	%rd76, %r328, 2;
	add.s64 	%rd77, %rd5, %rd76;
	ld.global.u16 	%rs114, [%rd77];
	// begin inline asm
	{add.f16 %rs113,%rs114,%rs21;
}
	// end inline asm
	st.global.u16 	[%rd77], %rs113;
$L__BB0_73:
	add.s32 	%r109, %r100, 6;
	setp.ge.s32 	%p70, %r109, %r119;
	@%p70 bra 	$L__BB0_75;
	mad.lo.s32 	%r329, %r109, %r120, %r103;
	mul.wide.s32 	%rd78, %r329, 2;
	add.s64 	%rd79, %rd5, %rd78;
	ld.global.u16 	%rs117, [%rd79];
	// begin inline asm
	{add.f16 %rs116,%rs117,%rs21;
}
	// end inline asm
	st.global.u16 	[%rd79], %rs116;
$L__BB0_75:
	add.s32 	%r110, %r100, 7;
	setp.ge.s32 	%p71, %r110, %r119;
	@%p71 bra 	$L__BB0_77;
	mad.lo.s32 	%r330, %r110, %r120, %r103;
	mul.wide.s32 	%rd80, %r330, 2;
	add.s64 	%rd81, %rd5, %rd80;
	ld.global.u16 	%rs120, [%rd81];
	// begin inline asm
	{add.f16 %rs119,%rs120,%rs21;
}
	// end inline asm
	st.global.u16 	[%rd81], %rs119;
$L__BB0_77:
	add.s32 	%r111, %r100, 8;
	setp.ge.s32 	%p72, %r111, %r119;
	@%p72 bra 	$L__BB0_79;
	mad.lo.s32 	%r331, %r111, %r120, %r103;
	mul.wide.s32 	%rd82, %r331, 2;
	add.s64 	%rd83, %rd5, %rd82;
	ld.global.u16 	%rs123, [%rd83];
	// begin inline asm
	{add.f16 %rs122,%rs123,%rs21;
}
	// end inline asm
	st.global.u16 	[%rd83], %rs122;
$L__BB0_79:
	add.s32 	%r112, %r100, 9;
	setp.ge.s32 	%p73, %r112, %r119;
	@%p73 bra 	$L__BB0_81;
	mad.lo.s32 	%r332, %r112, %r120, %r103;
	mul.wide.s32 	%rd84, %r332, 2;
	add.s64 	%rd85, %rd5, %rd84;
	ld.global.u16 	%rs126, [%rd85];
	// begin inline asm
	{add.f16 %rs125,%rs126,%rs21;
}
	// end inline asm
	st.global.u16 	[%rd85], %rs125;
$L__BB0_81:
	add.s32 	%r113, %r100, 10;
	setp.ge.s32 	%p74, %r113, %r119;
	@%p74 bra 	$L__BB0_83;
	mad.lo.s32 	%r333, %r113, %r120, %r103;
	mul.wide.s32 	%rd86, %r333, 2;
	add.s64 	%rd87, %rd5, %rd86;
	ld.global.u16 	%rs129, [%rd87];
	// begin inline asm
	{add.f16 %rs128,%rs129,%rs21;
}
	// end inline asm
	st.global.u16 	[%rd87], %rs128;
$L__BB0_83:
	add.s32 	%r114, %r100, 11;
	setp.ge.s32 	%p75, %r114, %r119;
	@%p75 bra 	$L__BB0_85;
	mad.lo.s32 	%r334, %r114, %r120, %r103;
	mul.wide.s32 	%rd88, %r334, 2;
	add.s64 	%rd89, %rd5, %rd88;
	ld.global.u16 	%rs132, [%rd89];
	// begin inline asm
	{add.f16 %rs131,%rs132,%rs21;
}
	// end inline asm
	st.global.u16 	[%rd89], %rs131;
$L__BB0_85:
	add.s32 	%r115, %r100, 12;
	setp.ge.s32 	%p76, %r115, %r119;
	@%p76 bra 	$L__BB0_87;
	mad.lo.s32 	%r335, %r115, %r120, %r103;
	mul.wide.s32 	%rd90, %r335, 2;
	add.s64 	%rd91, %rd5, %rd90;
	ld.global.u16 	%rs135, [%rd91];
	// begin inline asm
	{add.f16 %rs134,%rs135,%rs21;
}
	// end inline asm
	st.global.u16 	[%rd91], %rs134;
$L__BB0_87:
	add.s32 	%r116, %r100, 13;
	setp.ge.s32 	%p77, %r116, %r119;
	@%p77 bra 	$L__BB0_89;
	mad.lo.s32 	%r336, %r116, %r120, %r103;
	mul.wide.s32 	%rd92, %r336, 2;
	add.s64 	%rd93, %rd5, %rd92;
	ld.global.u16 	%rs138, [%rd93];
	// begin inline asm
	{add.f16 %rs137,%rs138,%rs21;
}
	// end inline asm
	st.global.u16 	[%rd93], %rs137;
$L__BB0_89:
	add.s32 	%r117, %r100, 14;
	setp.ge.s32 	%p78, %r117, %r119;
	@%p78 bra 	$L__BB0_91;
	mad.lo.s32 	%r337, %r117, %r120, %r103;
	mul.wide.s32 	%rd94, %r337, 2;
	add.s64 	%rd95, %rd5, %rd94;
	ld.global.u16 	%rs141, [%rd95];
	// begin inline asm
	{add.f16 %rs140,%rs141,%rs21;
}
	// end inline asm
	st.global.u16 	[%rd95], %rs140;
$L__BB0_91:
	add.s32 	%r118, %r100, 15;
	setp.ge.s32 	%p79, %r118, %r119;
	@%p79 bra 	$L__BB0_93;
	mad.lo.s32 	%r338, %r118, %r120, %r103;
	mul.wide.s32 	%rd96, %r338, 2;
	add.s64 	%rd97, %rd5, %rd96;
	ld.global.u16 	%rs144, [%rd97];
	// begin inline asm
	{add.f16 %rs143,%rs144,%rs21;
}
	// end inline asm
	st.global.u16 	[%rd97], %rs143;
$L__BB0_93:
	ret;

}
	// .globl	_Z28quantized_matmul_wmma_kernelILi16ELi16ELi16ELi4EEvPK6__halfPKiS2_S2_S2_PS0_iiii
.visible .entry _Z28quantized_matmul_wmma_kernelILi16ELi16ELi16ELi4EEvPK6__halfPKiS2_S2_S2_PS0_iiii(
	.param .u64 .ptr .align 1 _Z28quantized_matmul_wmma_kernelILi16ELi16ELi16ELi4EEvPK6__halfPKiS2_S2_S2_PS0_iiii_param_0,
	.param .u64 .ptr .align 1 _Z28quantized_matmul_wmma_kernelILi16ELi16ELi16ELi4EEvPK6__halfPKiS2_S2_S2_PS0_iiii_param_1,
	.param .u64 .ptr .align 1 _Z28quantized_matmul_wmma_kernelILi16ELi16ELi16ELi4EEvPK6__halfPKiS2_S2_S2_PS0_iiii_param_2,
	.param .u64 .ptr .align 1 _Z28quantized_matmul_wmma_kernelILi16ELi16ELi16ELi4EEvPK6__halfPKiS2_S2_S2_PS0_iiii_param_3,
	.param .u64 .ptr .align 1 _Z28quantized_matmul_wmma_kernelILi16ELi16ELi16ELi4EEvPK6__halfPKiS2_S2_S2_PS0_iiii_param_4,
	.param .u64 .ptr .align 1 _Z28quantized_matmul_wmma_kernelILi16ELi16ELi16ELi4EEvPK6__halfPKiS2_S2_S2_PS0_iiii_param_5,
	.param .u32 _Z28quantized_matmul_wmma_kernelILi16ELi16ELi16ELi4EEvPK6__halfPKiS2_S2_S2_PS0_iiii_param_6,
	.param .u32 _Z28quantized_matmul_wmma_kernelILi16ELi16ELi16ELi4EEvPK6__halfPKiS2_S2_S2_PS0_iiii_param_7,
	.param .u32 _Z28quantized_matmul_wmma_kernelILi16ELi16ELi16ELi4EEvPK6__halfPKiS2_S2_S2_PS0_iiii_param_8,
	.param .u32 _Z28quantized_matmul_wmma_kernelILi16ELi16ELi16ELi4EEvPK6__halfPKiS2_S2_S2_PS0_iiii_param_9
)
{
	.reg .pred 	%p<80>;
	.reg .b16 	%rs<150>;
	.reg .b32 	%r<359>;
	.reg .b32 	%f<65>;
	.reg .b64 	%rd<98>;
	// demoted variable
	.shared .align 2 .b8 _ZZ28quantized_matmul_wmma_kernelILi16ELi16ELi16ELi4EEvPK6__halfPKiS2_S2_S2_PS0_iiiiE6x_smem[512];
	// demoted variable
	.shared .align 2 .b8 _ZZ28quantized_matmul_wmma_kernelILi16ELi16ELi16ELi4EEvPK6__halfPKiS2_S2_S2_PS0_iiiiE6w_smem[512];
	ld.param.u64 	%rd7, [_Z28quantized_matmul_wmma_kernelILi16ELi16ELi16ELi4EEvPK6__halfPKiS2_S2_S2_PS0_iiii_param_0];
	ld.param.u64 	%rd8, [_Z28quantized_matmul_wmma_kernelILi16ELi16ELi16ELi4EEvPK6__halfPKiS2_S2_S2_PS0_iiii_param_1];
	ld.param.u64 	%rd9, [_Z28quantized_matmul_wmma_kernelILi16ELi16ELi16ELi4EEvPK6__halfPKiS2_S2_S2_PS0_iiii_param_2];
	ld.param.u64 	%rd10, [_Z28quantized_matmul_wmma_kernelILi16ELi16ELi16ELi4EEvPK6__halfPKiS2_S2_S2_PS0_iiii_param_3];
	ld.param.u64 	%rd6, [_Z28quantized_matmul_wmma_kernelILi16ELi16ELi16ELi4EEvPK6__halfPKiS2_S2_S2_PS0_iiii_param_4];
	ld.param.u64 	%rd11, [_Z28quantized_matmul_wmma_kernelILi16ELi16ELi16ELi4EEvPK6__halfPKiS2_S2_S2_PS0_iiii_param_5];
	ld.param.u32 	%r119, [_Z28quantized_matmul_wmma_kernelILi16ELi16ELi16ELi4EEvPK6__halfPKiS2_S2_S2_PS0_iiii_param_6];
	ld.param.u32 	%r120, [_Z28quantized_matmul_wmma_kernelILi16ELi16ELi16ELi4EEvPK6__halfPKiS2_S2_S2_PS0_iiii_param_7];
	ld.param.u32 	%r121, [_Z28quantized_matmul_wmma_kernelILi16ELi16ELi16ELi4EEvPK6__halfPKiS2_S2_S2_PS0_iiii_param_8];
	ld.param.u32 	%r122, [_Z28quantized_matmul_wmma_kernelILi16ELi16ELi16ELi4EEvPK6__halfPKiS2_S2_S2_PS0_iiii_param_9];
	cvta.to.global.u64 	%rd1, %rd7;
	cvta.to.global.u64 	%rd2, %rd10;
	cvta.to.global.u64 	%rd3, %rd9;
	cvta.to.global.u64 	%rd4, %rd8;
	cvta.to.global.u64 	%rd5, %rd11;
	shr.s32 	%r123, %r121, 31;
	shr.u32 	%r124, %r123, 29;
	add.s32 	%r125, %r121, %r124;
	shr.s32 	%r1, %r125, 3;
	add.s32 	%r126, %r121, %r122;
	add.s32 	%r127, %r126, -1;
	div.s32 	%r2, %r127, %r122;
	mov.u32 	%r3, %ctaid.y;
	mov.u32 	%r4, %ctaid.x;
	setp.lt.s32 	%p1, %r121, 1;
	mov.f32 	%f57, 0f00000000;
	mov.f32 	%f58, %f57;
	mov.f32 	%f59, %f57;
	mov.f32 	%f60, %f57;
	mov.f32 	%f61, %f57;
	mov.f32 	%f62, %f57;
	mov.f32 	%f63, %f57;
	mov.f32 	%f64, %f57;
	@%p1 bra 	$L__BB1_57;
	mov.u32 	%r5, %tid.x;
	shl.b32 	%r6, %r3, 4;
	mov.u32 	%r7, %ntid.x;
	shl.b32 	%r8, %r4, 4;
	add.s32 	%r9, %r5, %r7;
	max.u32 	%r129, %r9, 256;
	setp.lt.u32 	%p2, %r9, 256;
	selp.u32 	%r130, 1, 0, %p2;
	add.s32 	%r131, %r9, %r130;
	sub.s32 	%r132, %r129, %r131;
	div.u32 	%r133, %r132, %r7;
	add.s32 	%r10, %r133, %r130;
	and.b32  	%r11, %r10, 3;
	shr.u32 	%r134, %r5, 4;
	and.b32  	%r12, %r5, 15;
	add.s32 	%r13, %r134, %r6;
	shl.b32 	%r135, %r134, 5;
	mov.u32 	%r136, _ZZ28quantized_matmul_wmma_kernelILi16ELi16ELi16ELi4EEvPK6__halfPKiS2_S2_S2_PS0_iiiiE6x_smem;
	add.s32 	%r137, %r136, %r135;
	shl.b32 	%r138, %r5, 1;
	and.b32  	%r139, %r138, 30;
	add.s32 	%r14, %r137, %r139;
	mul.lo.s32 	%r15, %r13, %r121;
	shr.u32 	%r140, %r9, 4;
	and.b32  	%r16, %r9, 15;
	add.s32 	%r17, %r140, %r6;
	shl.b32 	%r141, %r140, 5;
	add.s32 	%r142, %r136, %r141;
	shl.b32 	%r143, %r9, 1;
	and.b32  	%r144, %r143, 30;
	add.s32 	%r18, %r142, %r144;
	mul.lo.s32 	%r19, %r17, %r121;
	add.s32 	%r20, %r9, %r7;
	shr.u32 	%r145, %r20, 4;
	and.b32  	%r21, %r20, 15;
	add.s32 	%r22, %r145, %r6;
	shl.b32 	%r146, %r145, 5;
	add.s32 	%r147, %r136, %r146;
	shl.b32 	%r148, %r20, 1;
	and.b32  	%r149, %r148, 30;
	add.s32 	%r23, %r147, %r149;
	mul.lo.s32 	%r24, %r22, %r121;
	add.s32 	%r25, %r20, %r7;
	add.s32 	%r26, %r134, %r8;
	mov.u32 	%r150, _ZZ28quantized_matmul_wmma_kernelILi16ELi16ELi16ELi4EEvPK6__halfPKiS2_S2_S2_PS0_iiiiE6w_smem;
	add.s32 	%r151, %r150, %r135;
	add.s32 	%r27, %r151, %r139;
	shl.b32 	%r152, %r5, 2;
	and.b32  	%r28, %r152, 28;
	add.s32 	%r29, %r140, %r8;
	add.s32 	%r153, %r150, %r141;
	add.s32 	%r30, %r153, %r144;
	mul.lo.s32 	%r31, %r29, %r1;
	shl.b32 	%r154, %r9, 2;
	and.b32  	%r32, %r154, 28;
	mul.lo.s32 	%r33, %r29, %r2;
	add.s32 	%r34, %r145, %r8;
	add.s32 	%r155, %r150, %r146;
	add.s32 	%r35, %r155, %r149;
	mul.lo.s32 	%r36, %r34, %r1;
	shl.b32 	%r156, %r20, 2;
	and.b32  	%r37, %r156, 28;
	mul.lo.s32 	%r38, %r34, %r2;
	shl.b32 	%r39, %r7, 2;
	mov.b32 	%r351, 0;
	mov.f32 	%f57, 0f00000000;
$L__BB1_2:
	setp.gt.u32 	%p3, %r5, 255;
	@%p3 bra 	$L__BB1_56;
	setp.eq.s32 	%p4, %r11, 3;
	mov.u32 	%r352, %r5;
	@%p4 bra 	$L__BB1_15;
	setp.lt.s32 	%p5, %r13, %r119;
	add.s32 	%r41, %r12, %r351;
	setp.lt.s32 	%p6, %r41, %r121;
	and.pred  	%p7, %p5, %p6;
	@%p7 bra 	$L__BB1_6;
	mov.f32 	%f27, 0f00000000;
	// begin inline asm
	{  cvt.rn.f16.f32 %rs146, %f27;}

	// end inline asm
	bra.uni 	$L__BB1_7;
$L__BB1_6:
	add.s32 	%r158, %r15, %r41;
	mul.wide.u32 	%rd12, %r158, 2;
	add.s64 	%rd13, %rd1, %rd12;
	ld.global.nc.u16 	%rs146, [%rd13];
$L__BB1_7:
	setp.eq.s32 	%p8, %r11, 0;
	st.shared.u16 	[%r14], %rs146;
	mov.u32 	%r352, %r9;
	@%p8 bra 	$L__BB1_15;
	setp.lt.s32 	%p9, %r17, %r119;
	add.s32 	%r42, %r16, %r351;
	setp.lt.s32 	%p10, %r42, %r121;
	and.pred  	%p11, %p9, %p10;
	@%p11 bra 	$L__BB1_10;
	mov.f32 	%f28, 0f00000000;
	// begin inline asm
	{  cvt.rn.f16.f32 %rs147, %f28;}

	// end inline asm
	bra.uni 	$L__BB1_11;
$L__BB1_10:
	add.s32 	%r160, %r19, %r42;
	mul.wide.u32 	%rd14, %r160, 2;
	add.s64 	%rd15, %rd1, %rd14;
	ld.global.nc.u16 	%rs147, [%rd15];
$L__BB1_11:
	setp.eq.s32 	%p12, %r11, 1;
	st.shared.u16 	[%r18], %rs147;
	mov.u32 	%r352, %r20;
	@%p12 bra 	$L__BB1_15;
	setp.lt.s32 	%p13, %r22, %r119;
	add.s32 	%r43, %r21, %r351;
	setp.lt.s32 	%p14, %r43, %r121;
	and.pred  	%p15, %p13, %p14;
	@%p15 bra 	$L__BB1_14;
	mov.f32 	%f29, 0f00000000;
	// begin inline asm
	{  cvt.rn.f16.f32 %rs24, %f29;}

	// end inline asm
	st.shared.u16 	[%r23], %rs24;
	mov.u32 	%r352, %r25;
	bra.uni 	$L__BB1_15;
$L__BB1_14:
	add.s32 	%r162, %r24, %r43;
	mul.wide.u32 	%rd16, %r162, 2;
	add.s64 	%rd17, %rd1, %rd16;
	ld.global.nc.u16 	%rs25, [%rd17];
	st.shared.u16 	[%r23], %rs25;
	mov.u32 	%r352, %r25;
$L__BB1_15:
	setp.lt.u32 	%p16, %r10, 3;
	@%p16 bra 	$L__BB1_19;
	shl.b32 	%r163, %r7, 1;
	add.s32 	%r356, %r163, %r352;
	mad.lo.s32 	%r355, %r7, 3, %r352;
	add.s32 	%r354, %r7, %r352;
$L__BB1_17:
	shr.u32 	%r56, %r352, 4;
	and.b32  	%r57, %r352, 15;
	add.s32 	%r58, %r56, %r6;
	add.s32 	%r59, %r57, %r351;
	setp.ge.s32 	%p17, %r58, %r119;
	setp.ge.s32 	%p18, %r59, %r121;
	or.pred  	%p19, %p17, %p18;
	@%p19 bra 	$L__BB1_34;
	shl.b32 	%r169, %r56, 5;
	mov.u32 	%r170, _ZZ28quantized_matmul_wmma_kernelILi16ELi16ELi16ELi4EEvPK6__halfPKiS2_S2_S2_PS0_iiiiE6x_smem;
	add.s32 	%r171, %r170, %r169;
	shl.b32 	%r172, %r57, 1;
	add.s32 	%r173, %r171, %r172;
	mad.lo.s32 	%r174, %r58, %r121, %r59;
	mul.wide.u32 	%rd18, %r174, 2;
	add.s64 	%rd19, %rd1, %rd18;
	ld.global.nc.u16 	%rs27, [%rd19];
	st.shared.u16 	[%r173], %rs27;
	bra.uni 	$L__BB1_35;
$L__BB1_19:
	mov.u32 	%r353, %r5;
	@%p4 bra 	$L__BB1_31;
	setp.lt.s32 	%p31, %r26, %r120;
	add.s32 	%r48, %r12, %r351;
	setp.lt.s32 	%p32, %r48, %r121;
	and.pred  	%p33, %p31, %p32;
	@%p33 bra 	$L__BB1_22;
	mov.f32 	%f34, 0f00000000;
	// begin inline asm
	{  cvt.rn.f16.f32 %rs148, %f34;}

	// end inline asm
	bra.uni 	$L__BB1_23;
$L__BB1_22:
	shr.u32 	%r211, %r48, 3;
	mad.lo.s32 	%r212, %r26, %r1, %r211;
	mul.wide.u32 	%rd26, %r212, 4;
	add.s64 	%rd27, %rd4, %rd26;
	ld.global.nc.u32 	%r213, [%rd27];
	shr.s32 	%r214, %r213, %r28;
	and.b32  	%r210, %r214, 15;
	div.s32 	%r215, %r48, %r122;
	mad.lo.s32 	%r216, %r26, %r2, %r215;
	mul.wide.s32 	%rd28, %r216, 2;
	add.s64 	%rd29, %rd3, %rd28;
	ld.global.nc.u16 	%rs40, [%rd29];
	add.s64 	%rd30, %rd2, %rd28;
	ld.global.nc.u16 	%rs38, [%rd30];
	// begin inline asm
	cvt.rn.f16.s32 %rs35, %r210;
	// end inline asm
	// begin inline asm
	{sub.f16 %rs36,%rs35,%rs38;
}
	// end inline asm
	// begin inline asm
	{mul.f16 %rs148,%rs40,%rs36;
}
	// end inline asm
$L__BB1_23:
	setp.eq.s32 	%p34, %r11, 0;
	st.shared.u16 	[%r27], %rs148;
	mov.u32 	%r353, %r9;
	@%p34 bra 	$L__BB1_31;
	setp.lt.s32 	%p35, %r29, %r120;
	add.s32 	%r49, %r16, %r351;
	setp.lt.s32 	%p36, %r49, %r121;
	and.pred  	%p37, %p35, %p36;
	@%p37 bra 	$L__BB1_26;
	mov.f32 	%f35, 0f00000000;
	// begin inline asm
	{  cvt.rn.f16.f32 %rs149, %f35;}

	// end inline asm
	bra.uni 	$L__BB1_27;
$L__BB1_26:
	shr.u32 	%r219, %r49, 3;
	add.s32 	%r220, %r31, %r219;
	mul.wide.u32 	%rd31, %r220, 4;
	add.s64 	%rd32, %rd4, %rd31;
	ld.global.nc.u32 	%r221, [%rd32];
	shr.s32 	%r222, %r221, %r32;
	and.b32  	%r218, %r222, 15;
	div.s32 	%r223, %r49, %r122;
	add.s32 	%r224, %r223, %r33;
	mul.wide.s32 	%rd33, %r224, 2;
	add.s64 	%rd34, %rd3, %rd33;
	ld.global.nc.u16 	%rs48, [%rd34];
	add.s64 	%rd35, %rd2, %rd33;
	ld.global.nc.u16 	%rs46, [%rd35];
	// begin inline asm
	cvt.rn.f16.s32 %rs43, %r218;
	// end inline asm
	// begin inline asm
	{sub.f16 %rs44,%rs43,%rs46;
}
	// end inline asm
	// begin inline asm
	{mul.f16 %rs149,%rs48,%rs44;
}
	// end inline asm
$L__BB1_27:
	setp.eq.s32 	%p38, %r11, 1;
	st.shared.u16 	[%r30], %rs149;
	mov.u32 	%r353, %r20;
	@%p38 bra 	$L__BB1_31;
	setp.lt.s32 	%p39, %r34, %r120;
	add.s32 	%r50, %r21, %r351;
	setp.lt.s32 	%p40, %r50, %r121;
	and.pred  	%p41, %p39, %p40;
	@%p41 bra 	$L__BB1_30;
	mov.f32 	%f36, 0f00000000;
	// begin inline asm
	{  cvt.rn.f16.f32 %rs50, %f36;}

	// end inline asm
	st.shared.u16 	[%r35], %rs50;
	mov.u32 	%r353, %r25;
	bra.uni 	$L__BB1_31;
$L__BB1_30:
	shr.u32 	%r227, %r50, 3;
	add.s32 	%r228, %r36, %r227;
	mul.wide.u32 	%rd36, %r228, 4;
	add.s64 	%rd37, %rd4, %rd36;
	ld.global.nc.u32 	%r229, [%rd37];
	shr.s32 	%r230, %r229, %r37;
	and.b32  	%r226, %r230, 15;
	div.s32 	%r231, %r50, %r122;
	add.s32 	%r232, %r231, %r38;
	mul.wide.s32 	%rd38, %r232, 2;
	add.s64 	%rd39, %rd3, %rd38;
	ld.global.nc.u16 	%rs56, [%rd39];
	add.s64 	%rd40, %rd2, %rd38;
	ld.global.nc.u16 	%rs54, [%rd40];
	// begin inline asm
	cvt.rn.f16.s32 %rs51, %r226;
	// end inline asm
	// begin inline asm
	{sub.f16 %rs52,%rs51,%rs54;
}
	// end inline asm
	// begin inline asm
	{mul.f16 %rs55,%rs56,%rs52;
}
	// end inline asm
	st.shared.u16 	[%r35], %rs55;
	mov.u32 	%r353, %r25;
$L__BB1_31:
	@%p16 bra 	$L__BB1_56;
$L__BB1_32:
	shr.u32 	%r79, %r353, 4;
	and.b32  	%r80, %r353, 15;
	add.s32 	%r81, %r79, %r8;
	add.s32 	%r82, %r80, %r351;
	setp.ge.s32 	%p43, %r81, %r120;
	setp.ge.s32 	%p44, %r82, %r121;
	or.pred  	%p45, %p43, %p44;
	@%p45 bra 	$L__BB1_45;
	shr.u32 	%r239, %r82, 3;
	mad.lo.s32 	%r240, %r81, %r1, %r239;
	mul.wide.u32 	%rd41, %r240, 4;
	add.s64 	%rd42, %rd4, %rd41;
	ld.global.nc.u32 	%r241, [%rd42];
	shl.b32 	%r242, %r353, 2;
	and.b32  	%r243, %r242, 28;
	shr.s32 	%r244, %r241, %r243;
	and.b32  	%r238, %r244, 15;
	div.s32 	%r245, %r82, %r122;
	mad.lo.s32 	%r246, %r81, %r2, %r245;
	mul.wide.s32 	%rd43, %r246, 2;
	add.s64 	%rd44, %rd3, %rd43;
	ld.global.nc.u16 	%rs64, [%rd44];
	add.s64 	%rd45, %rd2, %rd43;
	ld.global.nc.u16 	%rs62, [%rd45];
	// begin inline asm
	cvt.rn.f16.s32 %rs59, %r238;
	// end inline asm
	// begin inline asm
	{sub.f16 %rs60,%rs59,%rs62;
}
	// end inline asm
	// begin inline asm
	{mul.f16 %rs63,%rs64,%rs60;
}
	// end inline asm
	shl.b32 	%r247, %r79, 5;
	mov.u32 	%r248, _ZZ28quantized_matmul_wmma_kernelILi16ELi16ELi16ELi4EEvPK6__halfPKiS2_S2_S2_PS0_iiiiE6w_smem;
	add.s32 	%r249, %r248, %r247;
	shl.b32 	%r250, %r80, 1;
	add.s32 	%r251, %r249, %r250;
	st.shared.u16 	[%r251], %rs63;
	bra.uni 	$L__BB1_46;
$L__BB1_34:
	mov.f32 	%f30, 0f00000000;
	// begin inline asm
	{  cvt.rn.f16.f32 %rs26, %f30;}

	// end inline asm
	shl.b32 	%r164, %r56, 5;
	mov.u32 	%r165, _ZZ28quantized_matmul_wmma_kernelILi16ELi16ELi16ELi4EEvPK6__halfPKiS2_S2_S2_PS0_iiiiE6x_smem;
	add.s32 	%r166, %r165, %r164;
	shl.b32 	%r167, %r57, 1;
	add.s32 	%r168, %r166, %r167;
	st.shared.u16 	[%r168], %rs26;
$L__BB1_35:
	shr.u32 	%r60, %r354, 4;
	and.b32  	%r61, %r354, 15;
	add.s32 	%r62, %r60, %r6;
	add.s32 	%r63, %r61, %r351;
	setp.lt.s32 	%p20, %r62, %r119;
	setp.lt.s32 	%p21, %r63, %r121;
	and.pred  	%p22, %p20, %p21;
	@%p22 bra 	$L__BB1_37;
	mov.f32 	%f31, 0f00000000;
	// begin inline asm
	{  cvt.rn.f16.f32 %rs28, %f31;}

	// end inline asm
	shl.b32 	%r175, %r60, 5;
	mov.u32 	%r176, _ZZ28quantized_matmul_wmma_kernelILi16ELi16ELi16ELi4EEvPK6__halfPKiS2_S2_S2_PS0_iiiiE6x_smem;
	add.s32 	%r177, %r176, %r175;
	shl.b32 	%r178, %r61, 1;
	add.s32 	%r179, %r177, %r178;
	st.shared.u16 	[%r179], %rs28;
	bra.uni 	$L__BB1_38;
$L__BB1_37:
	shl.b32 	%r180, %r60, 5;
	mov.u32 	%r181, _ZZ28quantized_matmul_wmma_kernelILi16ELi16ELi16ELi4EEvPK6__halfPKiS2_S2_S2_PS0_iiiiE6x_smem;
	add.s32 	%r182, %r181, %r180;
	shl.b32 	%r183, %r61, 1;
	add.s32 	%r184, %r182, %r183;
	mad.lo.s32 	%r185, %r62, %r121, %r63;
	mul.wide.u32 	%rd20, %r185, 2;
	add.s64 	%rd21, %rd1, %rd20;
	ld.global.nc.u16 	%rs29, [%rd21];
	st.shared.u16 	[%r184], %rs29;
$L__BB1_38:
	add.s32 	%r64, %r352, %r7;
	shr.u32 	%r65, %r356, 4;
	and.b32  	%r66, %r356, 15;
	add.s32 	%r67, %r65, %r6;
	add.s32 	%r68, %r66, %r351;
	setp.lt.s32 	%p23, %r67, %r119;
	setp.lt.s32 	%p24, %r68, %r121;
	and.pred  	%p25, %p23, %p24;
	@%p25 bra 	$L__BB1_40;
	mov.f32 	%f32, 0f00000000;
	// begin inline asm
	{  cvt.rn.f16.f32 %rs30, %f32;}

	// end inline asm
	shl.b32 	%r186, %r65, 5;
	mov.u32 	%r187, _ZZ28quantized_matmul_wmma_kernelILi16ELi16ELi16ELi4EEvPK6__halfPKiS2_S2_S2_PS0_iiiiE6x_smem;
	add.s32 	%r188, %r187, %r186;
	shl.b32 	%r189, %r66, 1;
	add.s32 	%r190, %r188, %r189;
	st.shared.u16 	[%r190], %rs30;
	bra.uni 	$L__BB1_41;
$L__BB1_40:
	shl.b32 	%r191, %r65, 5;
	mov.u32 	%r192, _ZZ28quantized_matmul_wmma_kernelILi16ELi16ELi16ELi4EEvPK6__halfPKiS2_S2_S2_PS0_iiiiE6x_smem;
	add.s32 	%r193, %r192, %r191;
	shl.b32 	%r194, %r66, 1;
	add.s32 	%r195, %r193, %r194;
	mad.lo.s32 	%r196, %r67, %r121, %r68;
	mul.wide.u32 	%rd22, %r196, 2;
	add.s64 	%rd23, %rd1, %rd22;
	ld.global.nc.u16 	%rs31, [%rd23];
	st.shared.u16 	[%r195], %rs31;
$L__BB1_41:
	add.s32 	%r69, %r64, %r7;
	shr.u32 	%r70, %r355, 4;
	and.b32  	%r71, %r355, 15;
	add.s32 	%r72, %r70, %r6;
	add.s32 	%r73, %r71, %r351;
	setp.lt.s32 	%p26, %r72, %r119;
	setp.lt.s32 	%p27, %r73, %r121;
	and.pred  	%p28, %p26, %p27;
	@%p28 bra 	$L__BB1_43;
	mov.f32 	%f33, 0f00000000;
	// begin inline asm
	{  cvt.rn.f16.f32 %rs32, %f33;}

	// end inline asm
	shl.b32 	%r197, %r70, 5;
	mov.u32 	%r198, _ZZ28quantized_matmul_wmma_kernelILi16ELi16ELi16ELi4EEvPK6__halfPKiS2_S2_S2_PS0_iiiiE6x_smem;
	add.s32 	%r199, %r198, %r197;
	shl.b32 	%r200, %r71, 1;
	add.s32 	%r201, %r199, %r200;
	st.shared.u16 	[%r201], %rs32;
	bra.uni 	$L__BB1_44;
$L__BB1_43:
	shl.b32 	%r202, %r70, 5;
	mov.u32 	%r203, _ZZ28quantized_matmul_wmma_kernelILi16ELi16ELi16ELi4EEvPK6__halfPKiS2_S2_S2_PS0_iiiiE6x_smem;
	add.s32 	%r204, %r203, %r202;
	shl.b32 	%r205, %r71, 1;
	add.s32 	%r206, %r204, %r205;
	mad.lo.s32 	%r207, %r72, %r121, %r73;
	mul.wide.u32 	%rd24, %r207, 2;
	add.s64 	%rd25, %rd1, %rd24;
	ld.global.nc.u16 	%rs33, [%rd25];
	st.shared.u16 	[%r206], %rs33;
$L__BB1_44:
	add.s32 	%r208, %r69, %r7;
	add.s32 	%r352, %r208, %r7;
	add.s32 	%r356, %r356, %r39;
	add.s32 	%r355, %r355, %r39;
	add.s32 	%r354, %r354, %r39;
	setp.lt.u32 	%p29, %r352, 256;
	@%p29 bra 	$L__BB1_17;
	bra.uni 	$L__BB1_19;
$L__BB1_45:
	mov.f32 	%f37, 0f00000000;
	// begin inline asm
	{  cvt.rn.f16.f32 %rs58, %f37;}

	// end inline asm
	shl.b32 	%r233, %r79, 5;
	mov.u32 	%r234, _ZZ28quantized_matmul_wmma_kernelILi16ELi16ELi16ELi4EEvPK6__halfPKiS2_S2_S2_PS0_iiiiE6w_smem;
	add.s32 	%r235, %r234, %r233;
	shl.b32 	%r236, %r80, 1;
	add.s32 	%r237, %r235, %r236;
	st.shared.u16 	[%r237], %rs58;
$L__BB1_46:
	add.s32 	%r83, %r353, %r7;
	shr.u32 	%r84, %r83, 4;
	and.b32  	%r85, %r83, 15;
	add.s32 	%r86, %r84, %r8;
	add.s32 	%r87, %r85, %r351;
	setp.lt.s32 	%p46, %r86, %r120;
	setp.lt.s32 	%p47, %r87, %r121;
	and.pred  	%p48, %p46, %p47;
	@%p48 bra 	$L__BB1_48;
	mov.f32 	%f38, 0f00000000;
	// begin inline asm
	{  cvt.rn.f16.f32 %rs66, %f38;}

	// end inline asm
	shl.b32 	%r252, %r84, 5;
	mov.u32 	%r253, _ZZ28quantized_matmul_wmma_kernelILi16ELi16ELi16ELi4EEvPK6__halfPKiS2_S2_S2_PS0_iiiiE6w_smem;
	add.s32 	%r254, %r253, %r252;
	shl.b32 	%r255, %r85, 1;
	add.s32 	%r256, %r254, %r255;
	st.shared.u16 	[%r256], %rs66;
	bra.uni 	$L__BB1_49;
$L__BB1_48:
	shr.u32 	%r258, %r87, 3;
	mad.lo.s32 	%r259, %r86, %r1, %r258;
	mul.wide.u32 	%rd46, %r259, 4;
	add.s64 	%rd47, %rd4, %rd46;
	ld.global.nc.u32 	%r260, [%rd47];
	shl.b32 	%r261, %r83, 2;
	and.b32  	%r262, %r261, 28;
	shr.s32 	%r263, %r260, %r262;
	and.b32  	%r257, %r263, 15;
	div.s32 	%r264, %r87, %r122;
	mad.lo.s32 	%r265, %r86, %r2, %r264;
	mul.wide.s32 	%rd48, %r265, 2;
	add.s64 	%rd49, %rd3, %rd48;
	ld.global.nc.u16 	%rs72, [%rd49];
	add.s64 	%rd50, %rd2, %rd48;
	ld.global.nc.u16 	%rs70, [%rd50];
	// begin inline asm
	cvt.rn.f16.s32 %rs67, %r257;
	// end inline asm
	// begin inline asm
	{sub.f16 %rs68,%rs67,%rs70;
}
	// end inline asm
	// begin inline asm
	{mul.f16 %rs71,%rs72,%rs68;
}
	// end inline asm
	shl.b32 	%r266, %r84, 5;
	mov.u32 	%r267, _ZZ28quantized_matmul_wmma_kernelILi16ELi16ELi16ELi4EEvPK6__halfPKiS2_S2_S2_PS0_iiiiE6w_smem;
	add.s32 	%r268, %r267, %r266;
	shl.b32 	%r269, %r85, 1;
	add.s32 	%r270, %r268, %r269;
	st.shared.u16 	[%r270], %rs71;
$L__BB1_49:
	add.s32 	%r88, %r83, %r7;
	shr.u32 	%r89, %r88, 4;
	and.b32  	%r90, %r88, 15;
	add.s32 	%r91, %r89, %r8;
	add.s32 	%r92, %r90, %r351;
	setp.lt.s32 	%p49, %r91, %r120;
	setp.lt.s32 	%p50, %r92, %r121;
	and.pred  	%p51, %p49, %p50;
	@%p51 bra 	$L__BB1_51;
	mov.f32 	%f39, 0f00000000;
	// begin inline asm
	{  cvt.rn.f16.f32 %rs74, %f39;}

	// end inline asm
	shl.b32 	%r271, %r89, 5;
	mov.u32 	%r272, _ZZ28quantized_matmul_wmma_kernelILi16ELi16ELi16ELi4EEvPK6__halfPKiS2_S2_S2_PS0_iiiiE6w_smem;
	add.s32 	%r273, %r272, %r271;
	shl.b32 	%r274, %r90, 1;
	add.s32 	%r275, %r273, %r274;
	st.shared.u16 	[%r275], %rs74;
	bra.uni 	$L__BB1_52;
$L__BB1_51:
	shr.u32 	%r277, %r92, 3;
	mad.lo.s32 	%r278, %r91, %r1, %r277;
	mul.wide.u32 	%rd51, %r278, 4;
	add.s64 	%rd52, %rd4, %rd51;
	ld.global.nc.u32 	%r279, [%rd52];
	shl.b32 	%r280, %r88, 2;
	and.b32  	%r281, %r280, 28;
	shr.s32 	%r282, %r279, %r281;
	and.b32  	%r276, %r282, 15;
	div.s32 	%r283, %r92, %r122;
	mad.lo.s32 	%r284, %r91, %r2, %r283;
	mul.wide.s32 	%rd53, %r284, 2;
	add.s64 	%rd54, %rd3, %rd53;
	ld.global.nc.u16 	%rs80, [%rd54];
	add.s64 	%rd55, %rd2, %rd53;
	ld.global.nc.u16 	%rs78, [%rd55];
	// begin inline asm
	cvt.rn.f16.s32 %rs75, %r276;
	// end inline asm
	// begin inline asm
	{sub.f16 %rs76,%rs75,%rs78;
}
	// end inline asm
	// begin inline asm
	{mul.f16 %rs79,%rs80,%rs76;
}
	// end inline asm
	shl.b32 	%r285, %r89, 5;
	mov.u32 	%r286, _ZZ28quantized_matmul_wmma_kernelILi16ELi16ELi16ELi4EEvPK6__halfPKiS2_S2_S2_PS0_iiiiE6w_smem;
	add.s32 	%r287, %r286, %r285;
	shl.b32 	%r288, %r90, 1;
	add.s32 	%r289, %r287, %r288;
	st.shared.u16 	[%r289], %rs79;
$L__BB1_52:
	add.s32 	%r93, %r88, %r7;
	shr.u32 	%r94, %r93, 4;
	and.b32  	%r95, %r93, 15;
	add.s32 	%r96, %r94, %r8;
	add.s32 	%r97, %r95, %r351;
	setp.lt.s32 	%p52, %r96, %r120;
	setp.lt.s32 	%p53, %r97, %r121;
	and.pred  	%p54, %p52, %p53;
	@%p54 bra 	$L__BB1_54;
	mov.f32 	%f40, 0f00000000;
	// begin inline asm
	{  cvt.rn.f16.f32 %rs82, %f40;}

	// end inline asm
	shl.b32 	%r290, %r94, 5;
	mov.u32 	%r291, _ZZ28quantized_matmul_wmma_kernelILi16ELi16ELi16ELi4EEvPK6__halfPKiS2_S2_S2_PS0_iiiiE6w_smem;
	add.s32 	%r292, %r291, %r290;
	shl.b32 	%r293, %r95, 1;
	add.s32 	%r294, %r292, %r293;
	st.shared.u16 	[%r294], %rs82;
	bra.uni 	$L__BB1_55;
$L__BB1_54:
	shr.u32 	%r296, %r97, 3;
	mad.lo.s32 	%r297, %r96, %r1, %r296;
	mul.wide.u32 	%rd56, %r297, 4;
	add.s64 	%rd57, %rd4, %rd56;
	ld.global.nc.u32 	%r298, [%rd57];
	shl.b32 	%r299, %r93, 2;
	and.b32  	%r300, %r299, 28;
	shr.s32 	%r301, %r298, %r300;
	and.b32  	%r295, %r301, 15;
	div.s32 	%r302, %r97, %r122;
	mad.lo.s32 	%r303, %r96, %r2, %r302;
	mul.wide.s32 	%rd58, %r303, 2;
	add.s64 	%rd59, %rd3, %rd58;
	ld.global.nc.u16 	%rs88, [%rd59];
	add.s64 	%rd60, %rd2, %rd58;
	ld.global.nc.u16 	%rs86, [%rd60];
	// begin inline asm
	cvt.rn.f16.s32 %rs83, %r295;
	// end inline asm
	// begin inline asm
	{sub.f16 %rs84,%rs83,%rs86;
}
	// end inline asm
	// begin inline asm
	{mul.f16 %rs87,%rs88,%rs84;
}
	// end inline asm
	shl.b32 	%r304, %r94, 5;
	mov.u32 	%r305, _ZZ28quantized_matmul_wmma_kernelILi16ELi16ELi16ELi4EEvPK6__halfPKiS2_S2_S2_PS0_iiiiE6w_smem;
	add.s32 	%r306, %r305, %r304;
	shl.b32 	%r307, %r95, 1;
	add.s32 	%r308, %r306, %r307;
	st.shared.u16 	[%r308], %rs87;
$L__BB1_55:
	add.s32 	%r353, %r93, %r7;
	setp.lt.u32 	%p55, %r353, 256;
	@%p55 bra 	$L__BB1_32;
$L__BB1_56:
	bar.sync 	0;
	mov.u32 	%r309, _ZZ28quantized_matmul_wmma_kernelILi16ELi16ELi16ELi4EEvPK6__halfPKiS2_S2_S2_PS0_iiiiE6x_smem;
	mov.b32 	%r310, 16;
	wmma.load.a.sync.aligned.row.m16n16k16.shared.f16 	{%r311, %r312, %r313, %r314, %r315, %r316, %r317, %r318}, [%r309], %r310;
	mov.u32 	%r319, _ZZ28quantized_matmul_wmma_kernelILi16ELi16ELi16ELi4EEvPK6__halfPKiS2_S2_S2_PS0_iiiiE6w_smem;
	wmma.load.b.sync.aligned.row.m16n16k16.shared.f16 	{%r320, %r321, %r322, %r323, %r324, %r325, %r326, %r327}, [%r319], %r310;
	wmma.mma.sync.aligned.row.row.m16n16k16.f32.f32 {%f64, %f63, %f62, %f61, %f60, %f59, %f58, %f57}, {%r311, %r312, %r313, %r314, %r315, %r316, %r317, %r318}, {%r320, %r321, %r322, %r323, %r324, %r325, %r326, %r327}, {%f64, %f63, %f62, %f61, %f60, %f59, %f58, %f57};
	bar.sync 	0;
	add.s32 	%r351, %r351, 16;
	setp.lt.s32 	%p56, %r351, %r121;
	@%p56 bra 	$L__BB1_2;
$L__BB1_57:
	// begin inline asm
	{  cvt.rn.f16.f32 %rs90, %f64;}

	// end inline asm
	// begin inline asm
	{  cvt.rn.f16.f32 %rs91, %f63;}

	// end inline asm
	// begin inline asm
	{  cvt.rn.f16.f32 %rs92, %f62;}

	// end inline asm
	// begin inline asm
	{  cvt.rn.f16.f32 %rs93, %f61;}

	// end inline asm
	// begin inline asm
	{  cvt.rn.f16.f32 %rs94, %f60;}

	// end inline asm
	// begin inline asm
	{  cvt.rn.f16.f32 %rs95, %f59;}

	// end inline asm
	// begin inline asm
	{  cvt.rn.f16.f32 %rs96, %f58;}

	// end inline asm
	// begin inline asm
	{  cvt.rn.f16.f32 %rs97, %f57;}

	// end inline asm
	shl.b32 	%r100, %r3, 4;
	shl.b32 	%r101, %r4, 4;
	setp.ge.s32 	%p57, %r100, %r119;
	setp.ge.s32 	%p58, %r101, %r120;
	or.pred  	%p59, %p57, %p58;
	@%p59 bra 	$L__BB1_59;
	mov.b32 	%r329, {%rs96, %rs97};
	mov.b32 	%r330, {%rs94, %rs95};
	mov.b32 	%r331, {%rs92, %rs93};
	mov.b32 	%r332, {%rs90, %rs91};
	mad.lo.s32 	%r333, %r120, %r100, %r101;
	mul.wide.u32 	%rd61, %r333, 2;
	add.s64 	%rd62, %rd5, %rd61;
	wmma.store.d.sync.aligned.row.m16n16k16.global.f16 	[%rd62], {%r332, %r331, %r330, %r329}, %r120;
$L__BB1_59:
	setp.eq.s64 	%p60, %rd6, 0;
	mov.u32 	%r334, %tid.x;
	setp.gt.u32 	%p61, %r334, 15;
	or.pred  	%p62, %p60, %p61;
	@%p62 bra 	$L__BB1_93;
	add.s32 	%r103, %r101, %r334;
	setp.ge.s32 	%p63, %r103, %r120;
	@%p63 bra 	$L__BB1_93;
	setp.ge.s32 	%p64, %r100, %r119;
	cvta.to.global.u64 	%rd63, %rd6;
	mul.wide.u32 	%rd64, %r103, 2;
	add.s64 	%rd65, %rd63, %rd64;
	ld.global.nc.u16 	%rs21, [%rd65];
	@%p64 bra 	$L__BB1_63;
	mad.lo.s32 	%r335, %r100, %r120, %r103;
	mul.wide.s32 	%rd66, %r335, 2;
	add.s64 	%rd67, %rd5, %rd66;
	ld.global.u16 	%rs99, [%rd67];
	// begin inline asm
	{add.f16 %rs98,%rs99,%rs21;
}
	// end inline asm
	st.global.u16 	[%rd67], %rs98;
$L__BB1_63:
	add.s32 	%r104, %r100, 1;
	setp.ge.s32 	%p65, %r104, %r119;
	@%p65 bra 	$L__BB1_65;
	mad.lo.s32 	%r336, %r104, %r120, %r103;
	mul.wide.s32 	%rd68, %r336, 2;
	add.s64 	%rd69, %rd5, %rd68;
	ld.global.u16 	%rs102, [%rd69];
	// begin inline asm
	{add.f16 %rs101,%rs102,%rs21;
}
	// end inline asm
	st.global.u16 	[%rd69], %rs101;
$L__BB1_65:
	add.s32 	%r105, %r100, 2;
	setp.ge.s32 	%p66, %r105, %r119;
	@%p66 bra 	$L__BB1_67;
	mad.lo.s32 	%r337, %r105, %r120, %r103;
	mul.wide.s32 	%rd70, %r337, 2;
	add.s64 	%rd71, %rd5, %rd70;
	ld.global.u16 	%rs105, [%rd71];
	// begin inline asm
	{add.f16 %rs104,%rs105,%rs21;
}
	// end inline asm
	st.global.u16 	[%rd71], %rs104;
$L__BB1_67:
	add.s32 	%r106, %r100, 3;
	setp.ge.s32 	%p67, %r106, %r119;
	@%p67 bra 	$L__BB1_69;
	mad.lo.s32 	%r338, %r106, %r120, %r103;
	mul.wide.s32 	%rd72, %r338, 2;
	add.s64 	%rd73, %rd5, %rd72;
	ld.global.u16 	%rs108, [%rd73];
	// begin inline asm
	{add.f16 %rs107,%rs108,%rs21;
}
	// end inline asm
	st.global.u16 	[%rd73], %rs107;
$L__BB1_69:
	add.s32 	%r107, %r100, 4;
	setp.ge.s32 	%p68, %r107, %r119;
	@%p68 bra 	$L__BB1_71;
	mad.lo.s32 	%r339, %r107, %r120, %r103;
	mul.wide.s32 	%rd74, %r339, 2;
	add.s64 	%rd75, %rd5, %rd74;
	ld.global.u16 	%rs111, [%rd75];
	// begin inline asm
	{add.f16 %rs110,%rs111,%rs21;
}
	// end inline asm
	st.global.u16 	[%rd75], %rs110;
$L__BB1_71:
	add.s32 	%r108, %r100, 5;
	setp.ge.s32 	%p69, %r108, %r119;
	@%p69 bra 	$L__BB1_73;
	mad.lo.s32 	%r340, %r108, %r120, %r103;
	mul.wide.s32 	%rd76, %r340, 2;
	add.s64 	%rd77, %rd5, %rd76;
	ld.global.u16 	%rs114, [%rd77];
	// begin inline asm
	{add.f16 %rs113,%rs114,%rs21;
}
	// end inline asm
	st.global.u16 	[%rd77], %rs113;
$L__BB1_73:
	add.s32 	%r109, %r100, 6;
	setp.ge.s32 	%p70, %r109, %r119;
	@%p70 bra 	$L__BB1_75;
	mad.lo.s32 	%r341, %r109, %r120, %r103;
	mul.wide.s32 	%rd78, %r341, 2;
	add.s64 	%rd79, %rd5, %rd78;
	ld.global.u16 	%rs117, [%rd79];
	// begin inline asm
	{add.f16 %rs116,%rs117,%rs21;
}
	// end inline asm
	st.global.u16 	[%rd79], %rs116;
$L__BB1_75:
	add.s32 	%r110, %r100, 7;
	setp.ge.s32 	%p71, %r110, %r119;
	@%p71 bra 	$L__BB1_77;
	mad.lo.s32 	%r342, %r110, %r120, %r103;
	mul.wide.s32 	%rd80, %r342, 2;
	add.s64 	%rd81, %rd5, %rd80;
	ld.global.u16 	%rs120, [%rd81];
	// begin inline asm
	{add.f16 %rs119,%rs120,%rs21;
}
	// end inline asm
	st.global.u16 	[%rd81], %rs119;
$L__BB1_77:
	add.s32 	%r111, %r100, 8;
	setp.ge.s32 	%p72, %r111, %r119;
	@%p72 bra 	$L__BB1_79;
	mad.lo.s32 	%r343, %r111, %r120, %r103;
	mul.wide.s32 	%rd82, %r343, 2;
	add.s64 	%rd83, %rd5, %rd82;
	ld.global.u16 	%rs123, [%rd83];
	// begin inline asm
	{add.f16 %rs122,%rs123,%rs21;
}
	// end inline asm
	st.global.u16 	[%rd83], %rs122;
$L__BB1_79:
	add.s32 	%r112, %r100, 9;
	setp.ge.s32 	%p73, %r112, %r119;
	@%p73 bra 	$L__BB1_81;
	mad.lo.s32 	%r344, %r112, %r120, %r103;
	mul.wide.s32 	%rd84, %r344, 2;
	add.s64 	%rd85, %rd5, %rd84;
	ld.global.u16 	%rs126, [%rd85];
	// begin inline asm
	{add.f16 %rs125,%rs126,%rs21;
}
	// end inline asm
	st.global.u16 	[%rd85], %rs125;
$L__BB1_81:
	add.s32 	%r113, %r100, 10;
	setp.ge.s32 	%p74, %r113, %r119;
	@%p74 bra 	$L__BB1_83;
	mad.lo.s32 	%r345, %r113, %r120, %r103;
	mul.wide.s32 	%rd86, %r345, 2;
	add.s64 	%rd87, %rd5, %rd86;
	ld.global.u16 	%rs129, [%rd87];
	// begin inline asm
	{add.f16 %rs128,%rs129,%rs21;
}
	// end inline asm
	st.global.u16 	[%rd87], %rs128;
$L__BB1_83:
	add.s32 	%r114, %r100, 11;
	setp.ge.s32 	%p75, %r114, %r119;
	@%p75 bra 	$L__BB1_85;
	mad.lo.s32 	%r346, %r114, %r120, %r103;
	mul.wide.s32 	%rd88, %r346, 2;
	add.s64 	%rd89, %rd5, %rd88;
	ld.global.u16 	%rs132, [%rd89];
	// begin inline asm
	{add.f16 %rs131,%rs132,%rs21;
}
	// end inline asm
	st.global.u16 	[%rd89], %rs131;
$L__BB1_85:
	add.s32 	%r115, %r100, 12;
	setp.ge.s32 	%p76, %r115, %r119;
	@%p76 bra 	$L__BB1_87;
	mad.lo.s32 	%r347, %r115, %r120, %r103;
	mul.wide.s32 	%rd90, %r347, 2;
	add.s64 	%rd91, %rd5, %rd90;
	ld.global.u16 	%rs135, [%rd91];
	// begin inline asm
	{add.f16 %rs134,%rs135,%rs21;
}
	// end inline asm
	st.global.u16 	[%rd91], %rs134;
$L__BB1_87:
	add.s32 	%r116, %r100, 13;
	setp.ge.s32 	%p77, %r116, %r119;
	@%p77 bra 	$L__BB1_89;
	mad.lo.s32 	%r348, %r116, %r120, %r103;
	mul.wide.s32 	%rd92, %r348, 2;
	add.s64 	%rd93, %rd5, %rd92;
	ld.global.u16 	%rs138, [%rd93];
	// begin inline asm
	{add.f16 %rs137,%rs138,%rs21;
}
	// end inline asm
	st.global.u16 	[%rd93], %rs137;
$L__BB1_89:
	add.s32 	%r117, %r100, 14;
	setp.ge.s32 	%p78, %r117, %r119;
	@%p78 bra 	$L__BB1_91;
	mad.lo.s32 	%r349, %r117, %r120, %r103;
	mul.wide.s32 	%rd94, %r349, 2;
	add.s64 	%rd95, %rd5, %rd94;
	ld.global.u16 	%rs141, [%rd95];
	// begin inline asm
	{add.f16 %rs140,%rs141,%rs21;
}
	// end inline asm
	st.global.u16 	[%rd95], %rs140;
$L__BB1_91:
	add.s32 	%r118, %r100, 15;
	setp.ge.s32 	%p79, %r118, %r119;
	@%p79 bra 	$L__BB1_93;
	mad.lo.s32 	%r350, %r118, %r120, %r103;
	mul.wide.s32 	%rd96, %r350, 2;
	add.s64 	%rd97, %rd5, %rd96;
	ld.global.u16 	%rs144, [%rd97];
	// begin inline asm
	{add.f16 %rs143,%rs144,%rs21;
}
	// end inline asm
	st.global.u16 	[%rd97], %rs143;
$L__BB1_93:
	ret;

}
	// .globl	_Z28quantized_matmul_wmma_kernelILi16ELi16ELi16ELi8EEvPK6__halfPKiS2_S2_S2_PS0_iiii
.visible .entry _Z28quantized_matmul_wmma_kernelILi16ELi16ELi16ELi8EEvPK6__halfPKiS2_S2_S2_PS0_iiii(
	.param .u64 .ptr .align 1 _Z28quantized_matmul_wmma_kernelILi16ELi16ELi16ELi8EEvPK6__halfPKiS2_S2_S2_PS0_iiii_param_0,
	.param .u64 .ptr .align 1 _Z28quantized_matmul_wmma_kernelILi16ELi16ELi16ELi8EEvPK6__halfPKiS2_S2_S2_PS0_iiii_param_1,
	.param .u64 .ptr .align 1 _Z28quantized_matmul_wmma_kernelILi16ELi16ELi16ELi8EEvPK6__halfPKiS2_S2_S2_PS0_iiii_param_2,
	.param .u64 .ptr .align 1 _Z28quantized_matmul_wmma_kernelILi16ELi16ELi16ELi8EEvPK6__halfPKiS2_S2_S2_PS0_iiii_param_3,
	.param .u64 .ptr .align 1 _Z28quantized_matmul_wmma_kernelILi16ELi16ELi16ELi8EEvPK6__halfPKiS2_S2_S2_PS0_iiii_param_4,
	.param .u64 .ptr .align 1 _Z28quantized_matmul_wmma_kernelILi16ELi16ELi16ELi8EEvPK6__halfPKiS2_S2_S2_PS0_iiii_param_5,
	.param .u32 _Z28quantized_matmul_wmma_kernelILi16ELi16ELi16ELi8EEvPK6__halfPKiS2_S2_S2_PS0_iiii_param_6,
	.param .u32 _Z28quantized_matmul_wmma_kernelILi16ELi16ELi16ELi8EEvPK6__halfPKiS2_S2_S2_PS0_iiii_param_7,
	.param .u32 _Z28quantized_matmul_wmma_kernelILi16ELi16ELi16ELi8EEvPK6__halfPKiS2_S2_S2_PS0_iiii_param_8,
	.param .u32 _Z28quantized_matmul_wmma_kernelILi16ELi16ELi16ELi8EEvPK6__halfPKiS2_S2_S2_PS0_iiii_param_9
)
{
	.reg .pred 	%p<80>;
	.reg .b16 	%rs<150>;
	.reg .b32 	%r<359>;
	.reg .b32 	%f<65>;
	.reg .b64 	%rd<98>;
	// demoted variable
	.shared .align 2 .b8 _ZZ28quantized_matmul_wmma_kernelILi16ELi16ELi16ELi8EEvPK6__halfPKiS2_S2_S2_PS0_iiiiE6x_smem[512];
	// demoted variable
	.shared .align 2 .b8 _ZZ28quantized_matmul_wmma_kernelILi16ELi16ELi16ELi8EEvPK6__halfPKiS2_S2_S2_PS0_iiiiE6w_smem[512];
	ld.param.u64 	%rd7, [_Z28quantized_matmul_wmma_kernelILi16ELi16ELi16ELi8EEvPK6__halfPKiS2_S2_S2_PS0_iiii_param_0];
	ld.param.u64 	%rd8, [_Z28quantized_matmul_wmma_kernelILi16ELi16ELi16ELi8EEvPK6__halfPKiS2_S2_S2_PS0_iiii_param_1];
	ld.param.u64 	%rd9, [_Z28quantized_matmul_wmma_kernelILi16ELi16ELi16ELi8EEvPK6__halfPKiS2_S2_S2_PS0_iiii_param_2];
	ld.param.u64 	%rd10, [_Z28quantized_matmul_wmma_kernelILi16ELi16ELi16ELi8EEvPK6__halfPKiS2_S2_S2_PS0_iiii_param_3];
	ld.param.u64 	%rd6, [_Z28quantized_matmul_wmma_kernelILi16ELi16ELi16ELi8EEvPK6__halfPKiS2_S2_S2_PS0_iiii_param_4];
	ld.param.u64 	%rd11, [_Z28quantized_matmul_wmma_kernelILi16ELi16ELi16ELi8EEvPK6__halfPKiS2_S2_S2_PS0_iiii_param_5];
	ld.param.u32 	%r119, [_Z28quantized_matmul_wmma_kernelILi16ELi16ELi16ELi8EEvPK6__halfPKiS2_S2_S2_PS0_iiii_param_6];
	ld.param.u32 	%r120, [_Z28quantized_matmul_wmma_kernelILi16ELi16ELi16ELi8EEvPK6__halfPKiS2_S2_S2_PS0_iiii_param_7];
	ld.param.u32 	%r121, [_Z28quantized_matmul_wmma_kernelILi16ELi16ELi16ELi8EEvPK6__halfPKiS2_S2_S2_PS0_iiii_param_8];
	ld.param.u32 	%r122, [_Z28quantized_matmul_wmma_kernelILi16ELi16ELi16ELi8EEvPK6__halfPKiS2_S2_S2_PS0_iiii_param_9];
	cvta.to.global.u64 	%rd1, %rd7;
	cvta.to.global.u64 	%rd2, %rd10;
	cvta.to.global.u64 	%rd3, %rd9;
	cvta.to.global.u64 	%rd4, %rd8;
	cvta.to.global.u64 	%rd5, %rd11;
	shr.s32 	%r123, %r121, 31;
	shr.u32 	%r124, %r123, 30;
	add.s32 	%r125, %r121, %r124;
	shr.s32 	%r1, %r125, 2;
	add.s32 	%r126, %r121, %r122;
	add.s32 	%r127, %r126, -1;
	div.s32 	%r2, %r127, %r122;
	mov.u32 	%r3, %ctaid.y;
	mov.u32 	%r4, %ctaid.x;
	setp.lt.s32 	%p1, %r121, 1;
	mov.f32 	%f57, 0f00000000;
	mov.f32 	%f58, %f57;
	mov.f32 	%f59, %f57;
	mov.f32 	%f60, %f57;
	mov.f32 	%f61, %f57;
	mov.f32 	%f62, %f57;
	mov.f32 	%f63, %f57;
	mov.f32 	%f64, %f57;
	@%p1 bra 	$L__BB2_57;
	mov.u32 	%r5, %tid.x;
	shl.b32 	%r6, %r3, 4;
	mov.u32 	%r7, %ntid.x;
	shl.b32 	%r8, %r4, 4;
	add.s32 	%r9, %r5, %r7;
	max.u32 	%r129, %r9, 256;
	setp.lt.u32 	%p2, %r9, 256;
	selp.u32 	%r130, 1, 0, %p2;
	add.s32 	%r131, %r9, %r130;
	sub.s32 	%r132, %r129, %r131;
	div.u32 	%r133, %r132, %r7;
	add.s32 	%r10, %r133, %r130;
	and.b32  	%r11, %r10, 3;
	shr.u32 	%r134, %r5, 4;
	and.b32  	%r12, %r5, 15;
	add.s32 	%r13, %r134, %r6;
	shl.b32 	%r135, %r134, 5;
	mov.u32 	%r136, _ZZ28quantized_matmul_wmma_kernelILi16ELi16ELi16ELi8EEvPK6__halfPKiS2_S2_S2_PS0_iiiiE6x_smem;
	add.s32 	%r137, %r136, %r135;
	shl.b32 	%r138, %r5, 1;
	and.b32  	%r139, %r138, 30;
	add.s32 	%r14, %r137, %r139;
	mul.lo.s32 	%r15, %r13, %r121;
	shr.u32 	%r140, %r9, 4;
	and.b32  	%r16, %r9, 15;
	add.s32 	%r17, %r140, %r6;
	shl.b32 	%r141, %r140, 5;
	add.s32 	%r142, %r136, %r141;
	shl.b32 	%r143, %r9, 1;
	and.b32  	%r144, %r143, 30;
	add.s32 	%r18, %r142, %r144;
	mul.lo.s32 	%r19, %r17, %r121;
	add.s32 	%r20, %r9, %r7;
	shr.u32 	%r145, %r20, 4;
	and.b32  	%r21, %r20, 15;
	add.s32 	%r22, %r145, %r6;
	shl.b32 	%r146, %r145, 5;
	add.s32 	%r147, %r136, %r146;
	shl.b32 	%r148, %r20, 1;
	and.b32  	%r149, %r148, 30;
	add.s32 	%r23, %r147, %r149;
	mul.lo.s32 	%r24, %r22, %r121;
	add.s32 	%r25, %r20, %r7;
	add.s32 	%r26, %r134, %r8;
	mov.u32 	%r150, _ZZ28quantized_matmul_wmma_kernelILi16ELi16ELi16ELi8EEvPK6__halfPKiS2_S2_S2_PS0_iiiiE6w_smem;
	add.s32 	%r151, %r150, %r135;
	add.s32 	%r27, %r151, %r139;
	shl.b32 	%r152, %r5, 3;
	and.b32  	%r28, %r152, 24;
	add.s32 	%r29, %r140, %r8;
	add.s32 	%r153, %r150, %r141;
	add.s32 	%r30, %r153, %r144;
	mul.lo.s32 	%r31, %r29, %r1;
	shl.b32 	%r154, %r9, 3;
	and.b32  	%r32, %r154, 24;
	mul.lo.s32 	%r33, %r29, %r2;
	add.s32 	%r34, %r145, %r8;
	add.s32 	%r155, %r150, %r146;
	add.s32 	%r35, %r155, %r149;
	mul.lo.s32 	%r36, %r34, %r1;
	shl.b32 	%r156, %r20, 3;
	and.b32  	%r37, %r156, 24;
	mul.lo.s32 	%r38, %r34, %r2;
	shl.b32 	%r39, %r7, 2;
	mov.b32 	%r351, 0;
	mov.f32 	%f57, 0f00000000;
$L__BB2_2:
	setp.gt.u32 	%p3, %r5, 255;
	@%p3 bra 	$L__BB2_56;
	setp.eq.s32 	%p4, %r11, 3;
	mov.u32 	%r352, %r5;
	@%p4 bra 	$L__BB2_15;
	setp.lt.s32 	%p5, %r13, %r119;
	add.s32 	%r41, %r12, %r351;
	setp.lt.s32 	%p6, %r41, %r121;
	and.pred  	%p7, %p5, %p6;
	@%p7 bra 	$L__BB2_6;
	mov.f32 	%f27, 0f00000000;
	// begin inline asm
	{  cvt.rn.f16.f32 %rs146, %f27;}

	// end inline asm
	bra.uni 	$L__BB2_7;
$L__BB2_6:
	add.s32 	%r158, %r15, %r41;
	mul.wide.u32 	%rd12, %r158, 2;
	add.s64 	%rd13, %rd1, %rd12;
	ld.global.nc.u16 	%rs146, [%rd13];
$L__BB2_7:
	setp.eq.s32 	%p8, %r11, 0;
	st.shared.u16 	[%r14], %rs146;
	mov.u32 	%r352, %r9;
	@%p8 bra 	$L__BB2_15;
	setp.lt.s32 	%p9, %r17, %r119;
	add.s32 	%r42, %r16, %r351;
	setp.lt.s32 	%p10, %r42, %r121;
	and.pred  	%p11, %p9, %p10;
	@%p11 bra 	$L__BB2_10;
	mov.f32 	%f28, 0f00000000;
	// begin inline asm
	{  cvt.rn.f16.f32 %rs147, %f28;}

	// end inline asm
	bra.uni 	$L__BB2_11;
$L__BB2_10:
	add.s32 	%r160, %r19, %r42;
	mul.wide.u32 	%rd14, %r160, 2;
	add.s64 	%rd15, %rd1, %rd14;
	ld.global.nc.u16 	%rs147, [%rd15];
$L__BB2_11:
	setp.eq.s32 	%p12, %r11, 1;
	st.shared.u16 	[%r18], %rs147;
	mov.u32 	%r352, %r20;
	@%p12 bra 	$L__BB2_15;
	setp.lt.s32 	%p13, %r22, %r119;
	add.s32 	%r43, %r21, %r351;
	setp.lt.s32 	%p14, %r43, %r121;
	and.pred  	%p15, %p13, %p14;
	@%p15 bra 	$L__BB2_14;
	mov.f32 	%f29, 0f00000000;
	// begin inline asm
	{  cvt.rn.f16.f32 %rs24, %f29;}

	// end inline asm
	st.shared.u16 	[%r23], %rs24;
	mov.u32 	%r352, %r25;
	bra.uni 	$L__BB2_15;
$L__BB2_14:
	add.s32 	%r162, %r24, %r43;
	mul.wide.u32 	%rd16, %r162, 2;
	add.s64 	%rd17, %rd1, %rd16;
	ld.global.nc.u16 	%rs25, [%rd17];
	st.shared.u16 	[%r23], %rs25;
	mov.u32 	%r352, %r25;
$L__BB2_15:
	setp.lt.u32 	%p16, %r10, 3;
	@%p16 bra 	$L__BB2_19;
	shl.b32 	%r163, %r7, 1;
	add.s32 	%r356, %r163, %r352;
	mad.lo.s32 	%r355, %r7, 3, %r352;
	add.s32 	%r354, %r7, %r352;
$L__BB2_17:
	shr.u32 	%r56, %r352, 4;
	and.b32  	%r57, %r352, 15;
	add.s32 	%r58, %r56, %r6;
	add.s32 	%r59, %r57, %r351;
	setp.ge.s32 	%p17, %r58, %r119;
	setp.ge.s32 	%p18, %r59, %r121;
	or.pred  	%p19, %p17, %p18;
	@%p19 bra 	$L__BB2_34;
	shl.b32 	%r169, %r56, 5;
	mov.u32 	%r170, _ZZ28quantized_matmul_wmma_kernelILi16ELi16ELi16ELi8EEvPK6__halfPKiS2_S2_S2_PS0_iiiiE6x_smem;
	add.s32 	%r171, %r170, %r169;
	shl.b32 	%r172, %r57, 1;
	add.s32 	%r173, %r171, %r172;
	mad.lo.s32 	%r174, %r58, %r121, %r59;
	mul.wide.u32 	%rd18, %r174, 2;
	add.s64 	%rd19, %rd1, %rd18;
	ld.global.nc.u16 	%rs27, [%rd19];
	st.shared.u16 	[%r173], %rs27;
	bra.uni 	$L__BB2_35;
$L__BB2_19:
	mov.u32 	%r353, %r5;
	@%p4 bra 	$L__BB2_31;
	setp.lt.s32 	%p31, %r26, %r120;
	add.s32 	%r48, %r12, %r351;
	setp.lt.s32 	%p32, %r48, %r121;
	and.pred  	%p33, %p31, %p32;
	@%p33 bra 	$L__BB2_22;
	mov.f32 	%f34, 0f00000000;
	// begin inline asm
	{  cvt.rn.f16.f32 %rs148, %f34;}

	// end inline asm
	bra.uni 	$L__BB2_23;
$L__BB2_22:
	shr.u32 	%r211, %r48, 2;
	mad.lo.s32 	%r212, %r26, %r1, %r211;
	mul.wide.u32 	%rd26, %r212, 4;
	add.s64 	%rd27, %rd4, %rd26;
	ld.global.nc.u32 	%r213, [%rd27];
	shr.s32 	%r214, %r213, %r28;
	and.b32  	%r210, %r214, 255;
	div.s32 	%r215, %r48, %r122;
	mad.lo.s32 	%r216, %r26, %r2, %r215;
	mul.wide.s32 	%rd28, %r216, 2;
	add.s64 	%rd29, %rd3, %rd28;
	ld.global.nc.u16 	%rs40, [%rd29];
	add.s64 	%rd30, %rd2, %rd28;
	ld.global.nc.u16 	%rs38, [%rd30];
	// begin inline asm
	cvt.rn.f16.s32 %rs35, %r210;
	// end inline asm
	// begin inline asm
	{sub.f16 %rs36,%rs35,%rs38;
}
	// end inline asm
	// begin inline asm
	{mul.f16 %rs148,%rs40,%rs36;
}
	// end inline asm
$L__BB2_23:
	setp.eq.s32 	%p34, %r11, 0;
	st.shared.u16 	[%r27], %rs148;
	mov.u32 	%r353, %r9;
	@%p34 bra 	$L__BB2_31;
	setp.lt.s32 	%p35, %r29, %r120;
	add.s32 	%r49, %r16, %r351;
	setp.lt.s32 	%p36, %r49, %r121;
	and.pred  	%p37, %p35, %p36;
	@%p37 bra 	$L__BB2_26;
	mov.f32 	%f35, 0f00000000;
	// begin inline asm
	{  cvt.rn.f16.f32 %rs149, %f35;}

	// end inline asm
	bra.uni 	$L__BB2_27;
$L__BB2_26:
	shr.u32 	%r219, %r49, 2;
	add.s32 	%r220, %r31, %r219;
	mul.wide.u32 	%rd31, %r220, 4;
	add.s64 	%rd32, %rd4, %rd31;
	ld.global.nc.u32 	%r221, [%rd32];
	shr.s32 	%r222, %r221, %r32;
	and.b32  	%r218, %r222, 255;
	div.s32 	%r223, %r49, %r122;
	add.s32 	%r224, %r223, %r33;
	mul.wide.s32 	%rd33, %r224, 2;
	add.s64 	%rd34, %rd3, %rd33;
	ld.global.nc.u16 	%rs48, [%rd34];
	add.s64 	%rd35, %rd2, %rd33;
	ld.global.nc.u16 	%rs46, [%rd35];
	// begin inline asm
	cvt.rn.f16.s32 %rs43, %r218;
	// end inline asm
	// begin inline asm
	{sub.f16 %rs44,%rs43,%rs46;
}
	// end inline asm
	// begin inline asm
	{mul.f16 %rs149,%rs48,%rs44;
}
	// end inline asm
$L__BB2_27:
	setp.eq.s32 	%p38, %r11, 1;
	st.shared.u16 	[%r30], %rs149;
	mov.u32 	%r353, %r20;
	@%p38 bra 	$L__BB2_31;
	setp.lt.s32 	%p39, %r34, %r120;
	add.s32 	%r50, %r21, %r351;
	setp.lt.s32 	%p40, %r50, %r121;
	and.pred  	%p41, %p39, %p40;
	@%p41 bra 	$L__BB2_30;
	mov.f32 	%f36, 0f00000000;
	// begin inline asm
	{  cvt.rn.f16.f32 %rs50, %f36;}

	// end inline asm
	st.shared.u16 	[%r35], %rs50;
	mov.u32 	%r353, %r25;
	bra.uni 	$L__BB2_31;
$L__BB2_30:
	shr.u32 	%r227, %r50, 2;
	add.s32 	%r228, %r36, %r227;
	mul.wide.u32 	%rd36, %r228, 4;
	add.s64 	%rd37, %rd4, %rd36;
	ld.global.nc.u32 	%r229, [%rd37];
	shr.s32 	%r230, %r229, %r37;
	and.b32  	%r226, %r230, 255;
	div.s32 	%r231, %r50, %r122;
	add.s32 	%r232, %r231, %r38;
	mul.wide.s32 	%rd38, %r232, 2;
	add.s64 	%rd39, %rd3, %rd38;
	ld.global.nc.u16 	%rs56, [%rd39];
	add.s64 	%rd40, %rd2, %rd38;
	ld.global.nc.u16 	%rs54, [%rd40];
	// begin inline asm
	cvt.rn.f16.s32 %rs51, %r226;
	// end inline asm
	// begin inline asm
	{sub.f16 %rs52,%rs51,%rs54;
}
	// end inline asm
	// begin inline asm
	{mul.f16 %rs55,%rs56,%rs52;
}
	// end inline asm
	st.shared.u16 	[%r35], %rs55;
	mov.u32 	%r353, %r25;
$L__BB2_31:
	@%p16 bra 	$L__BB2_56;
$L__BB2_32:
	shr.u32 	%r79, %r353, 4;
	and.b32  	%r80, %r353, 15;
	add.s32 	%r81, %r79, %r8;
	add.s32 	%r82, %r80, %r351;
	setp.ge.s32 	%p43, %r81, %r120;
	setp.ge.s32 	%p44, %r82, %r121;
	or.pred  	%p45, %p43, %p44;
	@%p45 bra 	$L__BB2_45;
	shr.u32 	%r239, %r82, 2;
	mad.lo.s32 	%r240, %r81, %r1, %r239;
	mul.wide.u32 	%rd41, %r240, 4;
	add.s64 	%rd42, %rd4, %rd41;
	ld.global.nc.u32 	%r241, [%rd42];
	shl.b32 	%r242, %r353, 3;
	and.b32  	%r243, %r242, 24;
	shr.s32 	%r244, %r241, %r243;
	and.b32  	%r238, %r244, 255;
	div.s32 	%r245, %r82, %r122;
	mad.lo.s32 	%r246, %r81, %r2, %r245;
	mul.wide.s32 	%rd43, %r246, 2;
	add.s64 	%rd44, %rd3, %rd43;
	ld.global.nc.u16 	%rs64, [%rd44];
	add.s64 	%rd45, %rd2, %rd43;
	ld.global.nc.u16 	%rs62, [%rd45];
	// begin inline asm
	cvt.rn.f16.s32 %rs59, %r238;
	// end inline asm
	// begin inline asm
	{sub.f16 %rs60,%rs59,%rs62;
}
	// end inline asm
	// begin inline asm
	{mul.f16 %rs63,%rs64,%rs60;
}
	// end inline asm
	shl.b32 	%r247, %r79, 5;
	mov.u32 	%r248, _ZZ28quantized_matmul_wmma_kernelILi16ELi16ELi16ELi8EEvPK6__halfPKiS2_S2_S2_PS0_iiiiE6w_smem;
	add.s32 	%r249, %r248, %r247;
	shl.b32 	%r250, %r80, 1;
	add.s32 	%r251, %r249, %r250;
	st.shared.u16 	[%r251], %rs63;
	bra.uni 	$L__BB2_46;
$L__BB2_34:
	mov.f32 	%f30, 0f00000000;
	// begin inline asm
	{  cvt.rn.f16.f32 %rs26, %f30;}

	// end inline asm
	shl.b32 	%r164, %r56, 5;
	mov.u32 	%r165, _ZZ28quantized_matmul_wmma_kernelILi16ELi16ELi16ELi8EEvPK6__halfPKiS2_S2_S2_PS0_iiiiE6x_smem;
	add.s32 	%r166, %r165, %r164;
	shl.b32 	%r167, %r57, 1;
	add.s32 	%r168, %r166, %r167;
	st.shared.u16 	[%r168], %rs26;
$L__BB2_35:
	shr.u32 	%r60, %r354, 4;
	and.b32  	%r61, %r354, 15;
	add.s32 	%r62, %r60, %r6;
	add.s32 	%r63, %r61, %r351;
	setp.lt.s32 	%p20, %r62, %r119;
	setp.lt.s32 	%p21, %r63, %r121;
	and.pred  	%p22, %p20, %p21;
	@%p22 bra 	$L__BB2_37;
	mov.f32 	%f31, 0f00000000;
	// begin inline asm
	{  cvt.rn.f16.f32 %rs28, %f31;}

	// end inline asm
	shl.b32 	%r175, %r60, 5;
	mov.u32 	%r176, _ZZ28quantized_matmul_wmma_kernelILi16ELi16ELi16ELi8EEvPK6__halfPKiS2_S2_S2_PS0_iiiiE6x_smem;
	add.s32 	%r177, %r176, %r175;
	shl.b32 	%r178, %r61, 1;
	add.s32 	%r179, %r177, %r178;
	st.shared.u16 	[%r179], %rs28;
	bra.uni 	$L__BB2_38;
$L__BB2_37:
	shl.b32 	%r180, %r60, 5;
	mov.u32 	%r181, _ZZ28quantized_matmul_wmma_kernelILi16ELi16ELi16ELi8EEvPK6__halfPKiS2_S2_S2_PS0_iiiiE6x_smem;
	add.s32 	%r182, %r181, %r180;
	shl.b32 	%r183, %r61, 1;
	add.s32 	%r184, %r182, %r183;
	mad.lo.s32 	%r185, %r62, %r121, %r63;
	mul.wide.u32 	%rd20, %r185, 2;
	add.s64 	%rd21, %rd1, %rd20;
	ld.global.nc.u16 	%rs29, [%rd21];
	st.shared.u16 	[%r184], %rs29;
$L__BB2_38:
	add.s32 	%r64, %r352, %r7;
	shr.u32 	%r65, %r356, 4;
	and.b32  	%r66, %r356, 15;
	add.s32 	%r67, %r65, %r6;
	add.s32 	%r68, %r66, %r351;
	setp.lt.s32 	%p23, %r67, %r119;
	setp.lt.s32 	%p24, %r68, %r121;
	and.pred  	%p25, %p23, %p24;
	@%p25 bra 	$L__BB2_40;
	mov.f32 	%f32, 0f00000000;
	// begin inline asm
	{  cvt.rn.f16.f32 %rs30, %f32;}

	// end inline asm
	shl.b32 	%r186, %r65, 5;
	mov.u32 	%r187, _ZZ28quantized_matmul_wmma_kernelILi16ELi16ELi16ELi8EEvPK6__halfPKiS2_S2_S2_PS0_iiiiE6x_smem;
	add.s32 	%r188, %r187, %r186;
	shl.b32 	%r189, %r66, 1;
	add.s32 	%r190, %r188, %r189;
	st.shared.u16 	[%r190], %rs30;
	bra.uni 	$L__BB2_41;
$L__BB2_40:
	shl.b32 	%r191, %r65, 5;
	mov.u32 	%r192, _ZZ28quantized_matmul_wmma_kernelILi16ELi16ELi16ELi8EEvPK6__halfPKiS2_S2_S2_PS0_iiiiE6x_smem;
	add.s32 	%r193, %r192, %r191;
	shl.b32 	%r194, %r66, 1;
	add.s32 	%r195, %r193, %r194;
	mad.lo.s32 	%r196, %r67, %r121, %r68;
	mul.wide.u32 	%rd22, %r196, 2;
	add.s64 	%rd23, %rd1, %rd22;
	ld.global.nc.u16 	%rs31, [%rd23];
	st.shared.u16 	[%r195], %rs31;
$L__BB2_41:
	add.s32 	%r69, %r64, %r7;
	shr.u32 	%r70, %r355, 4;
	and.b32  	%r71, %r355, 15;
	add.s32 	%r72, %r70, %r6;
	add.s32 	%r73, %r71, %r351;
	setp.lt.s32 	%p26, %r72, %r119;
	setp.lt.s32 	%p27, %r73, %r121;
	and.pred  	%p28, %p26, %p27;
	@%p28 bra 	$L__BB2_43;
	mov.f32 	%f33, 0f00000000;
	// begin inline asm
	{  cvt.rn.f16.f32 %rs32, %f33;}

	// end inline asm
	shl.b32 	%r197, %r70, 5;
	mov.u32 	%r198, _ZZ28quantized_matmul_wmma_kernelILi16ELi16ELi16ELi8EEvPK6__halfPKiS2_S2_S2_PS0_iiiiE6x_smem;
	add.s32 	%r199, %r198, %r197;
	shl.b32 	%r200, %r71, 1;
	add.s32 	%r201, %r199, %r200;
	st.shared.u16 	[%r201], %rs32;
	bra.uni 	$L__BB2_44;
$L__BB2_43:
	shl.b32 	%r202, %r70, 5;
	mov.u32 	%r203, _ZZ28quantized_matmul_wmma_kernelILi16ELi16ELi16ELi8EEvPK6__halfPKiS2_S2_S2_PS0_iiiiE6x_smem;
	add.s32 	%r204, %r203, %r202;
	shl.b32 	%r205, %r71, 1;
	add.s32 	%r206, %r204, %r205;
	mad.lo.s32 	%r207, %r72, %r121, %r73;
	mul.wide.u32 	%rd24, %r207, 2;
	add.s64 	%rd25, %rd1, %rd24;
	ld.global.nc.u16 	%rs33, [%rd25];
	st.shared.u16 	[%r206], %rs33;
$L__BB2_44:
	add.s32 	%r208, %r69, %r7;
	add.s32 	%r352, %r208, %r7;
	add.s32 	%r356, %r356, %r39;
	add.s32 	%r355, %r355, %r39;
	add.s32 	%r354, %r354, %r39;
	setp.lt.u32 	%p29, %r352, 256;
	@%p29 bra 	$L__BB2_17;
	bra.uni 	$L__BB2_19;
$L__BB2_45:
	mov.f32 	%f37, 0f00000000;
	// begin inline asm
	{  cvt.rn.f16.f32 %rs58, %f37;}

	// end inline asm
	shl.b32 	%r233, %r79, 5;
	mov.u32 	%r234, _ZZ28quantized_matmul_wmma_kernelILi16ELi16ELi16ELi8EEvPK6__halfPKiS2_S2_S2_PS0_iiiiE6w_smem;
	add.s32 	%r235, %r234, %r233;
	shl.b32 	%r236, %r80, 1;
	add.s32 	%r237, %r235, %r236;
	st.shared.u16 	[%r237], %rs58;
$L__BB2_46:
	add.s32 	%r83, %r353, %r7;
	shr.u32 	%r84, %r83, 4;
	and.b32  	%r85, %r83, 15;
	add.s32 	%r86, %r84, %r8;
	add.s32 	%r87, %r85, %r351;
	setp.lt.s32 	%p46, %r86, %r120;
	setp.lt.s32 	%p47, %r87, %r121;
	and.pred  	%p48, %p46, %p47;
	@%p48 bra 	$L__BB2_48;
	mov.f32 	%f38, 0f00000000;
	// begin inline asm
	{  cvt.rn.f16.f32 %rs66, %f38;}

	// end inline asm
	shl.b32 	%r252, %r84, 5;
	mov.u32 	%r253, _ZZ28quantized_matmul_wmma_kernelILi16ELi16ELi16ELi8EEvPK6__halfPKiS2_S2_S2_PS0_iiiiE6w_smem;
	add.s32 	%r254, %r253, %r252;
	shl.b32 	%r255, %r85, 1;
	add.s32 	%r256, %r254, %r255;
	st.shared.u16 	[%r256], %rs66;
	bra.uni 	$L__BB2_49;
$L__BB2_48:
	shr.u32 	%r258, %r87, 2;
	mad.lo.s32 	%r259, %r86, %r1, %r258;
	mul.wide.u32 	%rd46, %r259, 4;
	add.s64 	%rd47, %rd4, %rd46;
	ld.global.nc.u32 	%r260, [%rd47];
	shl.b32 	%r261, %r83, 3;
	and.b32  	%r262, %r261, 24;
	shr.s32 	%r263, %r260, %r262;
	and.b32  	%r257, %r263, 255;
	div.s32 	%r264, %r87, %r122;
	mad.lo.s32 	%r265, %r86, %r2, %r264;
	mul.wide.s32 	%rd48, %r265, 2;
	add.s64 	%rd49, %rd3, %rd48;
	ld.global.nc.u16 	%rs72, [%rd49];
	add.s64 	%rd50, %rd2, %rd48;
	ld.global.nc.u16 	%rs70, [%rd50];
	// begin inline asm
	cvt.rn.f16.s32 %rs67, %r257;
	// end inline asm
	// begin inline asm
	{sub.f16 %rs68,%rs67,%rs70;
}
	// end inline asm
	// begin inline asm
	{mul.f16 %rs71,%rs72,%rs68;
}
	// end inline asm
	shl.b32 	%r266, %r84, 5;
	mov.u32 	%r267, _ZZ28quantized_matmul_wmma_kernelILi16ELi16ELi16ELi8EEvPK6__halfPKiS2_S2_S2_PS0_iiiiE6w_smem;
	add.s32 	%r268, %r267, %r266;
	shl.b32 	%r269, %r85, 1;
	add.s32 	%r270, %r268, %r269;
	st.shared.u16 	[%r270], %rs71;
$L__BB2_49:
	add.s32 	%r88, %r83, %r7;
	shr.u32 	%r89, %r88, 4;
	and.b32  	%r90, %r88, 15;
	add.s32 	%r91, %r89, %r8;
	add.s32 	%r92, %r90, %r351;
	setp.lt.s32 	%p49, %r91, %r120;
	setp.lt.s32 	%p50, %r92, %r121;
	and.pred  	%p51, %p49, %p50;
	@%p51 bra 	$L__BB2_51;
	mov.f32 	%f39, 0f00000000;
	// begin inline asm
	{  cvt.rn.f16.f32 %rs74, %f39;}

	// end inline asm
	shl.b32 	%r271, %r89, 5;
	mov.u32 	%r272, _ZZ28quantized_matmul_wmma_kernelILi16ELi16ELi16ELi8EEvPK6__halfPKiS2_S2_S2_PS0_iiiiE6w_smem;
	add.s32 	%r273, %r272, %r271;
	shl.b32 	%r274, %r90, 1;
	add.s32 	%r275, %r273, %r274;
	st.shared.u16 	[%r275], %rs74;
	bra.uni 	$L__BB2_52;
$L__BB2_51:
	shr.u32 	%r277, %r92, 2;
	mad.lo.s32 	%r278, %r91, %r1, %r277;
	mul.wide.u32 	%rd51, %r278, 4;
	add.s64 	%rd52, %rd4, %rd51;
	ld.global.nc.u32 	%r279, [%rd52];
	shl.b32 	%r280, %r88, 3;
	and.b32  	%r281, %r280, 24;
	shr.s32 	%r282, %r279, %r281;
	and.b32  	%r276, %r282, 255;
	div.s32 	%r283, %r92, %r122;
	mad.lo.s32 	%r284, %r91, %r2, %r283;
	mul.wide.s32 	%rd53, %r284, 2;
	add.s64 	%rd54, %rd3, %rd53;
	ld.global.nc.u16 	%rs80, [%rd54];
	add.s64 	%rd55, %rd2, %rd53;
	ld.global.nc.u16 	%rs78, [%rd55];
	// begin inline asm
	cvt.rn.f16.s32 %rs75, %r276;
	// end inline asm
	// begin inline asm
	{sub.f16 %rs76,%rs75,%rs78;
}
	// end inline asm
	// begin inline asm
	{mul.f16 %rs79,%rs80,%rs76;
}
	// end inline asm
	shl.b32 	%r285, %r89, 5;
	mov.u32 	%r286, _ZZ28quantized_matmul_wmma_kernelILi16ELi16ELi16ELi8EEvPK6__halfPKiS2_S2_S2_PS0_iiiiE6w_smem;
	add.s32 	%r287, %r286, %r285;
	shl.b32 	%r288, %r90, 1;
	add.s32 	%r289, %r287, %r288;
	st.shared.u16 	[%r289], %rs79;
$L__BB2_52:
	add.s32 	%r93, %r88, %r7;
	shr.u32 	%r94, %r93, 4;
	and.b32  	%r95, %r93, 15;
	add.s32 	%r96, %r94, %r8;
	add.s32 	%r97, %r95, %r351;
	setp.lt.s32 	%p52, %r96, %r120;
	setp.lt.s32 	%p53, %r97, %r121;
	and.pred  	%p54, %p52, %p53;
	@%p54 bra 	$L__BB2_54;
	mov.f32 	%f40, 0f00000000;
	// begin inline asm
	{  cvt.rn.f16.f32 %rs82, %f40;}

	// end inline asm
	shl.b32 	%r290, %r94, 5;
	mov.u32 	%r291, _ZZ28quantized_matmul_wmma_kernelILi16ELi16ELi16ELi8EEvPK6__halfPKiS2_S2_S2_PS0_iiiiE6w_smem;
	add.s32 	%r292, %r291, %r290;
	shl.b32 	%r293, %r95, 1;
	add.s32 	%r294, %r292, %r293;
	st.shared.u16 	[%r294], %rs82;
	bra.uni 	$L__BB2_55;
$L__BB2_54:
	shr.u32 	%r296, %r97, 2;
	mad.lo.s32 	%r297, %r96, %r1, %r296;
	mul.wide.u32 	%rd56, %r297, 4;
	add.s64 	%rd57, %rd4, %rd56;
	ld.global.nc.u32 	%r298, [%rd57];
	shl.b32 	%r299, %r93, 3;
	and.b32  	%r300, %r299, 24;
	shr.s32 	%r301, %r298, %r300;
	and.b32  	%r295, %r301, 255;
	div.s32 	%r302, %r97, %r122;
	mad.lo.s32 	%r303, %r96, %r2, %r302;
	mul.wide.s32 	%rd58, %r303, 2;
	add.s64 	%rd59, %rd3, %rd58;
	ld.global.nc.u16 	%rs88, [%rd59];
	add.s64 	%rd60, %rd2, %rd58;
	ld.global.nc.u16 	%rs86, [%rd60];
	// begin inline asm
	cvt.rn.f16.s32 %rs83, %r295;
	// end inline asm
	// begin inline asm
	{sub.f16 %rs84,%rs83,%rs86;
}
	// end inline asm
	// begin inline asm
	{mul.f16 %rs87,%rs88,%rs84;
}
	// end inline asm
	shl.b32 	%r304, %r94, 5;
	mov.u32 	%r305, _ZZ28quantized_matmul_wmma_kernelILi16ELi16ELi16ELi8EEvPK6__halfPKiS2_S2_S2_PS0_iiiiE6w_smem;
	add.s32 	%r306, %r305, %r304;
	shl.b32 	%r307, %r95, 1;
	add.s32 	%r308, %r306, %r307;
	st.shared.u16 	[%r308], %rs87;
$L__BB2_55:
	add.s32 	%r353, %r93, %r7;
	setp.lt.u32 	%p55, %r353, 256;
	@%p55 bra 	$L__BB2_32;
$L__BB2_56:
	bar.sync 	0;
	mov.u32 	%r309, _ZZ28quantized_matmul_wmma_kernelILi16ELi16ELi16ELi8EEvPK6__halfPKiS2_S2_S2_PS0_iiiiE6x_smem;
	mov.b32 	%r310, 16;
	wmma.load.a.sync.aligned.row.m16n16k16.shared.f16 	{%r311, %r312, %r313, %r314, %r315, %r316, %r317, %r318}, [%r309], %r310;
	mov.u32 	%r319, _ZZ28quantized_matmul_wmma_kernelILi16ELi16ELi16ELi8EEvPK6__halfPKiS2_S2_S2_PS0_iiiiE6w_smem;
	wmma.load.b.sync.aligned.row.m16n16k16.shared.f16 	{%r320, %r321, %r322, %r323, %r324, %r325, %r326, %r327}, [%r319], %r310;
	wmma.mma.sync.aligned.row.row.m16n16k16.f32.f32 {%f64, %f63, %f62, %f61, %f60, %f59, %f58, %f57}, {%r311, %r312, %r313, %r314, %r315, %r316, %r317, %r318}, {%r320, %r321, %r322, %r323, %r324, %r325, %r326, %r327}, {%f64, %f63, %f62, %f61, %f60, %f59, %f58, %f57};
	bar.sync 	0;
	add.s32 	%r351, %r351, 16;
	setp.lt.s32 	%p56, %r351, %r121;
	@%p56 bra 	$L__BB2_2;
$L__BB2_57:
	// begin inline asm
	{  cvt.rn.f16.f32 %rs90, %f64;}

	// end inline asm
	// begin inline asm
	{  cvt.rn.f16.f32 %rs91, %f63;}

	// end inline asm
	// begin inline asm
	{  cvt.rn.f16.f32 %rs92, %f62;}

	// end inline asm
	// begin inline asm
	{  cvt.rn.f16.f32 %rs93, %f61;}

	// end inline asm
	// begin inline asm
	{  cvt.rn.f16.f32 %rs94, %f60;}

	// end inline asm
	// begin inline asm
	{  cvt.rn.f16.f32 %rs95, %f59;}

	// end inline asm
	// begin inline asm
	{  cvt.rn.f16.f32 %rs96, %f58;}

	// end inline asm
	// begin inline asm
	{  cvt.rn.f16.f32 %rs97, %f57;}

	// end inline asm
	shl.b32 	%r100, %r3, 4;
	shl.b32 	%r101, %r4, 4;
	setp.ge.s32 	%p57, %r100, %r119;
	setp.ge.s32 	%p58, %r101, %r120;
	or.pred  	%p59, %p57, %p58;
	@%p59 bra 	$L__BB2_59;
	mov.b32 	%r329, {%rs96, %rs97};
	mov.b32 	%r330, {%rs94, %rs95};
	mov.b32 	%r331, {%rs92, %rs93};
	mov.b32 	%r332, {%rs90, %rs91};
	mad.lo.s32 	%r333, %r120, %r100, %r101;
	mul.wide.u32 	%rd61, %r333, 2;
	add.s64 	%rd62, %rd5, %rd61;
	wmma.store.d.sync.aligned.row.m16n16k16.global.f16 	[%rd62], {%r332, %r331, %r330, %r329}, %r120;
$L__BB2_59:
	setp.eq.s64 	%p60, %rd6, 0;
	mov.u32 	%r334, %tid.x;
	setp.gt.u32 	%p61, %r334, 15;
	or.pred  	%p62, %p60, %p61;
	@%p62 bra 	$L__BB2_93;
	add.s32 	%r103, %r101, %r334;
	setp.ge.s32 	%p63, %r103, %r120;
	@%p63 bra 	$L__BB2_93;
	setp.ge.s32 	%p64, %r100, %r119;
	cvta.to.global.u64 	%rd63, %rd6;
	mul.wide.u32 	%rd64, %r103, 2;
	add.s64 	%rd65, %rd63, %rd64;
	ld.global.nc.u16 	%rs21, [%rd65];
	@%p64 bra 	$L__BB2_63;
	mad.lo.s32 	%r335, %r100, %r120, %r103;
	mul.wide.s32 	%rd66, %r335, 2;
	add.s64 	%rd67, %rd5, %rd66;
	ld.global.u16 	%rs99, [%rd67];
	// begin inline asm
	{add.f16 %rs98,%rs99,%rs21;
}
	// end inline asm
	st.global.u16 	[%rd67], %rs98;
$L__BB2_63:
	add.s32 	%r104, %r100, 1;
	setp.ge.s32 	%p65, %r104, %r119;
	@%p65 bra 	$L__BB2_65;
	mad.lo.s32 	%r336, %r104, %r120, %r103;
	mul.wide.s32 	%rd68, %r336, 2;
	add.s64 	%rd69, %rd5, %rd68;
	ld.global.u16 	%rs102, [%rd69];
	// begin inline asm
	{add.f16 %rs101,%rs102,%rs21;
}
	// end inline asm
	st.global.u16 	[%rd69], %rs101;
$L__BB2_65:
	add.s32 	%r105, %r100, 2;
	setp.ge.s32 	%p66, %r105, %r119;
	@%p66 bra 	$L__BB2_67;
	mad.lo.s32 	%r337, %r105, %r120, %r103;
	mul.wide.s32 	%rd70, %r337, 2;
	add.s64 	%rd71, %rd5, %rd70;
	ld.global.u16 	%rs105, [%rd71];
	// begin inline asm
	{add.f16 %rs104,%rs105,%rs21;
}
	// end inline asm
	st.global.u16 	[%rd71], %rs104;
$L__BB2_67:
	add.s32 	%r106, %r100, 3;
	setp.ge.s32 	%p67, %r106, %r119;
	@%p67 bra 	$L__BB2_69;
	mad.lo.s32 	%r338, %r106, %r120, %r103;
	mul.wide.s32 	%rd72, %r338, 2;
	add.s64 	%rd73, %rd5, %rd72;
	ld.global.u16 	%rs108, [%rd73];
	// begin inline asm
	{add.f16 %rs107,%rs108,%rs21;
}
	// end inline asm
	st.global.u16 	[%rd73], %rs107;
$L__BB2_69:
	add.s32 	%r107, %r100, 4;
	setp.ge.s32 	%p68, %r107, %r119;
	@%p68 bra 	$L__BB2_71;
	mad.lo.s32 	%r339, %r107, %r120, %r103;
	mul.wide.s32 	%rd74, %r339, 2;
	add.s64 	%rd75, %rd5, %rd74;
	ld.global.u16 	%rs111, [%rd75];
	// begin inline asm
	{add.f16 %rs110,%rs111,%rs21;
}
	// end inline asm
	st.global.u16 	[%rd75], %rs110;
$L__BB2_71:
	add.s32 	%r108, %r100, 5;
	setp.ge.s32 	%p69, %r108, %r119;
	@%p69 bra 	$L__BB2_73;
	mad.lo.s32 	%r340, %r108, %r120, %r103;
	mul.wide.s32 	%rd76, %r340, 2;
	add.s64 	%rd77, %rd5, %rd76;
	ld.global.u16 	%rs114, [%rd77];
	// begin inline asm
	{add.f16 %rs113,%rs114,%rs21;
}
	// end inline asm
	st.global.u16 	[%rd77], %rs113;
$L__BB2_73:
	add.s32 	%r109, %r100, 6;
	setp.ge.s32 	%p70, %r109, %r119;
	@%p70 bra 	$L__BB2_75;
	mad.lo.s32 	%r341, %r109, %r120, %r103;
	mul.wide.s32 	%rd78, %r341, 2;
	add.s64 	%rd79, %rd5, %rd78;
	ld.global.u16 	%rs117, [%rd79];
	// begin inline asm
	{add.f16 %rs116,%rs117,%rs21;
}
	// end inline asm
	st.global.u16 	[%rd79], %rs116;
$L__BB2_75:
	add.s32 	%r110, %r100, 7;
	setp.ge.s32 	%p71, %r110, %r119;
	@%p71 bra 	$L__BB2_77;
	mad.lo.s32 	%r342, %r110, %r120, %r103;
	mul.wide.s32 	%rd80, %r342, 2;
	add.s64 	%rd81, %rd5, %rd80;
	ld.global.u16 	%rs120, [%rd81];
	// begin inline asm
	{add.f16 %rs119,%rs120,%rs21;
}
	// end inline asm
	st.global.u16 	[%rd81], %rs119;
$L__BB2_77:
	add.s32 	%r111, %r100, 8;
	setp.ge.s32 	%p72, %r111, %r119;
	@%p72 bra 	$L__BB2_79;
	mad.lo.s32 	%r343, %r111, %r120, %r103;
	mul.wide.s32 	%rd82, %r343, 2;
	add.s64 	%rd83, %rd5, %rd82;
	ld.global.u16 	%rs123, [%rd83];
	// begin inline asm
	{add.f16 %rs122,%rs123,%rs21;
}
	// end inline asm
	st.global.u16 	[%rd83], %rs122;
$L__BB2_79:
	add.s32 	%r112, %r100, 9;
	setp.ge.s32 	%p73, %r112, %r119;
	@%p73 bra 	$L__BB2_81;
	mad.lo.s32 	%r344, %r112, %r120, %r103;
	mul.wide.s32 	%rd84, %r344, 2;
	add.s64 	%rd85, %rd5, %rd84;
	ld.global.u16 	%rs126, [%rd85];
	// begin inline asm
	{add.f16 %rs125,%rs126,%rs21;
}
	// end inline asm
	st.global.u16 	[%rd85], %rs125;
$L__BB2_81:
	add.s32 	%r113, %r100, 10;
	setp.ge.s32 	%p74, %r113, %r119;
	@%p74 bra 	$L__BB2_83;
	mad.lo.s32 	%r345, %r113, %r120, %r103;
	mul.wide.s32 	%rd86, %r345, 2;
	add.s64 	%rd87, %rd5, %rd86;
	ld.global.u16 	%rs129, [%rd87];
	// begin inline asm
	{add.f16 %rs128,%rs129,%rs21;
}
	// end inline asm
	st.global.u16 	[%rd87], %rs128;
$L__BB2_83:
	add.s32 	%r114, %r100, 11;
	setp.ge.s32 	%p75, %r114, %r119;
	@%p75 bra 	$L__BB2_85;
	mad.lo.s32 	%r346, %r114, %r120, %r103;
	mul.wide.s32 	%rd88, %r346, 2;
	add.s64 	%rd89, %rd5, %rd88;
	ld.global.u16 	%rs132, [%rd89];
	// begin inline asm
	{add.f16 %rs131,%rs132,%rs21;
}
	// end inline asm
	st.global.u16 	[%rd89], %rs131;
$L__BB2_85:
	add.s32 	%r115, %r100, 12;
	setp.ge.s32 	%p76, %r115, %r119;
	@%p76 bra 	$L__BB2_87;
	mad.lo.s32 	%r347, %r115, %r120, %r103;
	mul.wide.s32 	%rd90, %r347, 2;
	add.s64 	%rd91, %rd5, %rd90;
	ld.global.u16 	%rs135, [%rd91];
	// begin inline asm
	{add.f16 %rs134,%rs135,%rs21;
}
	// end inline asm
	st.global.u16 	[%rd91], %rs134;
$L__BB2_87:
	add.s32 	%r116, %r100, 13;
	setp.ge.s32 	%p77, %r116, %r119;
	@%p77 bra 	$L__BB2_89;
	mad.lo.s32 	%r348, %r116, %r120, %r103;
	mul.wide.s32 	%rd92, %r348, 2;
	add.s64 	%rd93, %rd5, %rd92;
	ld.global.u16 	%rs138, [%rd93];
	// begin inline asm
	{add.f16 %rs137,%rs138,%rs21;
}
	// end inline asm
	st.global.u16 	[%rd93], %rs137;
$L__BB2_89:
	add.s32 	%r117, %r100, 14;
	setp.ge.s32 	%p78, %r117, %r119;
	@%p78 bra 	$L__BB2_91;
	mad.lo.s32 	%r349, %r117, %r120, %r103;
	mul.wide.s32 	%rd94, %r349, 2;
	add.s64 	%rd95, %rd5, %rd94;
	ld.global.u16 	%rs141, [%rd95];
	// begin inline asm
	{add.f16 %rs140,%rs141,%rs21;
}
	// end inline asm
	st.global.u16 	[%rd95], %rs140;
$L__BB2_91:
	add.s32 	%r118, %r100, 15;
	setp.ge.s32 	%p79, %r118, %r119;
	@%p79 bra 	$L__BB2_93;
	mad.lo.s32 	%r350, %r118, %r120, %r103;
	mul.wide.s32 	%rd96, %r350, 2;
	add.s64 	%rd97, %rd5, %rd96;
	ld.global.u16 	%rs144, [%rd97];
	// begin inline asm
	{add.f16 %rs143,%rs144,%rs21;
}
	// end inline asm
	st.global.u16 	[%rd97], %rs143;
$L__BB2_93:
	ret;

}
	// .globl	_Z29quantized_matmul_kernel_tiledILi64ELi64ELi32ELi8ELi8ELi2EEvPK6__halfPKiS2_S2_S2_PS0_iiii
.visible .entry _Z29quantized_matmul_kernel_tiledILi64ELi64ELi32ELi8ELi8ELi2EEvPK6__halfPKiS2_S2_S2_PS0_iiii(
	.param .u64 .ptr .align 1 _Z29quantized_matmul_kernel_tiledILi64ELi64ELi32ELi8ELi8ELi2EEvPK6__halfPKiS2_S2_S2_PS0_iiii_param_0,
	.param .u64 .ptr .align 1 _Z29quantized_matmul_kernel_tiledILi64ELi64ELi32ELi8ELi8ELi2EEvPK6__halfPKiS2_S2_S2_PS0_iiii_param_1,
	.param .u64 .ptr .align 1 _Z29quantized_matmul_kernel_tiledILi64ELi64ELi32ELi8ELi8ELi2EEvPK6__halfPKiS2_S2_S2_PS0_iiii_param_2,
	.param .u64 .ptr .align 1 _Z29quantized_matmul_kernel_tiledILi64ELi64ELi32ELi8ELi8ELi2EEvPK6__halfPKiS2_S2_S2_PS0_iiii_param_3,
	.param .u64 .ptr .align 1 _Z29quantized_matmul_kernel_tiledILi64ELi64ELi32ELi8ELi8ELi2EEvPK6__halfPKiS2_S2_S2_PS0_iiii_param_4,
	.param .u64 .ptr .align 1 _Z29quantized_matmul_kernel_tiledILi64ELi64ELi32ELi8ELi8ELi2EEvPK6__halfPKiS2_S2_S2_PS0_iiii_param_5,
	.param .u32 _Z29quantized_matmul_kernel_tiledILi64ELi64ELi32ELi8ELi8ELi2EEvPK6__halfPKiS2_S2_S2_PS0_iiii_param_6,
	.param .u32 _Z29quantized_matmul_kernel_tiledILi64ELi64ELi32ELi8ELi8ELi2EEvPK6__halfPKiS2_S2_S2_PS0_iiii_param_7,
	.param .u32 _Z29quantized_matmul_kernel_tiledILi64ELi64ELi32ELi8ELi8ELi2EEvPK6__halfPKiS2_S2_S2_PS0_iiii_param_8,
	.param .u32 _Z29quantized_matmul_kernel_tiledILi64ELi64ELi32ELi8ELi8ELi2EEvPK6__halfPKiS2_S2_S2_PS0_iiii_param_9
)
{
	.reg .pred 	%p<500>;
	.reg .b16 	%rs<794>;
	.reg .b32 	%r<378>;
	.reg .b32 	%f<3153>;
	.reg .b64 	%rd<162>;
	// demoted variable
	.shared .align 2 .b8 _ZZ29quantized_matmul_kernel_tiledILi64ELi64ELi32ELi8ELi8ELi2EEvPK6__halfPKiS2_S2_S2_PS0_iiiiE6x_smem[5120];
	// demoted variable
	.shared .align 2 .b8 _ZZ29quantized_matmul_kernel_tiledILi64ELi64ELi32ELi8ELi8ELi2EEvPK6__halfPKiS2_S2_S2_PS0_iiiiE6w_smem[5120];
	ld.param.u64 	%rd26, [_Z29quantized_matmul_kernel_tiledILi64ELi64ELi32ELi8ELi8ELi2EEvPK6__halfPKiS2_S2_S2_PS0_iiii_param_0];
	ld.param.u64 	%rd27, [_Z29quantized_matmul_kernel_tiledILi64ELi64ELi32ELi8ELi8ELi2EEvPK6__halfPKiS2_S2_S2_PS0_iiii_param_1];
	ld.param.u64 	%rd28, [_Z29quantized_matmul_kernel_tiledILi64ELi64ELi32ELi8ELi8ELi2EEvPK6__halfPKiS2_S2_S2_PS0_iiii_param_2];
	ld.param.u64 	%rd29, [_Z29quantized_matmul_kernel_tiledILi64ELi64ELi32ELi8ELi8ELi2EEvPK6__halfPKiS2_S2_S2_PS0_iiii_param_3];
	ld.param.u64 	%rd25, [_Z29quantized_matmul_kernel_tiledILi64ELi64ELi32ELi8ELi8ELi2EEvPK6__halfPKiS2_S2_S2_PS0_iiii_param_4];
	ld.param.u64 	%rd30, [_Z29quantized_matmul_kernel_tiledILi64ELi64ELi32ELi8ELi8ELi2EEvPK6__halfPKiS2_S2_S2_PS0_iiii_param_5];
	ld.param.u32 	%r137, [_Z29quantized_matmul_kernel_tiledILi64ELi64ELi32ELi8ELi8ELi2EEvPK6__halfPKiS2_S2_S2_PS0_iiii_param_6];
	ld.param.u32 	%r138, [_Z29quantized_matmul_kernel_tiledILi64ELi64ELi32ELi8ELi8ELi2EEvPK6__halfPKiS2_S2_S2_PS0_iiii_param_7];
	ld.param.u32 	%r139, [_Z29quantized_matmul_kernel_tiledILi64ELi64ELi32ELi8ELi8ELi2EEvPK6__halfPKiS2_S2_S2_PS0_iiii_param_8];
	ld.param.u32 	%r140, [_Z29quantized_matmul_kernel_tiledILi64ELi64ELi32ELi8ELi8ELi2EEvPK6__halfPKiS2_S2_S2_PS0_iiii_param_9];
	cvta.to.global.u64 	%rd1, %rd26;
	cvta.to.global.u64 	%rd2, %rd29;
	cvta.to.global.u64 	%rd3, %rd28;
	cvta.to.global.u64 	%rd4, %rd27;
	cvta.to.global.u64 	%rd5, %rd30;
	shr.s32 	%r141, %r139, 31;
	shr.u32 	%r142, %r141, 28;
	add.s32 	%r143, %r139, %r142;
	shr.s32 	%r1, %r143, 4;
	add.s32 	%r144, %r139, %r140;
	add.s32 	%r145, %r144, -1;
	div.s32 	%r2, %r145, %r140;
	mov.u32 	%r3, %ctaid.y;
	mov.u32 	%r4, %ctaid.x;
	mov.u32 	%r5, %tid.x;
	and.b32  	%r6, %r5, 1016;
	and.b32  	%r7, %r5, 7;
	setp.lt.s32 	%p1, %r139, 1;
	mov.f32 	%f3089, 0f00000000;
	mov.f32 	%f3090, %f3089;
	mov.f32 	%f3091, %f3089;
	mov.f32 	%f3092, %f3089;
	mov.f32 	%f3093, %f3089;
	mov.f32 	%f3094, %f3089;
	mov.f32 	%f3095, %f3089;
	mov.f32 	%f3096, %f3089;
	mov.f32 	%f3097, %f3089;
	mov.f32 	%f3098, %f3089;
	mov.f32 	%f3099, %f3089;
	mov.f32 	%f3100, %f3089;
	mov.f32 	%f3101, %f3089;
	mov.f32 	%f3102, %f3089;
	mov.f32 	%f3103, %f3089;
	mov.f32 	%f3104, %f3089;
	mov.f32 	%f3105, %f3089;
	mov.f32 	%f3106, %f3089;
	mov.f32 	%f3107, %f3089;
	mov.f32 	%f3108, %f3089;
	mov.f32 	%f3109, %f3089;
	mov.f32 	%f3110, %f3089;
	mov.f32 	%f3111, %f3089;
	mov.f32 	%f3112, %f3089;
	mov.f32 	%f3113, %f3089;
	mov.f32 	%f3114, %f3089;
	mov.f32 	%f3115, %f3089;
	mov.f32 	%f3116, %f3089;
	mov.f32 	%f3117, %f3089;
	mov.f32 	%f3118, %f3089;
	mov.f32 	%f3119, %f3089;
	mov.f32 	%f3120, %f3089;
	mov.f32 	%f3121, %f3089;
	mov.f32 	%f3122, %f3089;
	mov.f32 	%f3123, %f3089;
	mov.f32 	%f3124, %f3089;
	mov.f32 	%f3125, %f3089;
	mov.f32 	%f3126, %f3089;
	mov.f32 	%f3127, %f3089;
	mov.f32 	%f3128, %f3089;
	mov.f32 	%f3129, %f3089;
	mov.f32 	%f3130, %f3089;
	mov.f32 	%f3131, %f3089;
	mov.f32 	%f3132, %f3089;
	mov.f32 	%f3133, %f3089;
	mov.f32 	%f3134, %f3089;
	mov.f32 	%f3135, %f3089;
	mov.f32 	%f3136, %f3089;
	mov.f32 	%f3137, %f3089;
	mov.f32 	%f3138, %f3089;
	mov.f32 	%f3139, %f3089;
	mov.f32 	%f3140, %f3089;
	mov.f32 	%f3141, %f3089;
	mov.f32 	%f3142, %f3089;
	mov.f32 	%f3143, %f3089;
	mov.f32 	%f3144, %f3089;
	mov.f32 	%f3145, %f3089;
	mov.f32 	%f3146, %f3089;
	mov.f32 	%f3147, %f3089;
	mov.f32 	%f3148, %f3089;
	mov.f32 	%f3149, %f3089;
	mov.f32 	%f3150, %f3089;
	mov.f32 	%f3151, %f3089;
	mov.f32 	%f3152, %f3089;
	@%p1 bra 	$L__BB3_5;
	shl.b32 	%r8, %r3, 6;
	mov.u32 	%r9, %ntid.x;
	shl.b32 	%r10, %r4, 6;
	add.s32 	%r11, %r5, %r9;
	cvt.u16.u32 	%rs15, %r11;
	sub.s16 	%rs16, 2047, %rs15;
	cvt.u16.u32 	%rs17, %r9;
	div.u16 	%rs1, %rs16, %rs17;
	and.b16  	%rs2, %rs1, 3;
	shr.u32 	%r147, %r5, 5;
	and.b32  	%r12, %r5, 31;
	or.b32  	%r13, %r147, %r8;
	shr.u32 	%r148, %r11, 5;
	and.b32  	%r14, %r11, 31;
	add.s32 	%r15, %r148, %r8;
	mul.lo.s32 	%r16, %r15, %r139;
	add.s32 	%r17, %r11, %r9;
	shr.u32 	%r149, %r17, 5;
	and.b32  	%r18, %r17, 31;
	add.s32 	%r19, %r149, %r8;
	mul.lo.s32 	%r150, %r149, 80;
	mov.u32 	%r151, _ZZ29quantized_matmul_kernel_tiledILi64ELi64ELi32ELi8ELi8ELi2EEvPK6__halfPKiS2_S2_S2_PS0_iiiiE6x_smem;
	add.s32 	%r152, %r151, %r150;
	shl.b32 	%r153, %r17, 1;
	and.b32  	%r154, %r153, 62;
	add.s32 	%r20, %r152, %r154;
	add.s32 	%r21, %r17, %r9;
	or.b32  	%r22, %r147, %r10;
	add.s32 	%r23, %r148, %r10;
	add.s32 	%r24, %r149, %r10;
	mov.u32 	%r155, _ZZ29quantized_matmul_kernel_tiledILi64ELi64ELi32ELi8ELi8ELi2EEvPK6__halfPKiS2_S2_S2_PS0_iiiiE6w_smem;
	add.s32 	%r156, %r155, %r150;
	add.s32 	%r25, %r156, %r154;
	mad.lo.s32 	%r26, %r6, 80, %r151;
	mad.lo.s32 	%r27, %r7, 640, %r155;
	mov.b32 	%r370, 0;
	mov.f32 	%f3089, 0f00000000;
	mov.u32 	%r369, %r139;
$L__BB3_2:
	setp.eq.s16 	%p2, %rs2, 2;
	sub.s32 	%r54, %r139, %r370;
	mov.u32 	%r371, %r5;
	@%p2 bra 	$L__BB3_143;
	setp.lt.s32 	%p3, %r13, %r137;
	add.s32 	%r55, %r12, %r370;
	setp.lt.s32 	%p4, %r55, %r139;
	and.pred  	%p5, %p3, %p4;
	setp.gt.s32 	%p6, %r54, %r12;
	and.pred  	%p7, %p5, %p6;
	@%p7 bra 	$L__BB3_134;
	mov.f32 	%f2243, 0f00000000;
	// begin inline asm
	{  cvt.rn.f16.f32 %rs790, %f2243;}

	// end inline asm
	bra.uni 	$L__BB3_135;
$L__BB3_5:
	shl.b32 	%r320, %r3, 6;
	add.s32 	%r28, %r320, %r6;
	shl.b32 	%r321, %r4, 6;
	shl.b32 	%r322, %r7, 3;
	or.b32  	%r29, %r322, %r321;
	setp.ne.s64 	%p115, %rd25, 0;
	@%p115 bra 	$L__BB3_218;
	setp.lt.s32 	%p308, %r28, %r137;
	mul.lo.s32 	%r30, %r28, %r138;
	setp.lt.s32 	%p309, %r29, %r138;
	and.pred  	%p310, %p308, %p309;
	@%p310 bra 	$L__BB3_7;
	bra.uni 	$L__BB3_8;
$L__BB3_7:
	// begin inline asm
	{  cvt.rn.f16.f32 %rs726, %f3152;}

	// end inline asm
	add.s32 	%r347, %r29, %r30;
	mul.wide.s32 	%rd122, %r347, 2;
	add.s64 	%rd123, %rd5, %rd122;
	st.global.u16 	[%rd123], %rs726;
$L__BB3_8:
	setp.ge.s32 	%p311, %r28, %r137;
	add.s32 	%r43, %r29, 1;
	setp.ge.s32 	%p312, %r43, %r138;
	cvt.s64.s32 	%rd124, %r30;
	cvt.u64.u32 	%rd13, %r29;
	add.s64 	%rd125, %rd13, %rd124;
	shl.b64 	%rd126, %rd125, 1;
	add.s64 	%rd14, %rd5, %rd126;
	or.pred  	%p313, %p311, %p312;
	@%p313 bra 	$L__BB3_10;
	// begin inline asm
	{  cvt.rn.f16.f32 %rs727, %f3151;}

	// end inline asm
	st.global.u16 	[%rd14+2], %rs727;
$L__BB3_10:
	add.s32 	%r44, %r29, 2;
	setp.ge.s32 	%p315, %r44, %r138;
	or.pred  	%p316, %p311, %p315;
	@%p316 bra 	$L__BB3_12;
	// begin inline asm
	{  cvt.rn.f16.f32 %rs728, %f3150;}

	// end inline asm
	st.global.u16 	[%rd14+4], %rs728;
$L__BB3_12:
	add.s32 	%r45, %r29, 3;
	setp.ge.s32 	%p318, %r45, %r138;
	or.pred  	%p319, %p311, %p318;
	@%p319 bra 	$L__BB3_14;
	// begin inline asm
	{  cvt.rn.f16.f32 %rs729, %f3149;}

	// end inline asm
	st.global.u16 	[%rd14+6], %rs729;
$L__BB3_14:
	add.s32 	%r46, %r29, 4;
	setp.ge.s32 	%p321, %r46, %r138;
	or.pred  	%p322, %p311, %p321;
	@%p322 bra 	$L__BB3_16;
	// begin inline asm
	{  cvt.rn.f16.f32 %rs730, %f3148;}

	// end inline asm
	st.global.u16 	[%rd14+8], %rs730;
$L__BB3_16:
	add.s32 	%r47, %r29, 5;
	setp.ge.s32 	%p324, %r47, %r138;
	or.pred  	%p325, %p311, %p324;
	@%p325 bra 	$L__BB3_18;
	// begin inline asm
	{  cvt.rn.f16.f32 %rs731, %f3147;}

	// end inline asm
	st.global.u16 	[%rd14+10], %rs731;
$L__BB3_18:
	add.s32 	%r48, %r29, 6;
	setp.ge.s32 	%p327, %r48, %r138;
	or.pred  	%p328, %p311, %p327;
	@%p328 bra 	$L__BB3_20;
	// begin inline asm
	{  cvt.rn.f16.f32 %rs732, %f3146;}

	// end inline asm
	st.global.u16 	[%rd14+12], %rs732;
$L__BB3_20:
	add.s32 	%r49, %r29, 7;
	setp.ge.s32 	%p330, %r49, %r138;
	or.pred  	%p331, %p311, %p330;
	@%p331 bra 	$L__BB3_22;
	// begin inline asm
	{  cvt.rn.f16.f32 %rs733, %f3145;}

	// end inline asm
	st.global.u16 	[%rd14+14], %rs733;
$L__BB3_22:
	add.s32 	%r50, %r28, 1;
	setp.lt.s32 	%p333, %r50, %r137;
	add.s32 	%r51, %r30, %r138;
	and.pred  	%p334, %p333, %p309;
	@%p334 bra 	$L__BB3_23;
	bra.uni 	$L__BB3_24;
$L__BB3_23:
	// begin inline asm
	{  cvt.rn.f16.f32 %rs734, %f3144;}

	// end inline asm
	add.s32 	%r356, %r29, %r51;
	mul.wide.s32 	%rd127, %r356, 2;
	add.s64 	%rd128, %rd5, %rd127;
	st.global.u16 	[%rd128], %rs734;
$L__BB3_24:
	setp.ge.s32 	%p335, %r50, %r137;
	cvt.s64.s32 	%rd129, %r51;
	add.s64 	%rd130, %rd13, %rd129;
	shl.b64 	%rd131, %rd130, 1;
	add.s64 	%rd6, %rd5, %rd131;
	or.pred  	%p337, %p335, %p312;
	@%p337 bra 	$L__BB3_26;
	// begin inline asm
	{  cvt.rn.f16.f32 %rs735, %f3143;}

	// end inline asm
	st.global.u16 	[%rd6+2], %rs735;
$L__BB3_26:
	or.pred  	%p340, %p335, %p315;
	@%p340 bra 	$L__BB3_28;
	// begin inline asm
	{  cvt.rn.f16.f32 %rs736, %f3142;}

	// end inline asm
	st.global.u16 	[%rd6+4], %rs736;
$L__BB3_28:
	setp.ge.s32 	%p342, %r45, %r138;
	or.pred  	%p343, %p335, %p342;
	@%p343 bra 	$L__BB3_30;
	// begin inline asm
	{  cvt.rn.f16.f32 %rs737, %f3141;}

	// end inline asm
	st.global.u16 	[%rd6+6], %rs737;
$L__BB3_30:
	setp.ge.s32 	%p345, %r46, %r138;
	or.pred  	%p346, %p335, %p345;
	@%p346 bra 	$L__BB3_32;
	// begin inline asm
	{  cvt.rn.f16.f32 %rs738, %f3140;}

	// end inline asm
	st.global.u16 	[%rd6+8], %rs738;
$L__BB3_32:
	setp.ge.s32 	%p348, %r47, %r138;
	or.pred  	%p349, %p335, %p348;
	@%p349 bra 	$L__BB3_34;
	// begin inline asm
	{  cvt.rn.f16.f32 %rs739, %f3139;}

	// end inline asm
	st.global.u16 	[%rd6+10], %rs739;
$L__BB3_34:
	setp.ge.s32 	%p351, %r48, %r138;
	or.pred  	%p352, %p335, %p351;
	@%p352 bra 	$L__BB3_36;
	// begin inline asm
	{  cvt.rn.f16.f32 %rs740, %f3138;}

	// end inline asm
	st.global.u16 	[%rd6+12], %rs740;
$L__BB3_36:
	or.pred  	%p355, %p335, %p330;
	@%p355 bra 	$L__BB3_38;
	// begin inline asm
	{  cvt.rn.f16.f32 %rs741, %f3137;}

	// end inline asm
	st.global.u16 	[%rd6+14], %rs741;
$L__BB3_38:
	setp.ge.s32 	%p356, %r29, %r138;
	add.s32 	%r31, %r28, 2;
	setp.ge.s32 	%p357, %r31, %r137;
	add.s32 	%r32, %r51, %r138;
	or.pred  	%p358, %p357, %p356;
	@%p358 bra 	$L__BB3_40;
	// begin inline asm
	{  cvt.rn.f16.f32 %rs742, %f3136;}

	// end inline asm
	add.s32 	%r358, %r29, %r32;
	mul.wide.s32 	%rd132, %r358, 2;
	add.s64 	%rd133, %rd5, %rd132;
	st.global.u16 	[%rd133], %rs742;
$L__BB3_40:
	setp.ge.s32 	%p359, %r43, %r138;
	cvt.s64.s32 	%rd134, %r32;
	add.s64 	%rd135, %rd13, %rd134;
	shl.b64 	%rd136, %rd135, 1;
	add.s64 	%rd7, %rd5, %rd136;
	or.pred  	%p361, %p357, %p359;
	@%p361 bra 	$L__BB3_42;
	// begin inline asm
	{  cvt.rn.f16.f32 %rs743, %f3135;}

	// end inline asm
	st.global.u16 	[%rd7+2], %rs743;
$L__BB3_42:
	setp.ge.s32 	%p362, %r44, %r138;
	or.pred  	%p364, %p357, %p362;
	@%p364 bra 	$L__BB3_44;
	// begin inline asm
	{  cvt.rn.f16.f32 %rs744, %f3134;}

	// end inline asm
	st.global.u16 	[%rd7+4], %rs744;
$L__BB3_44:
	or.pred  	%p367, %p357, %p342;
	@%p367 bra 	$L__BB3_46;
	// begin inline asm
	{  cvt.rn.f16.f32 %rs745, %f3133;}

	// end inline asm
	st.global.u16 	[%rd7+6], %rs745;
$L__BB3_46:
	setp.ge.s32 	%p368, %r46, %r138;
	setp.ge.s32 	%p369, %r31, %r137;
	or.pred  	%p370, %p369, %p368;
	@%p370 bra 	$L__BB3_48;
	// begin inline asm
	{  cvt.rn.f16.f32 %rs746, %f3132;}

	// end inline asm
	st.global.u16 	[%rd7+8], %rs746;
$L__BB3_48:
	setp.ge.s32 	%p371, %r47, %r138;
	setp.ge.s32 	%p372, %r31, %r137;
	or.pred  	%p373, %p372, %p371;
	@%p373 bra 	$L__BB3_50;
	// begin inline asm
	{  cvt.rn.f16.f32 %rs747, %f3131;}

	// end inline asm
	st.global.u16 	[%rd7+10], %rs747;
$L__BB3_50:
	setp.ge.s32 	%p374, %r48, %r138;
	setp.ge.s32 	%p375, %r31, %r137;
	or.pred  	%p376, %p375, %p374;
	@%p376 bra 	$L__BB3_52;
	// begin inline asm
	{  cvt.rn.f16.f32 %rs748, %f3130;}

	// end inline asm
	st.global.u16 	[%rd7+12], %rs748;
$L__BB3_52:
	setp.ge.s32 	%p377, %r49, %r138;
	setp.ge.s32 	%p378, %r31, %r137;
	or.pred  	%p379, %p378, %p377;
	@%p379 bra 	$L__BB3_54;
	// begin inline asm
	{  cvt.rn.f16.f32 %rs749, %f3129;}

	// end inline asm
	st.global.u16 	[%rd7+14], %rs749;
$L__BB3_54:
	setp.ge.s32 	%p380, %r29, %r138;
	add.s32 	%r33, %r28, 3;
	setp.ge.s32 	%p381, %r33, %r137;
	add.s32 	%r34, %r32, %r138;
	or.pred  	%p382, %p381, %p380;
	@%p382 bra 	$L__BB3_56;
	// begin inline asm
	{  cvt.rn.f16.f32 %rs750, %f3128;}

	// end inline asm
	add.s32 	%r360, %r29, %r34;
	mul.wide.s32 	%rd137, %r360, 2;
	add.s64 	%rd138, %rd5, %rd137;
	st.global.u16 	[%rd138], %rs750;
$L__BB3_56:
	setp.ge.s32 	%p383, %r43, %r138;
	setp.ge.s32 	%p384, %r33, %r137;
	cvt.s64.s32 	%rd139, %r34;
	add.s64 	%rd140, %rd13, %rd139;
	shl.b64 	%rd141, %rd140, 1;
	add.s64 	%rd8, %rd5, %rd141;
	or.pred  	%p385, %p384, %p383;
	@%p385 bra 	$L__BB3_58;
	// begin inline asm
	{  cvt.rn.f16.f32 %rs751, %f3127;}

	// end inline asm
	st.global.u16 	[%rd8+2], %rs751;
$L__BB3_58:
	setp.ge.s32 	%p386, %r44, %r138;
	setp.ge.s32 	%p387, %r33, %r137;
	or.pred  	%p388, %p387, %p386;
	@%p388 bra 	$L__BB3_60;
	// begin inline asm
	{  cvt.rn.f16.f32 %rs752, %f3126;}

	// end inline asm
	st.global.u16 	[%rd8+4], %rs752;
$L__BB3_60:
	setp.ge.s32 	%p389, %r45, %r138;
	setp.ge.s32 	%p390, %r33, %r137;
	or.pred  	%p391, %p390, %p389;
	@%p391 bra 	$L__BB3_62;
	// begin inline asm
	{  cvt.rn.f16.f32 %rs753, %f3125;}

	// end inline asm
	st.global.u16 	[%rd8+6], %rs753;
$L__BB3_62:
	setp.ge.s32 	%p392, %r46, %r138;
	setp.ge.s32 	%p393, %r33, %r137;
	or.pred  	%p394, %p393, %p392;
	@%p394 bra 	$L__BB3_64;
	// begin inline asm
	{  cvt.rn.f16.f32 %rs754, %f3124;}

	// end inline asm
	st.global.u16 	[%rd8+8], %rs754;
$L__BB3_64:
	setp.ge.s32 	%p395, %r47, %r138;
	setp.ge.s32 	%p396, %r33, %r137;
	or.pred  	%p397, %p396, %p395;
	@%p397 bra 	$L__BB3_66;
	// begin inline asm
	{  cvt.rn.f16.f32 %rs755, %f3123;}

	// end inline asm
	st.global.u16 	[%rd8+10], %rs755;
$L__BB3_66:
	setp.ge.s32 	%p398, %r48, %r138;
	setp.ge.s32 	%p399, %r33, %r137;
	or.pred  	%p400, %p399, %p398;
	@%p400 bra 	$L__BB3_68;
	// begin inline asm
	{  cvt.rn.f16.f32 %rs756, %f3122;}

	// end inline asm
	st.global.u16 	[%rd8+12], %rs756;
$L__BB3_68:
	setp.ge.s32 	%p401, %r49, %r138;
	setp.ge.s32 	%p402, %r33, %r137;
	or.pred  	%p403, %p402, %p401;
	@%p403 bra 	$L__BB3_70;
	// begin inline asm
	{  cvt.rn.f16.f32 %rs757, %f3121;}

	// end inline asm
	st.global.u16 	[%rd8+14], %rs757;
$L__BB3_70:
	setp.ge.s32 	%p404, %r29, %r138;
	add.s32 	%r35, %r28, 4;
	setp.ge.s32 	%p405, %r35, %r137;
	add.s32 	%r36, %r34, %r138;
	or.pred  	%p406, %p405, %p404;
	@%p406 bra 	$L__BB3_72;
	// begin inline asm
	{  cvt.rn.f16.f32 %rs758, %f3120;}

	// end inline asm
	add.s32 	%r362, %r29, %r36;
	mul.wide.s32 	%rd142, %r362, 2;
	add.s64 	%rd143, %rd5, %rd142;
	st.global.u16 	[%rd143], %rs758;
$L__BB3_72:
	setp.ge.s32 	%p407, %r43, %r138;
	setp.ge.s32 	%p408, %r35, %r137;
	cvt.s64.s32 	%rd144, %r36;
	add.s64 	%rd145, %rd13, %rd144;
	shl.b64 	%rd146, %rd145, 1;
	add.s64 	%rd9, %rd5, %rd146;
	or.pred  	%p409, %p408, %p407;
	@%p409 bra 	$L__BB3_74;
	// begin inline asm
	{  cvt.rn.f16.f32 %rs759, %f3119;}

	// end inline asm
	st.global.u16 	[%rd9+2], %rs759;
$L__BB3_74:
	setp.ge.s32 	%p410, %r44, %r138;
	setp.ge.s32 	%p411, %r35, %r137;
	or.pred  	%p412, %p411, %p410;
	@%p412 bra 	$L__BB3_76;
	// begin inline asm
	{  cvt.rn.f16.f32 %rs760, %f3118;}

	// end inline asm
	st.global.u16 	[%rd9+4], %rs760;
$L__BB3_76:
	setp.ge.s32 	%p413, %r45, %r138;
	setp.ge.s32 	%p414, %r35, %r137;
	or.pred  	%p415, %p414, %p413;
	@%p415 bra 	$L__BB3_78;
	// begin inline asm
	{  cvt.rn.f16.f32 %rs761, %f3117;}

	// end inline asm
	st.global.u16 	[%rd9+6], %rs761;
$L__BB3_78:
	setp.ge.s32 	%p416, %r46, %r138;
	setp.ge.s32 	%p417, %r35, %r137;
	or.pred  	%p418, %p417, %p416;
	@%p418 bra 	$L__BB3_80;
	// begin inline asm
	{  cvt.rn.f16.f32 %rs762, %f3116;}

	// end inline asm
	st.global.u16 	[%rd9+8], %rs762;
$L__BB3_80:
	setp.ge.s32 	%p419, %r47, %r138;
	setp.ge.s32 	%p420, %r35, %r137;
	or.pred  	%p421, %p420, %p419;
	@%p421 bra 	$L__BB3_82;
	// begin inline asm
	{  cvt.rn.f16.f32 %rs763, %f3115;}

	// end inline asm
	st.global.u16 	[%rd9+10], %rs763;
$L__BB3_82:
	setp.ge.s32 	%p422, %r48, %r138;
	setp.ge.s32 	%p423, %r35, %r137;
	or.pred  	%p424, %p423, %p422;
	@%p424 bra 	$L__BB3_84;
	// begin inline asm
	{  cvt.rn.f16.f32 %rs764, %f3114;}

	// end inline asm
	st.global.u16 	[%rd9+12], %rs764;
$L__BB3_84:
	setp.ge.s32 	%p425, %r49, %r138;
	setp.ge.s32 	%p426, %r35, %r137;
	or.pred  	%p427, %p426, %p425;
	@%p427 bra 	$L__BB3_86;
	// begin inline asm
	{  cvt.rn.f16.f32 %rs765, %f3113;}

	// end inline asm
	st.global.u16 	[%rd9+14], %rs765;
$L__BB3_86:
	setp.ge.s32 	%p428, %r29, %r138;
	add.s32 	%r37, %r28, 5;
	setp.ge.s32 	%p429, %r37, %r137;
	add.s32 	%r38, %r36, %r138;
	or.pred  	%p430, %p429, %p428;
	@%p430 bra 	$L__BB3_88;
	// begin inline asm
	{  cvt.rn.f16.f32 %rs766, %f3112;}

	// end inline asm
	add.s32 	%r364, %r29, %r38;
	mul.wide.s32 	%rd147, %r364, 2;
	add.s64 	%rd148, %rd5, %rd147;
	st.global.u16 	[%rd148], %rs766;
$L__BB3_88:
	setp.ge.s32 	%p431, %r43, %r138;
	setp.ge.s32 	%p432, %r37, %r137;
	cvt.s64.s32 	%rd149, %r38;
	add.s64 	%rd150, %rd13, %rd149;
	shl.b64 	%rd151, %rd150, 1;
	add.s64 	%rd10, %rd5, %rd151;
	or.pred  	%p433, %p432, %p431;
	@%p433 bra 	$L__BB3_90;
	// begin inline asm
	{  cvt.rn.f16.f32 %rs767, %f3111;}

	// end inline asm
	st.global.u16 	[%rd10+2], %rs767;
$L__BB3_90:
	setp.ge.s32 	%p434, %r44, %r138;
	setp.ge.s32 	%p435, %r37, %r137;
	or.pred  	%p436, %p435, %p434;
	@%p436 bra 	$L__BB3_92;
	// begin inline asm
	{  cvt.rn.f16.f32 %rs768, %f3110;}

	// end inline asm
	st.global.u16 	[%rd10+4], %rs768;
$L__BB3_92:
	setp.ge.s32 	%p437, %r45, %r138;
	setp.ge.s32 	%p438, %r37, %r137;
	or.pred  	%p439, %p438, %p437;
	@%p439 bra 	$L__BB3_94;
	// begin inline asm
	{  cvt.rn.f16.f32 %rs769, %f3109;}

	// end inline asm
	st.global.u16 	[%rd10+6], %rs769;
$L__BB3_94:
	setp.ge.s32 	%p440, %r46, %r138;
	setp.ge.s32 	%p441, %r37, %r137;
	or.pred  	%p442, %p441, %p440;
	@%p442 bra 	$L__BB3_96;
	// begin inline asm
	{  cvt.rn.f16.f32 %rs770, %f3108;}

	// end inline asm
	st.global.u16 	[%rd10+8], %rs770;
$L__BB3_96:
	setp.ge.s32 	%p443, %r47, %r138;
	setp.ge.s32 	%p444, %r37, %r137;
	or.pred  	%p445, %p444, %p443;
	@%p445 bra 	$L__BB3_98;
	// begin inline asm
	{  cvt.rn.f16.f32 %rs771, %f3107;}

	// end inline asm
	st.global.u16 	[%rd10+10], %rs771;
$L__BB3_98:
	setp.ge.s32 	%p446, %r48, %r138;
	setp.ge.s32 	%p447, %r37, %r137;
	or.pred  	%p448, %p447, %p446;
	@%p448 bra 	$L__BB3_100;
	// begin inline asm
	{  cvt.rn.f16.f32 %rs772, %f3106;}

	// end inline asm
	st.global.u16 	[%rd10+12], %rs772;
$L__BB3_100:
	setp.ge.s32 	%p449, %r49, %r138;
	setp.ge.s32 	%p450, %r37, %r137;
	or.pred  	%p451, %p450, %p449;
	@%p451 bra 	$L__BB3_102;
	// begin inline asm
	{  cvt.rn.f16.f32 %rs773, %f3105;}

	// end inline asm
	st.global.u16 	[%rd10+14], %rs773;
$L__BB3_102:
	setp.ge.s32 	%p452, %r29, %r138;
	add.s32 	%r39, %r28, 6;
	setp.ge.s32 	%p453, %r39, %r137;
	add.s32 	%r40, %r38, %r138;
	or.pred  	%p454, %p453, %p452;
	@%p454 bra 	$L__BB3_104;
	// begin inline asm
	{  cvt.rn.f16.f32 %rs774, %f3104;}

	// end inline asm
	add.s32 	%r366, %r29, %r40;
	mul.wide.s32 	%rd152, %r366, 2;
	add.s64 	%rd153, %rd5, %rd152;
	st.global.u16 	[%rd153], %rs774;
$L__BB3_104:
	setp.ge.s32 	%p455, %r43, %r138;
	setp.ge.s32 	%p456, %r39, %r137;
	cvt.s64.s32 	%rd154, %r40;
	add.s64 	%rd155, %rd13, %rd154;
	shl.b64 	%rd156, %rd155, 1;
	add.s64 	%rd11, %rd5, %rd156;
	or.pred  	%p457, %p456, %p455;
	@%p457 bra 	$L__BB3_106;
	// begin inline asm
	{  cvt.rn.f16.f32 %rs775, %f3103;}

	// end inline asm
	st.global.u16 	[%rd11+2], %rs775;
$L__BB3_106:
	setp.ge.s32 	%p458, %r44, %r138;
	setp.ge.s32 	%p459, %r39, %r137;
	or.pred  	%p460, %p459, %p458;
	@%p460 bra 	$L__BB3_108;
	// begin inline asm
	{  cvt.rn.f16.f32 %rs776, %f3102;}

	// end inline asm
	st.global.u16 	[%rd11+4], %rs776;
$L__BB3_108:
	setp.ge.s32 	%p461, %r45, %r138;
	setp.ge.s32 	%p462, %r39, %r137;
	or.pred  	%p463, %p462, %p461;
	@%p463 bra 	$L__BB3_110;
	// begin inline asm
	{  cvt.rn.f16.f32 %rs777, %f3101;}

	// end inline asm
	st.global.u16 	[%rd11+6], %rs777;
$L__BB3_110:
	setp.ge.s32 	%p464, %r46, %r138;
	setp.ge.s32 	%p465, %r39, %r137;
	or.pred  	%p466, %p465, %p464;
	@%p466 bra 	$L__BB3_112;
	// begin inline asm
	{  cvt.rn.f16.f32 %rs778, %f3100;}

	// end inline asm
	st.global.u16 	[%rd11+8], %rs778;
$L__BB3_112:
	setp.ge.s32 	%p467, %r47, %r138;
	setp.ge.s32 	%p468, %r39, %r137;
	or.pred  	%p469, %p468, %p467;
	@%p469 bra 	$L__BB3_114;
	// begin inline asm
	{  cvt.rn.f16.f32 %rs779, %f3099;}

	// end inline asm
	st.global.u16 	[%rd11+10], %rs779;
$L__BB3_114:
	setp.ge.s32 	%p470, %r48, %r138;
	setp.ge.s32 	%p471, %r39, %r137;
	or.pred  	%p472, %p471, %p470;
	@%p472 bra 	$L__BB3_116;
	// begin inline asm
	{  cvt.rn.f16.f32 %rs780, %f3098;}

	// end inline asm
	st.global.u16 	[%rd11+12], %rs780;
$L__BB3_116:
	setp.ge.s32 	%p473, %r49, %r138;
	setp.ge.s32 	%p474, %r39, %r137;
	or.pred  	%p475, %p474, %p473;
	@%p475 bra 	$L__BB3_118;
	// begin inline asm
	{  cvt.rn.f16.f32 %rs781, %f3097;}

	// end inline asm
	st.global.u16 	[%rd11+14], %rs781;
$L__BB3_118:
	setp.ge.s32 	%p476, %r29, %r138;
	add.s32 	%r41, %r28, 7;
	setp.ge.s32 	%p477, %r41, %r137;
	add.s32 	%r42, %r40, %r138;
	or.pred  	%p478, %p477, %p476;
	@%p478 bra 	$L__BB3_120;
	// begin inline asm
	{  cvt.rn.f16.f32 %rs782, %f3096;}

	// end inline asm
	add.s32 	%r368, %r29, %r42;
	mul.wide.s32 	%rd157, %r368, 2;
	add.s64 	%rd158, %rd5, %rd157;
	st.global.u16 	[%rd158], %rs782;
$L__BB3_120:
	setp.ge.s32 	%p479, %r43, %r138;
	setp.ge.s32 	%p480, %r41, %r137;
	cvt.s64.s32 	%rd159, %r42;
	add.s64 	%rd160, %rd13, %rd159;
	shl.b64 	%rd161, %rd160, 1;
	add.s64 	%rd12, %rd5, %rd161;
	or.pred  	%p481, %p480, %p479;
	@%p481 bra 	$L__BB3_122;
	// begin inline asm
	{  cvt.rn.f16.f32 %rs783, %f3095;}

	// end inline asm
	st.global.u16 	[%rd12+2], %rs783;
$L__BB3_122:
	setp.ge.s32 	%p482, %r44, %r138;
	setp.ge.s32 	%p483, %r41, %r137;
	or.pred  	%p484, %p483, %p482;
	@%p484 bra 	$L__BB3_124;
	// begin inline asm
	{  cvt.rn.f16.f32 %rs784, %f3094;}

	// end inline asm
	st.global.u16 	[%rd12+4], %rs784;
$L__BB3_124:
	setp.ge.s32 	%p485, %r45, %r138;
	setp.ge.s32 	%p486, %r41, %r137;
	or.pred  	%p487, %p486, %p485;
	@%p487 bra 	$L__BB3_126;
	// begin inline asm
	{  cvt.rn.f16.f32 %rs785, %f3093;}

	// end inline asm
	st.global.u16 	[%rd12+6], %rs785;
$L__BB3_126:
	setp.ge.s32 	%p488, %r46, %r138;
	setp.ge.s32 	%p489, %r41, %r137;
	or.pred  	%p490, %p489, %p488;
	@%p490 bra 	$L__BB3_128;
	// begin inline asm
	{  cvt.rn.f16.f32 %rs786, %f3092;}

	// end inline asm
	st.global.u16 	[%rd12+8], %rs786;
$L__BB3_128:
	setp.ge.s32 	%p491, %r47, %r138;
	setp.ge.s32 	%p492, %r41, %r137;
	or.pred  	%p493, %p492, %p491;
	@%p493 bra 	$L__BB3_130;
	// begin inline asm
	{  cvt.rn.f16.f32 %rs787, %f3091;}

	// end inline asm
	st.global.u16 	[%rd12+10], %rs787;
$L__BB3_130:
	setp.ge.s32 	%p494, %r48, %r138;
	setp.ge.s32 	%p495, %r41, %r137;
	or.pred  	%p496, %p495, %p494;
	@%p496 bra 	$L__BB3_132;
	// begin inline asm
	{  cvt.rn.f16.f32 %rs788, %f3090;}

	// end inline asm
	st.global.u16 	[%rd12+12], %rs788;
$L__BB3_132:
	setp.ge.s32 	%p497, %r49, %r138;
	setp.ge.s32 	%p498, %r41, %r137;
	or.pred  	%p499, %p498, %p497;
	@%p499 bra 	$L__BB3_346;
	// begin inline asm
	{  cvt.rn.f16.f32 %rs789, %f3089;}

	// end inline asm
	st.global.u16 	[%rd12+14], %rs789;
	bra.uni 	$L__BB3_346;
$L__BB3_134:
	mad.lo.s32 	%r158, %r13, %r139, %r55;
	mul.wide.u32 	%rd31, %r158, 2;
	add.s64 	%rd32, %rd1, %rd31;
	ld.global.nc.u16 	%rs790, [%rd32];
$L__BB3_135:
	setp.eq.s16 	%p8, %rs2, 3;
	shr.u32 	%r159, %r5, 5;
	mov.u32 	%r160, _ZZ29quantized_matmul_kernel_tiledILi64ELi64ELi32ELi8ELi8ELi2EEvPK6__halfPKiS2_S2_S2_PS0_iiiiE6x_smem;
	mad.lo.s32 	%r161, %r159, 80, %r160;
	shl.b32 	%r162, %r12, 1;
	add.s32 	%r163, %r161, %r162;
	st.shared.u16 	[%r163], %rs790;
	mov.u32 	%r371, %r11;
	@%p8 bra 	$L__BB3_143;
	setp.lt.s32 	%p9, %r15, %r137;
	add.s32 	%r56, %r14, %r370;
	setp.lt.s32 	%p10, %r56, %r139;
	and.pred  	%p11, %p9, %p10;
	setp.gt.s32 	%p12, %r54, %r14;
	and.pred  	%p13, %p11, %p12;
	@%p13 bra 	$L__BB3_138;
	mov.f32 	%f2244, 0f00000000;
	// begin inline asm
	{  cvt.rn.f16.f32 %rs791, %f2244;}

	// end inline asm
	bra.uni 	$L__BB3_139;
$L__BB3_138:
	add.s32 	%r165, %r16, %r56;
	mul.wide.u32 	%rd33, %r165, 2;
	add.s64 	%rd34, %rd1, %rd33;
	ld.global.nc.u16 	%rs791, [%rd34];
$L__BB3_139:
	setp.eq.s16 	%p14, %rs2, 0;
	shr.u32 	%r166, %r11, 5;
	mov.u32 	%r167, _ZZ29quantized_matmul_kernel_tiledILi64ELi64ELi32ELi8ELi8ELi2EEvPK6__halfPKiS2_S2_S2_PS0_iiiiE6x_smem;
	mad.lo.s32 	%r168, %r166, 80, %r167;
	shl.b32 	%r169, %r14, 1;
	add.s32 	%r170, %r168, %r169;
	st.shared.u16 	[%r170], %rs791;
	mov.u32 	%r371, %r17;
	@%p14 bra 	$L__BB3_143;
	setp.lt.s32 	%p15, %r19, %r137;
	add.s32 	%r57, %r18, %r370;
	setp.lt.s32 	%p16, %r57, %r139;
	and.pred  	%p17, %p15, %p16;
	setp.gt.s32 	%p18, %r54, %r18;
	and.pred  	%p19, %p17, %p18;
	@%p19 bra 	$L__BB3_142;
	mov.f32 	%f2245, 0f00000000;
	// begin inline asm
	{  cvt.rn.f16.f32 %rs20, %f2245;}

	// end inline asm
	st.shared.u16 	[%r20], %rs20;
	mov.u32 	%r371, %r21;
	bra.uni 	$L__BB3_143;
$L__BB3_142:
	mad.lo.s32 	%r172, %r19, %r139, %r57;
	mul.wide.u32 	%rd35, %r172, 2;
	add.s64 	%rd36, %rd1, %rd35;
	ld.global.nc.u16 	%rs21, [%rd36];
	st.shared.u16 	[%r20], %rs21;
	mov.u32 	%r371, %r21;
$L__BB3_143:
	setp.lt.u16 	%p20, %rs1, 2;
	@%p20 bra 	$L__BB3_158;
	shl.b32 	%r173, %r9, 1;
	add.s32 	%r374, %r173, %r371;
	mad.lo.s32 	%r373, %r9, 3, %r371;
	add.s32 	%r372, %r9, %r371;
$L__BB3_145:
	shr.u32 	%r66, %r371, 5;
	and.b32  	%r67, %r371, 31;
	add.s32 	%r68, %r66, %r8;
	add.s32 	%r69, %r67, %r370;
	setp.ge.s32 	%p21, %r68, %r137;
	setp.ge.s32 	%p22, %r69, %r139;
	or.pred  	%p23, %p21, %p22;
	setp.le.s32 	%p24, %r54, %r67;
	or.pred  	%p25, %p23, %p24;
	@%p25 bra 	$L__BB3_147;
	mov.u32 	%r178, _ZZ29quantized_matmul_kernel_tiledILi64ELi64ELi32ELi8ELi8ELi2EEvPK6__halfPKiS2_S2_S2_PS0_iiiiE6x_smem;
	mad.lo.s32 	%r179, %r66, 80, %r178;
	shl.b32 	%r180, %r67, 1;
	add.s32 	%r181, %r179, %r180;
	mad.lo.s32 	%r182, %r68, %r139, %r69;
	mul.wide.u32 	%rd37, %r182, 2;
	add.s64 	%rd38, %rd1, %rd37;
	ld.global.nc.u16 	%rs23, [%rd38];
	st.shared.u16 	[%r181], %rs23;
	bra.uni 	$L__BB3_148;
$L__BB3_147:
	mov.f32 	%f2246, 0f00000000;
	// begin inline asm
	{  cvt.rn.f16.f32 %rs22, %f2246;}

	// end inline asm
	mov.u32 	%r174, _ZZ29quantized_matmul_kernel_tiledILi64ELi64ELi32ELi8ELi8ELi2EEvPK6__halfPKiS2_S2_S2_PS0_iiiiE6x_smem;
	mad.lo.s32 	%r175, %r66, 80, %r174;
	shl.b32 	%r176, %r67, 1;
	add.s32 	%r177, %r175, %r176;
	st.shared.u16 	[%r177], %rs22;
$L__BB3_148:
	shr.u32 	%r70, %r372, 5;
	and.b32  	%r71, %r372, 31;
	add.s32 	%r72, %r70, %r8;
	add.s32 	%r73, %r71, %r370;
	setp.lt.s32 	%p26, %r72, %r137;
	setp.lt.s32 	%p27, %r73, %r139;
	and.pred  	%p28, %p26, %p27;
	setp.gt.s32 	%p29, %r54, %r71;
	and.pred  	%p30, %p28, %p29;
	@%p30 bra 	$L__BB3_150;
	mov.f32 	%f2247, 0f00000000;
	// begin inline asm
	{  cvt.rn.f16.f32 %rs24, %f2247;}

	// end inline asm
	mov.u32 	%r183, _ZZ29quantized_matmul_kernel_tiledILi64ELi64ELi32ELi8ELi8ELi2EEvPK6__halfPKiS2_S2_S2_PS0_iiiiE6x_smem;
	mad.lo.s32 	%r184, %r70, 80, %r183;
	shl.b32 	%r185, %r71, 1;
	add.s32 	%r186, %r184, %r185;
	st.shared.u16 	[%r186], %rs24;
	bra.uni 	$L__BB3_151;
$L__BB3_150:
	mov.u32 	%r187, _ZZ29quantized_matmul_kernel_tiledILi64ELi64ELi32ELi8ELi8ELi2EEvPK6__halfPKiS2_S2_S2_PS0_iiiiE6x_smem;
	mad.lo.s32 	%r188, %r70, 80, %r187;
	shl.b32 	%r189, %r71, 1;
	add.s32 	%r190, %r188, %r189;
	mad.lo.s32 	%r191, %r72, %r139, %r73;
	mul.wide.u32 	%rd39, %r191, 2;
	add.s64 	%rd40, %rd1, %rd39;
	ld.global.nc.u16 	%rs25, [%rd40];
	st.shared.u16 	[%r190], %rs25;
$L__BB3_151:
	add.s32 	%r74, %r371, %r9;
	shr.u32 	%r75, %r374, 5;
	and.b32  	%r76, %r374, 31;
	add.s32 	%r77, %r75, %r8;
	add.s32 	%r78, %r76, %r370;
	setp.lt.s32 	%p31, %r77, %r137;
	setp.lt.s32 	%p32, %r78, %r139;
	and.pred  	%p33, %p31, %p32;
	setp.gt.s32 	%p34, %r54, %r76;
	and.pred  	%p35, %p33, %p34;
	@%p35 bra 	$L__BB3_153;
	mov.f32 	%f2248, 0f00000000;
	// begin inline asm
	{  cvt.rn.f16.f32 %rs26, %f2248;}

	// end inline asm
	mov.u32 	%r192, _ZZ29quantized_matmul_kernel_tiledILi64ELi64ELi32ELi8ELi8ELi2EEvPK6__halfPKiS2_S2_S2_PS0_iiiiE6x_smem;
	mad.lo.s32 	%r193, %r75, 80, %r192;
	shl.b32 	%r194, %r76, 1;
	add.s32 	%r195, %r193, %r194;
	st.shared.u16 	[%r195], %rs26;
	bra.uni 	$L__BB3_154;
$L__BB3_153:
	mov.u32 	%r196, _ZZ29quantized_matmul_kernel_tiledILi64ELi64ELi32ELi8ELi8ELi2EEvPK6__halfPKiS2_S2_S2_PS0_iiiiE6x_smem;
	mad.lo.s32 	%r197, %r75, 80, %r196;
	shl.b32 	%r198, %r76, 1;
	add.s32 	%r199, %r197, %r198;
	mad.lo.s32 	%r200, %r77, %r139, %r78;
	mul.wide.u32 	%rd41, %r200, 2;
	add.s64 	%rd42, %rd1, %rd41;
	ld.global.nc.u16 	%rs27, [%rd42];
	st.shared.u16 	[%r199], %rs27;
$L__BB3_154:
	add.s32 	%r79, %r74, %r9;
	shr.u32 	%r80, %r373, 5;
	and.b32  	%r81, %r373, 31;
	add.s32 	%r82, %r80, %r8;
	add.s32 	%r83, %r81, %r370;
	setp.lt.s32 	%p36, %r82, %r137;
	setp.lt.s32 	%p37, %r83, %r139;
	and.pred  	%p38, %p36, %p37;
	setp.gt.s32 	%p39, %r54, %r81;
	and.pred  	%p40, %p38, %p39;
	@%p40 bra 	$L__BB3_156;
	mov.f32 	%f2249, 0f00000000;
	// begin inline asm
	{  cvt.rn.f16.f32 %rs28, %f2249;}

	// end inline asm
	mov.u32 	%r201, _ZZ29quantized_matmul_kernel_tiledILi64ELi64ELi32ELi8ELi8ELi2EEvPK6__halfPKiS2_S2_S2_PS0_iiiiE6x_smem;
	mad.lo.s32 	%r202, %r80, 80, %r201;
	shl.b32 	%r203, %r81, 1;
	add.s32 	%r204, %r202, %r203;
	st.shared.u16 	[%r204], %rs28;
	bra.uni 	$L__BB3_157;
$L__BB3_156:
	mov.u32 	%r205, _ZZ29quantized_matmul_kernel_tiledILi64ELi64ELi32ELi8ELi8ELi2EEvPK6__halfPKiS2_S2_S2_PS0_iiiiE6x_smem;
	mad.lo.s32 	%r206, %r80, 80, %r205;
	shl.b32 	%r207, %r81, 1;
	add.s32 	%r208, %r206, %r207;
	mad.lo.s32 	%r209, %r82, %r139, %r83;
	mul.wide.u32 	%rd43, %r209, 2;
	add.s64 	%rd44, %rd1, %rd43;
	ld.global.nc.u16 	%rs29, [%rd44];
	st.shared.u16 	[%r208], %rs29;
$L__BB3_157:
	add.s32 	%r210, %r79, %r9;
	add.s32 	%r371, %r210, %r9;
	shl.b32 	%r211, %r9, 2;
	add.s32 	%r374, %r374, %r211;
	add.s32 	%r373, %r373, %r211;
	add.s32 	%r372, %r372, %r211;
	setp.lt.u32 	%p41, %r371, 2048;
	@%p41 bra 	$L__BB3_145;
$L__BB3_158:
	mov.u32 	%r376, %r5;
	@%p2 bra 	$L__BB3_170;
	setp.lt.s32 	%p43, %r22, %r138;
	add.s32 	%r88, %r12, %r370;
	setp.lt.s32 	%p44, %r88, %r139;
	and.pred  	%p45, %p43, %p44;
	setp.gt.s32 	%p46, %r54, %r12;
	and.pred  	%p47, %p45, %p46;
	@%p47 bra 	$L__BB3_161;
	mov.f32 	%f2250, 0f00000000;
	// begin inline asm
	{  cvt.rn.f16.f32 %rs792, %f2250;}

	// end inline asm
	bra.uni 	$L__BB3_162;
$L__BB3_161:
	shr.u32 	%r214, %r88, 4;
	mad.lo.s32 	%r215, %r22, %r1, %r214;
	mul.wide.u32 	%rd45, %r215, 4;
	add.s64 	%rd46, %rd4, %rd45;
	ld.global.nc.u32 	%r216, [%rd46];
	shl.b32 	%r217, %r5, 1;
	and.b32  	%r218, %r217, 30;
	shr.s32 	%r219, %r216, %r218;
	and.b32  	%r213, %r219, 3;
	div.s32 	%r220, %r88, %r140;
	mad.lo.s32 	%r221, %r22, %r2, %r220;
	mul.wide.s32 	%rd47, %r221, 2;
	add.s64 	%rd48, %rd3, %rd47;
	ld.global.nc.u16 	%rs36, [%rd48];
	add.s64 	%rd49, %rd2, %rd47;
	ld.global.nc.u16 	%rs34, [%rd49];
	// begin inline asm
	cvt.rn.f16.s32 %rs31, %r213;
	// end inline asm
	// begin inline asm
	{sub.f16 %rs32,%rs31,%rs34;
}
	// end inline asm
	// begin inline asm
	{mul.f16 %rs792,%rs36,%rs32;
}
	// end inline asm
$L__BB3_162:
	setp.eq.s16 	%p48, %rs2, 3;
	shr.u32 	%r222, %r5, 5;
	mov.u32 	%r223, _ZZ29quantized_matmul_kernel_tiledILi64ELi64ELi32ELi8ELi8ELi2EEvPK6__halfPKiS2_S2_S2_PS0_iiiiE6w_smem;
	mad.lo.s32 	%r224, %r222, 80, %r223;
	shl.b32 	%r225, %r12, 1;
	add.s32 	%r226, %r224, %r225;
	st.shared.u16 	[%r226], %rs792;
	mov.u32 	%r376, %r11;
	@%p48 bra 	$L__BB3_170;
	setp.lt.s32 	%p49, %r23, %r138;
	add.s32 	%r89, %r14, %r370;
	setp.lt.s32 	%p50, %r89, %r139;
	and.pred  	%p51, %p49, %p50;
	setp.gt.s32 	%p52, %r54, %r14;
	and.pred  	%p53, %p51, %p52;
	@%p53 bra 	$L__BB3_165;
	mov.f32 	%f2251, 0f00000000;
	// begin inline asm
	{  cvt.rn.f16.f32 %rs793, %f2251;}

	// end inline asm
	bra.uni 	$L__BB3_166;
$L__BB3_165:
	shr.u32 	%r229, %r89, 4;
	mad.lo.s32 	%r230, %r23, %r1, %r229;
	mul.wide.u32 	%rd50, %r230, 4;
	add.s64 	%rd51, %rd4, %rd50;
	ld.global.nc.u32 	%r231, [%rd51];
	shl.b32 	%r232, %r11, 1;
	and.b32  	%r233, %r232, 30;
	shr.s32 	%r234, %r231, %r233;
	and.b32  	%r228, %r234, 3;
	div.s32 	%r235, %r89, %r140;
	mad.lo.s32 	%r236, %r23, %r2, %r235;
	mul.wide.s32 	%rd52, %r236, 2;
	add.s64 	%rd53, %rd3, %rd52;
	ld.global.nc.u16 	%rs44, [%rd53];
	add.s64 	%rd54, %rd2, %rd52;
	ld.global.nc.u16 	%rs42, [%rd54];
	// begin inline asm
	cvt.rn.f16.s32 %rs39, %r228;
	// end inline asm
	// begin inline asm
	{sub.f16 %rs40,%rs39,%rs42;
}
	// end inline asm
	// begin inline asm
	{mul.f16 %rs793,%rs44,%rs40;
}
	// end inline asm
$L__BB3_166:
	setp.eq.s16 	%p54, %rs2, 0;
	shr.u32 	%r237, %r11, 5;
	mov.u32 	%r238, _ZZ29quantized_matmul_kernel_tiledILi64ELi64ELi32ELi8ELi8ELi2EEvPK6__halfPKiS2_S2_S2_PS0_iiiiE6w_smem;
	mad.lo.s32 	%r239, %r237, 80, %r238;
	shl.b32 	%r240, %r14, 1;
	add.s32 	%r241, %r239, %r240;
	st.shared.u16 	[%r241], %rs793;
	mov.u32 	%r376, %r17;
	@%p54 bra 	$L__BB3_170;
	setp.lt.s32 	%p55, %r24, %r138;
	add.s32 	%r90, %r18, %r370;
	setp.lt.s32 	%p56, %r90, %r139;
	and.pred  	%p57, %p55, %p56;
	setp.gt.s32 	%p58, %r54, %r18;
	and.pred  	%p59, %p57, %p58;
	@%p59 bra 	$L__BB3_169;
	mov.f32 	%f2252, 0f00000000;
	// begin inline asm
	{  cvt.rn.f16.f32 %rs46, %f2252;}

	// end inline asm
	st.shared.u16 	[%r25], %rs46;
	mov.u32 	%r376, %r21;
	bra.uni 	$L__BB3_170;
$L__BB3_169:
	shr.u32 	%r244, %r90, 4;
	mad.lo.s32 	%r245, %r24, %r1, %r244;
	mul.wide.u32 	%rd55, %r245, 4;
	add.s64 	%rd56, %rd4, %rd55;
	ld.global.nc.u32 	%r246, [%rd56];
	shl.b32 	%r247, %r17, 1;
	and.b32  	%r248, %r247, 30;
	shr.s32 	%r249, %r246, %r248;
	and.b32  	%r243, %r249, 3;
	div.s32 	%r250, %r90, %r140;
	mad.lo.s32 	%r251, %r24, %r2, %r250;
	mul.wide.s32 	%rd57, %r251, 2;
	add.s64 	%rd58, %rd3, %rd57;
	ld.global.nc.u16 	%rs52, [%rd58];
	add.s64 	%rd59, %rd2, %rd57;
	ld.global.nc.u16 	%rs50, [%rd59];
	// begin inline asm
	cvt.rn.f16.s32 %rs47, %r243;
	// end inline asm
	// begin inline asm
	{sub.f16 %rs48,%rs47,%rs50;
}
	// end inline asm
	// begin inline asm
	{mul.f16 %rs51,%rs52,%rs48;
}
	// end inline asm
	st.shared.u16 	[%r25], %rs51;
	mov.u32 	%r376, %r21;
$L__BB3_170:
	@%p20 bra 	$L__BB3_184;
$L__BB3_171:
	shr.u32 	%r93, %r376, 5;
	and.b32  	%r94, %r376, 31;
	add.s32 	%r95, %r93, %r10;
	add.s32 	%r96, %r94, %r370;
	setp.ge.s32 	%p61, %r95, %r138;
	setp.ge.s32 	%p62, %r96, %r139;
	or.pred  	%p63, %p61, %p62;
	setp.le.s32 	%p64, %r54, %r94;
	or.pred  	%p65, %p63, %p64;
	@%p65 bra 	$L__BB3_173;
	shr.u32 	%r257, %r96, 4;
	mad.lo.s32 	%r258, %r95, %r1, %r257;
	mul.wide.u32 	%rd60, %r258, 4;
	add.s64 	%rd61, %rd4, %rd60;
	ld.global.nc.u32 	%r259, [%rd61];
	shl.b32 	%r260, %r376, 1;
	and.b32  	%r261, %r260, 30;
	shr.s32 	%r262, %r259, %r261;
	and.b32  	%r256, %r262, 3;
	div.s32 	%r263, %r96, %r140;
	mad.lo.s32 	%r264, %r95, %r2, %r263;
	mul.wide.s32 	%rd62, %r264, 2;
	add.s64 	%rd63, %rd3, %rd62;
	ld.global.nc.u16 	%rs60, [%rd63];
	add.s64 	%rd64, %rd2, %rd62;
	ld.global.nc.u16 	%rs58, [%rd64];
	// begin inline asm
	cvt.rn.f16.s32 %rs55, %r256;
	// end inline asm
	// begin inline asm
	{sub.f16 %rs56,%rs55,%rs58;
}
	// end inline asm
	// begin inline asm
	{mul.f16 %rs59,%rs60,%rs56;
}
	// end inline asm
	mov.u32 	%r265, _ZZ29quantized_matmul_kernel_tiledILi64ELi64ELi32ELi8ELi8ELi2EEvPK6__halfPKiS2_S2_S2_PS0_iiiiE6w_smem;
	mad.lo.s32 	%r266, %r93, 80, %r265;
	shl.b32 	%r267, %r94, 1;
	add.s32 	%r268, %r266, %r267;
	st.shared.u16 	[%r268], %rs59;
	bra.uni 	$L__BB3_174;
$L__BB3_173:
	mov.f32 	%f2253, 0f00000000;
	// begin inline asm
	{  cvt.rn.f16.f32 %rs54, %f2253;}

	// end inline asm
	mov.u32 	%r252, _ZZ29quantized_matmul_kernel_tiledILi64ELi64ELi32ELi8ELi8ELi2EEvPK6__halfPKiS2_S2_S2_PS0_iiiiE6w_smem;
	mad.lo.s32 	%r253, %r93, 80, %r252;
	shl.b32 	%r254, %r94, 1;
	add.s32 	%r255, %r253, %r254;
	st.shared.u16 	[%r255], %rs54;
$L__BB3_174:
	add.s32 	%r97, %r376, %r9;
	shr.u32 	%r98, %r97, 5;
	and.b32  	%r99, %r97, 31;
	add.s32 	%r100, %r98, %r10;
	add.s32 	%r101, %r99, %r370;
	setp.lt.s32 	%p66, %r100, %r138;
	setp.lt.s32 	%p67, %r101, %r139;
	and.pred  	%p68, %p66, %p67;
	setp.gt.s32 	%p69, %r54, %r99;
	and.pred  	%p70, %p68, %p69;
	@%p70 bra 	$L__BB3_176;
	mov.f32 	%f2254, 0f00000000;
	// begin inline asm
	{  cvt.rn.f16.f32 %rs62, %f2254;}

	// end inline asm
	mov.u32 	%r269, _ZZ29quantized_matmul_kernel_tiledILi64ELi64ELi32ELi8ELi8ELi2EEvPK6__halfPKiS2_S2_S2_PS0_iiiiE6w_smem;
	mad.lo.s32 	%r270, %r98, 80, %r269;
	shl.b32 	%r271, %r99, 1;
	add.s32 	%r272, %r270, %r271;
	st.shared.u16 	[%r272], %rs62;
	bra.uni 	$L__BB3_177;
$L__BB3_176:
	shr.u32 	%r274, %r101, 4;
	mad.lo.s32 	%r275, %r100, %r1, %r274;
	mul.wide.u32 	%rd65, %r275, 4;
	add.s64 	%rd66, %rd4, %rd65;
	ld.global.nc.u32 	%r276, [%rd66];
	shl.b32 	%r277, %r97, 1;
	and.b32  	%r278, %r277, 30;
	shr.s32 	%r279, %r276, %r278;
	and.b32  	%r273, %r279, 3;
	div.s32 	%r280, %r101, %r140;
	mad.lo.s32 	%r281, %r100, %r2, %r280;
	mul.wide.s32 	%rd67, %r281, 2;
	add.s64 	%rd68, %rd3, %rd67;
	ld.global.nc.u16 	%rs68, [%rd68];
	add.s64 	%rd69, %rd2, %rd67;
	ld.global.nc.u16 	%rs66, [%rd69];
	// begin inline asm
	cvt.rn.f16.s32 %rs63, %r273;
	// end inline asm
	// begin inline asm
	{sub.f16 %rs64,%rs63,%rs66;
}
	// end inline asm
	// begin inline asm
	{mul.f16 %rs67,%rs68,%rs64;
}
	// end inline asm
	mov.u32 	%r282, _ZZ29quantized_matmul_kernel_tiledILi64ELi64ELi32ELi8ELi8ELi2EEvPK6__halfPKiS2_S2_S2_PS0_iiiiE6w_smem;
	mad.lo.s32 	%r283, %r98, 80, %r282;
	shl.b32 	%r284, %r99, 1;
	add.s32 	%r285, %r283, %r284;
	st.shared.u16 	[%r285], %rs67;
$L__BB3_177:
	add.s32 	%r102, %r97, %r9;
	shr.u32 	%r103, %r102, 5;
	and.b32  	%r104, %r102, 31;
	add.s32 	%r105, %r103, %r10;
	add.s32 	%r106, %r104, %r370;
	setp.lt.s32 	%p71, %r105, %r138;
	setp.lt.s32 	%p72, %r106, %r139;
	and.pred  	%p73, %p71, %p72;
	setp.gt.s32 	%p74, %r54, %r104;
	and.pred  	%p75, %p73, %p74;
	@%p75 bra 	$L__BB3_179;
	mov.f32 	%f2255, 0f00000000;
	// begin inline asm
	{  cvt.rn.f16.f32 %rs70, %f2255;}

	// end inline asm
	mov.u32 	%r286, _ZZ29quantized_matmul_kernel_tiledILi64ELi64ELi32ELi8ELi8ELi2EEvPK6__halfPKiS2_S2_S2_PS0_iiiiE6w_smem;
	mad.lo.s32 	%r287, %r103, 80, %r286;
	shl.b32 	%r288, %r104, 1;
	add.s32 	%r289, %r287, %r288;
	st.shared.u16 	[%r289], %rs70;
	bra.uni 	$L__BB3_180;
$L__BB3_179:
	shr.u32 	%r291, %r106, 4;
	mad.lo.s32 	%r292, %r105, %r1, %r291;
	mul.wide.u32 	%rd70, %r292, 4;
	add.s64 	%rd71, %rd4, %rd70;
	ld.global.nc.u32 	%r293, [%rd71];
	shl.b32 	%r294, %r102, 1;
	and.b32  	%r295, %r294, 30;
	shr.s32 	%r296, %r293, %r295;
	and.b32  	%r290, %r296, 3;
	div.s32 	%r297, %r106, %r140;
	mad.lo.s32 	%r298, %r105, %r2, %r297;
	mul.wide.s32 	%rd72, %r298, 2;
	add.s64 	%rd73, %rd3, %rd72;
	ld.global.nc.u16 	%rs76, [%rd73];
	add.s64 	%rd74, %rd2, %rd72;
	ld.global.nc.u16 	%rs74, [%rd74];
	// begin inline asm
	cvt.rn.f16.s32 %rs71, %r290;
	// end inline asm
	// begin inline asm
	{sub.f16 %rs72,%rs71,%rs74;
}
	// end inline asm
	// begin inline asm
	{mul.f16 %rs75,%rs76,%rs72;
}
	// end inline asm
	mov.u32 	%r299, _ZZ29quantized_matmul_kernel_tiledILi64ELi64ELi32ELi8ELi8ELi2EEvPK6__halfPKiS2_S2_S2_PS0_iiiiE6w_smem;
	mad.lo.s32 	%r300, %r103, 80, %r299;
	shl.b32 	%r301, %r104, 1;
	add.s32 	%r302, %r300, %r301;
	st.shared.u16 	[%r302], %rs75;
$L__BB3_180:
	add.s32 	%r107, %r102, %r9;
	shr.u32 	%r108, %r107, 5;
	and.b32  	%r109, %r107, 31;
	add.s32 	%r110, %r108, %r10;
	add.s32 	%r111, %r109, %r370;
	setp.lt.s32 	%p76, %r110, %r138;
	setp.lt.s32 	%p77, %r111, %r139;
	and.pred  	%p78, %p76, %p77;
	setp.gt.s32 	%p79, %r54, %r109;
	and.pred  	%p80, %p78, %p79;
	@%p80 bra 	$L__BB3_182;
	mov.f32 	%f2256, 0f00000000;
	// begin inline asm
	{  cvt.rn.f16.f32 %rs78, %f2256;}

	// end inline asm
	mov.u32 	%r303, _ZZ29quantized_matmul_kernel_tiledILi64ELi64ELi32ELi8ELi8ELi2EEvPK6__halfPKiS2_S2_S2_PS0_iiiiE6w_smem;
	mad.lo.s32 	%r304, %r108, 80, %r303;
	shl.b32 	%r305, %r109, 1;
	add.s32 	%r306, %r304, %r305;
	st.shared.u16 	[%r306], %rs78;
	bra.uni 	$L__BB3_183;
$L__BB3_182:
	shr.u32 	%r308, %r111, 4;
	mad.lo.s32 	%r309, %r110, %r1, %r308;
	mul.wide.u32 	%rd75, %r309, 4;
	add.s64 	%rd76, %rd4, %rd75;
	ld.global.nc.u32 	%r310, [%rd76];
	shl.b32 	%r311, %r107, 1;
	and.b32  	%r312, %r311, 30;
	shr.s32 	%r313, %r310, %r312;
	and.b32  	%r307, %r313, 3;
	div.s32 	%r314, %r111, %r140;
	mad.lo.s32 	%r315, %r110, %r2, %r314;
	mul.wide.s32 	%rd77, %r315, 2;
	add.s64 	%rd78, %rd3, %rd77;
	ld.global.nc.u16 	%rs84, [%rd78];
	add.s64 	%rd79, %rd2, %rd77;
	ld.global.nc.u16 	%rs82, [%rd79];
	// begin inline asm
	cvt.rn.f16.s32 %rs79, %r307;
	// end inline asm
	// begin inline asm
	{sub.f16 %rs80,%rs79,%rs82;
}
	// end inline asm
	// begin inline asm
	{mul.f16 %rs83,%rs84,%rs80;
}
	// end inline asm
	mov.u32 	%r316, _ZZ29quantized_matmul_kernel_tiledILi64ELi64ELi32ELi8ELi8ELi2EEvPK6__halfPKiS2_S2_S2_PS0_iiiiE6w_smem;
	mad.lo.s32 	%r317, %r108, 80, %r316;
	shl.b32 	%r318, %r109, 1;
	add.s32 	%r319, %r317, %r318;
	st.shared.u16 	[%r319], %rs83;
$L__BB3_183:
	add.s32 	%r376, %r107, %r9;
	setp.lt.u32 	%p81, %r376, 2048;
	@%p81 bra 	$L__BB3_171;
$L__BB3_184:
	bar.sync 	0;
	setp.lt.s32 	%p82, %r54, 1;
	@%p82 bra 	$L__BB3_217;
	ld.shared.u16 	%rs86, [%r26];
	ld.shared.u16 	%rs95, [%r26+80];
	ld.shared.u16 	%rs96, [%r26+160];
	ld.shared.u16 	%rs97, [%r26+240];
	ld.shared.u16 	%rs98, [%r26+320];
	ld.shared.u16 	%rs99, [%r26+400];
	ld.shared.u16 	%rs100, [%r26+480];
	ld.shared.u16 	%rs101, [%r26+560];
	ld.shared.u16 	%rs87, [%r27];
	ld.shared.u16 	%rs88, [%r27+80];
	ld.shared.u16 	%rs89, [%r27+160];
	ld.shared.u16 	%rs90, [%r27+240];
	ld.shared.u16 	%rs91, [%r27+320];
	ld.shared.u16 	%rs92, [%r27+400];
	ld.shared.u16 	%rs93, [%r27+480];
	ld.shared.u16 	%rs94, [%r27+560];
	// begin inline asm
	{  cvt.f32.f16 %f2257, %rs86;}

	// end inline asm
	// begin inline asm
	{  cvt.f32.f16 %f2258, %rs87;}

	// end inline asm
	fma.rn.f32 	%f3152, %f2257, %f2258, %f3152;
	// begin inline asm
	{  cvt.f32.f16 %f2259, %rs88;}

	// end inline asm
	fma.rn.f32 	%f3151, %f2257, %f2259, %f3151;
	// begin inline asm
	{  cvt.f32.f16 %f2260, %rs89;}

	// end inline asm
	fma.rn.f32 	%f3150, %f2257, %f2260, %f3150;
	// begin inline asm
	{  cvt.f32.f16 %f2261, %rs90;}

	// end inline asm
	fma.rn.f32 	%f3149, %f2257, %f2261, %f3149;
	// begin inline asm
	{  cvt.f32.f16 %f2262, %rs91;}

	// end inline asm
	fma.rn.f32 	%f3148, %f2257, %f2262, %f3148;
	// begin inline asm
	{  cvt.f32.f16 %f2263, %rs92;}

	// end inline asm
	fma.rn.f32 	%f3147, %f2257, %f2263, %f3147;
	// begin inline asm
	{  cvt.f32.f16 %f2264, %rs93;}

	// end inline asm
	fma.rn.f32 	%f3146, %f2257, %f2264, %f3146;
	// begin inline asm
	{  cvt.f32.f16 %f2265, %rs94;}

	// end inline asm
	fma.rn.f32 	%f3145, %f2257, %f2265, %f3145;
	// begin inline asm
	{  cvt.f32.f16 %f2266, %rs95;}

	// end inline asm
	fma.rn.f32 	%f3144, %f2266, %f2258, %f3144;
	fma.rn.f32 	%f3143, %f2266, %f2259, %f3143;
	fma.rn.f32 	%f3142, %f2266, %f2260, %f3142;
	fma.rn.f32 	%f3141, %f2266, %f2261, %f3141;
	fma.rn.f32 	%f3140, %f2266, %f2262, %f3140;
	fma.rn.f32 	%f3139, %f2266, %f2263, %f3139;
	fma.rn.f32 	%f3138, %f2266, %f2264, %f3138;
	fma.rn.f32 	%f3137, %f2266, %f2265, %f3137;
	// begin inline asm
	{  cvt.f32.f16 %f2267, %rs96;}

	// end inline asm
	fma.rn.f32 	%f3136, %f2267, %f2258, %f3136;
	fma.rn.f32 	%f3135, %f2267, %f2259, %f3135;
	fma.rn.f32 	%f3134, %f2267, %f2260, %f3134;
	fma.rn.f32 	%f3133, %f2267, %f2261, %f3133;
	fma.rn.f32 	%f3132, %f2267, %f2262, %f3132;
	fma.rn.f32 	%f3131, %f2267, %f2263, %f3131;
	fma.rn.f32 	%f3130, %f2267, %f2264, %f3130;
	fma.rn.f32 	%f3129, %f2267, %f2265, %f3129;
	// begin inline asm
	{  cvt.f32.f16 %f2268, %rs97;}

	// end inline asm
	fma.rn.f32 	%f3128, %f2268, %f2258, %f3128;
	fma.rn.f32 	%f3127, %f2268, %f2259, %f3127;
	fma.rn.f32 	%f3126, %f2268, %f2260, %f3126;
	fma.rn.f32 	%f3125, %f2268, %f2261, %f3125;
	fma.rn.f32 	%f3124, %f2268, %f2262, %f3124;
	fma.rn.f32 	%f3123, %f2268, %f2263, %f3123;
	fma.rn.f32 	%f3122, %f2268, %f2264, %f3122;
	fma.rn.f32 	%f3121, %f2268, %f2265, %f3121;
	// begin inline asm
	{  cvt.f32.f16 %f2269, %rs98;}

	// end inline asm
	fma.rn.f32 	%f3120, %f2269, %f2258, %f3120;
	fma.rn.f32 	%f3119, %f2269, %f2259, %f3119;
	fma.rn.f32 	%f3118, %f2269, %f2260, %f3118;
	fma.rn.f32 	%f3117, %f2269, %f2261, %f3117;
	fma.rn.f32 	%f3116, %f2269, %f2262, %f3116;
	fma.rn.f32 	%f3115, %f2269, %f2263, %f3115;
	fma.rn.f32 	%f3114, %f2269, %f2264, %f3114;
	fma.rn.f32 	%f3113, %f2269, %f2265, %f3113;
	// begin inline asm
	{  cvt.f32.f16 %f2270, %rs99;}

	// end inline asm
	fma.rn.f32 	%f3112, %f2270, %f2258, %f3112;
	fma.rn.f32 	%f3111, %f2270, %f2259, %f3111;
	fma.rn.f32 	%f3110, %f2270, %f2260, %f3110;
	fma.rn.f32 	%f3109, %f2270, %f2261, %f3109;
	fma.rn.f32 	%f3108, %f2270, %f2262, %f3108;
	fma.rn.f32 	%f3107, %f2270, %f2263, %f3107;
	fma.rn.f32 	%f3106, %f2270, %f2264, %f3106;
	fma.rn.f32 	%f3105, %f2270, %f2265, %f3105;
	// begin inline asm
	{  cvt.f32.f16 %f2271, %rs100;}

	// end inline asm
	fma.rn.f32 	%f3104, %f2271, %f2258, %f3104;
	fma.rn.f32 	%f3103, %f2271, %f2259, %f3103;
	fma.rn.f32 	%f3102, %f2271, %f2260, %f3102;
	fma.rn.f32 	%f3101, %f2271, %f2261, %f3101;
	fma.rn.f32 	%f3100, %f2271, %f2262, %f3100;
	fma.rn.f32 	%f3099, %f2271, %f2263, %f3099;
	fma.rn.f32 	%f3098, %f2271, %f2264, %f3098;
	fma.rn.f32 	%f3097, %f2271, %f2265, %f3097;
	// begin inline asm
	{  cvt.f32.f16 %f2272, %rs101;}

	// end inline asm
	fma.rn.f32 	%f3096, %f2272, %f2258, %f3096;
	fma.rn.f32 	%f3095, %f2272, %f2259, %f3095;
	fma.rn.f32 	%f3094, %f2272, %f2260, %f3094;
	fma.rn.f32 	%f3093, %f2272, %f2261, %f3093;
	fma.rn.f32 	%f3092, %f2272, %f2262, %f3092;
	fma.rn.f32 	%f3091, %f2272, %f2263, %f3091;
	fma.rn.f32 	%f3090, %f2272, %f2264, %f3090;
	fma.rn.f32 	%f3089, %f2272, %f2265, %f3089;
	setp.lt.s32 	%p83, %r369, 2;
	@%p83 bra 	$L__BB3_217;
	ld.shared.u16 	%rs102, [%r26+2];
	ld.shared.u16 	%rs111, [%r26+82];
	ld.shared.u16 	%rs112, [%r26+162];
	ld.shared.u16 	%rs113, [%r26+242];
	ld.shared.u16 	%rs114, [%r26+322];
	ld.shared.u16 	%rs115, [%r26+402];
	ld.shared.u16 	%rs116, [%r26+482];
	ld.shared.u16 	%rs117, [%r26+562];
	ld.shared.u16 	%rs103, [%r27+2];
	ld.shared.u16 	%rs104, [%r27+82];
	ld.shared.u16 	%rs105, [%r27+162];
	ld.shared.u16 	%rs106, [%r27+242];
	ld.shared.u16 	%rs107, [%r27+322];
	ld.shared.u16 	%rs108, [%r27+402];
	ld.shared.u16 	%rs109, [%r27+482];
	ld.shared.u16 	%rs110, [%r27+562];
	// begin inline asm
	{  cvt.f32.f16 %f2273, %rs102;}

	// end inline asm
	// begin inline asm
	{  cvt.f32.f16 %f2274, %rs103;}

	// end inline asm
	fma.rn.f32 	%f3152, %f2273, %f2274, %f3152;
	// begin inline asm
	{  cvt.f32.f16 %f2275, %rs104;}

	// end inline asm
	fma.rn.f32 	%f3151, %f2273, %f2275, %f3151;
	// begin inline asm
	{  cvt.f32.f16 %f2276, %rs105;}

	// end inline asm
	fma.rn.f32 	%f3150, %f2273, %f2276, %f3150;
	// begin inline asm
	{  cvt.f32.f16 %f2277, %rs106;}

	// end inline asm
	fma.rn.f32 	%f3149, %f2273, %f2277, %f3149;
	// begin inline asm
	{  cvt.f32.f16 %f2278, %rs107;}

	// end inline asm
	fma.rn.f32 	%f3148, %f2273, %f2278, %f3148;
	// begin inline asm
	{  cvt.f32.f16 %f2279, %rs108;}

	// end inline asm
	fma.rn.f32 	%f3147, %f2273, %f2279, %f3147;
	// begin inline asm
	{  cvt.f32.f16 %f2280, %rs109;}

	// end inline asm
	fma.rn.f32 	%f3146, %f2273, %f2280, %f3146;
	// begin inline asm
	{  cvt.f32.f16 %f2281, %rs110;}

	// end inline asm
	fma.rn.f32 	%f3145, %f2273, %f2281, %f3145;
	// begin inline asm
	{  cvt.f32.f16 %f2282, %rs111;}

	// end inline asm
	fma.rn.f32 	%f3144, %f2282, %f2274, %f3144;
	fma.rn.f32 	%f3143, %f2282, %f2275, %f3143;
	fma.rn.f32 	%f3142, %f2282, %f2276, %f3142;
	fma.rn.f32 	%f3141, %f2282, %f2277, %f3141;
	fma.rn.f32 	%f3140, %f2282, %f2278, %f3140;
	fma.rn.f32 	%f3139, %f2282, %f2279, %f3139;
	fma.rn.f32 	%f3138, %f2282, %f2280, %f3138;
	fma.rn.f32 	%f3137, %f2282, %f2281, %f3137;
	// begin inline asm
	{  cvt.f32.f16 %f2283, %rs112;}

	// end inline asm
	fma.rn.f32 	%f3136, %f2283, %f2274, %f3136;
	fma.rn.f32 	%f3135, %f2283, %f2275, %f3135;
	fma.rn.f32 	%f3134, %f2283, %f2276, %f3134;
	fma.rn.f32 	%f3133, %f2283, %f2277, %f3133;
	fma.rn.f32 	%f3132, %f2283, %f2278, %f3132;
	fma.rn.f32 	%f3131, %f2283, %f2279, %f3131;
	fma.rn.f32 	%f3130, %f2283, %f2280, %f3130;
	fma.rn.f32 	%f3129, %f2283, %f2281, %f3129;
	// begin inline asm
	{  cvt.f32.f16 %f2284, %rs113;}

	// end inline asm
	fma.rn.f32 	%f3128, %f2284, %f2274, %f3128;
	fma.rn.f32 	%f3127, %f2284, %f2275, %f3127;
	fma.rn.f32 	%f3126, %f2284, %f2276, %f3126;
	fma.rn.f32 	%f3125, %f2284, %f2277, %f3125;
	fma.rn.f32 	%f3124, %f2284, %f2278, %f3124;
	fma.rn.f32 	%f3123, %f2284, %f2279, %f3123;
	fma.rn.f32 	%f3122, %f2284, %f2280, %f3122;
	fma.rn.f32 	%f3121, %f2284, %f2281, %f3121;
	// begin inline asm
	{  cvt.f32.f16 %f2285, %rs114;}

	// end inline asm
	fma.rn.f32 	%f3120, %f2285, %f2274, %f3120;
	fma.rn.f32 	%f3119, %f2285, %f2275, %f3119;
	fma.rn.f32 	%f3118, %f2285, %f2276, %f3118;
	fma.rn.f32 	%f3117, %f2285, %f2277, %f3117;
	fma.rn.f32 	%f3116, %f2285, %f2278, %f3116;
	fma.rn.f32 	%f3115, %f2285, %f2279, %f3115;
	fma.rn.f32 	%f3114, %f2285, %f2280, %f3114;
	fma.rn.f32 	%f3113, %f2285, %f2281, %f3113;
	// begin inline asm
	{  cvt.f32.f16 %f2286, %rs115;}

	// end inline asm
	fma.rn.f32 	%f3112, %f2286, %f2274, %f3112;
	fma.rn.f32 	%f3111, %f2286, %f2275, %f3111;
	fma.rn.f32 	%f3110, %f2286, %f2276, %f3110;
	fma.rn.f32 	%f3109, %f2286, %f2277, %f3109;
	fma.rn.f32 	%f3108, %f2286, %f2278, %f3108;
	fma.rn.f32 	%f3107, %f2286, %f2279, %f3107;
	fma.rn.f32 	%f3106, %f2286, %f2280, %f3106;
	fma.rn.f32 	%f3105, %f2286, %f2281, %f3105;
	// begin inline asm
	{  cvt.f32.f16 %f2287, %rs116;}

	// end inline asm
	fma.rn.f32 	%f3104, %f2287, %f2274, %f3104;
	fma.rn.f32 	%f3103, %f2287, %f2275, %f3103;
	fma.rn.f32 	%f3102, %f2287, %f2276, %f3102;
	fma.rn.f32 	%f3101, %f2287, %f2277, %f3101;
	fma.rn.f32 	%f3100, %f2287, %f2278, %f3100;
	fma.rn.f32 	%f3099, %f2287, %f2279, %f3099;
	fma.rn.f32 	%f3098, %f2287, %f2280, %f3098;
	fma.rn.f32 	%f3097, %f2287, %f2281, %f3097;
	// begin inline asm
	{  cvt.f32.f16 %f2288, %rs117;}

	// end inline asm
	fma.rn.f32 	%f3096, %f2288, %f2274, %f3096;
	fma.rn.f32 	%f3095, %f2288, %f2275, %f3095;
	fma.rn.f32 	%f3094, %f2288, %f2276, %f3094;
	fma.rn.f32 	%f3093, %f2288, %f2277, %f3093;
	fma.rn.f32 	%f3092, %f2288, %f2278, %f3092;
	fma.rn.f32 	%f3091, %f2288, %f2279, %f3091;
	fma.rn.f32 	%f3090, %f2288, %f2280, %f3090;
	fma.rn.f32 	%f3089, %f2288, %f2281, %f3089;
	setp.eq.s32 	%p84, %r369, 2;
	@%p84 bra 	$L__BB3_217;
	ld.shared.u16 	%rs118, [%r26+4];
	ld.shared.u16 	%rs127, [%r26+84];
	ld.shared.u16 	%rs128, [%r26+164];
	ld.shared.u16 	%rs129, [%r26+244];
	ld.shared.u16 	%rs130, [%r26+324];
	ld.shared.u16 	%rs131, [%r26+404];
	ld.shared.u16 	%rs132, [%r26+484];
	ld.shared.u16 	%rs133, [%r26+564];
	ld.shared.u16 	%rs119, [%r27+4];
	ld.shared.u16 	%rs120, [%r27+84];
	ld.shared.u16 	%rs121, [%r27+164];
	ld.shared.u16 	%rs122, [%r27+244];
	ld.shared.u16 	%rs123, [%r27+324];
	ld.shared.u16 	%rs124, [%r27+404];
	ld.shared.u16 	%rs125, [%r27+484];
	ld.shared.u16 	%rs126, [%r27+564];
	// begin inline asm
	{  cvt.f32.f16 %f2289, %rs118;}

	// end inline asm
	// begin inline asm
	{  cvt.f32.f16 %f2290, %rs119;}

	// end inline asm
	fma.rn.f32 	%f3152, %f2289, %f2290, %f3152;
	// begin inline asm
	{  cvt.f32.f16 %f2291, %rs120;}

	// end inline asm
	fma.rn.f32 	%f3151, %f2289, %f2291, %f3151;
	// begin inline asm
	{  cvt.f32.f16 %f2292, %rs121;}

	// end inline asm
	fma.rn.f32 	%f3150, %f2289, %f2292, %f3150;
	// begin inline asm
	{  cvt.f32.f16 %f2293, %rs122;}

	// end inline asm
	fma.rn.f32 	%f3149, %f2289, %f2293, %f3149;
	// begin inline asm
	{  cvt.f32.f16 %f2294, %rs123;}

	// end inline asm
	fma.rn.f32 	%f3148, %f2289, %f2294, %f3148;
	// begin inline asm
	{  cvt.f32.f16 %f2295, %rs124;}

	// end inline asm
	fma.rn.f32 	%f3147, %f2289, %f2295, %f3147;
	// begin inline asm
	{  cvt.f32.f16 %f2296, %rs125;}

	// end inline asm
	fma.rn.f32 	%f3146, %f2289, %f2296, %f3146;
	// begin inline asm
	{  cvt.f32.f16 %f2297, %rs126;}

	// end inline asm
	fma.rn.f32 	%f3145, %f2289, %f2297, %f3145;
	// begin inline asm
	{  cvt.f32.f16 %f2298, %rs127;}

	// end inline asm
	fma.rn.f32 	%f3144, %f2298, %f2290, %f3144;
	fma.rn.f32 	%f3143, %f2298, %f2291, %f3143;
	fma.rn.f32 	%f3142, %f2298, %f2292, %f3142;
	fma.rn.f32 	%f3141, %f2298, %f2293, %f3141;
	fma.rn.f32 	%f3140, %f2298, %f2294, %f3140;
	fma.rn.f32 	%f3139, %f2298, %f2295, %f3139;
	fma.rn.f32 	%f3138, %f2298, %f2296, %f3138;
	fma.rn.f32 	%f3137, %f2298, %f2297, %f3137;
	// begin inline asm
	{  cvt.f32.f16 %f2299, %rs128;}

	// end inline asm
	fma.rn.f32 	%f3136, %f2299, %f2290, %f3136;
	fma.rn.f32 	%f3135, %f2299, %f2291, %f3135;
	fma.rn.f32 	%f3134, %f2299, %f2292, %f3134;
	fma.rn.f32 	%f3133, %f2299, %f2293, %f3133;
	fma.rn.f32 	%f3132, %f2299, %f2294, %f3132;
	fma.rn.f32 	%f3131, %f2299, %f2295, %f3131;
	fma.rn.f32 	%f3130, %f2299, %f2296, %f3130;
	fma.rn.f32 	%f3129, %f2299, %f2297, %f3129;
	// begin inline asm
	{  cvt.f32.f16 %f2300, %rs129;}

	// end inline asm
	fma.rn.f32 	%f3128, %f2300, %f2290, %f3128;
	fma.rn.f32 	%f3127, %f2300, %f2291, %f3127;
	fma.rn.f32 	%f3126, %f2300, %f2292, %f3126;
	fma.rn.f32 	%f3125, %f2300, %f2293, %f3125;
	fma.rn.f32 	%f3124, %f2300, %f2294, %f3124;
	fma.rn.f32 	%f3123, %f2300, %f2295, %f3123;
	fma.rn.f32 	%f3122, %f2300, %f2296, %f3122;
	fma.rn.f32 	%f3121, %f2300, %f2297, %f3121;
	// begin inline asm
	{  cvt.f32.f16 %f2301, %rs130;}

	// end inline asm
	fma.rn.f32 	%f3120, %f2301, %f2290, %f3120;
	fma.rn.f32 	%f3119, %f2301, %f2291, %f3119;
	fma.rn.f32 	%f3118, %f2301, %f2292, %f3118;
	fma.rn.f32 	%f3117, %f2301, %f2293, %f3117;
	fma.rn.f32 	%f3116, %f2301, %f2294, %f3116;
	fma.rn.f32 	%f3115, %f2301, %f2295, %f3115;
	fma.rn.f32 	%f3114, %f2301, %f2296, %f3114;
	fma.rn.f32 	%f3113, %f2301, %f2297, %f3113;
	// begin inline asm
	{  cvt.f32.f16 %f2302, %rs131;}

	// end inline asm
	fma.rn.f32 	%f3112, %f2302, %f2290, %f3112;
	fma.rn.f32 	%f3111, %f2302, %f2291, %f3111;
	fma.rn.f32 	%f3110, %f2302, %f2292, %f3110;
	fma.rn.f32 	%f3109, %f2302, %f2293, %f3109;
	fma.rn.f32 	%f3108, %f2302, %f2294, %f3108;
	fma.rn.f32 	%f3107, %f2302, %f2295, %f3107;
	fma.rn.f32 	%f3106, %f2302, %f2296, %f3106;
	fma.rn.f32 	%f3105, %f2302, %f2297, %f3105;
	// begin inline asm
	{  cvt.f32.f16 %f2303, %rs132;}

	// end inline asm
	fma.rn.f32 	%f3104, %f2303, %f2290, %f3104;
	fma.rn.f32 	%f3103, %f2303, %f2291, %f3103;
	fma.rn.f32 	%f3102, %f2303, %f2292, %f3102;
	fma.rn.f32 	%f3101, %f2303, %f2293, %f3101;
	fma.rn.f32 	%f3100, %f2303, %f2294, %f3100;
	fma.rn.f32 	%f3099, %f2303, %f2295, %f3099;
	fma.rn.f32 	%f3098, %f2303, %f2296, %f3098;
	fma.rn.f32 	%f3097, %f2303, %f2297, %f3097;
	// begin inline asm
	{  cvt.f32.f16 %f2304, %rs133;}

	// end inline asm
	fma.rn.f32 	%f3096, %f2304, %f2290, %f3096;
	fma.rn.f32 	%f3095, %f2304, %f2291, %f3095;
	fma.rn.f32 	%f3094, %f2304, %f2292, %f3094;
	fma.rn.f32 	%f3093, %f2304, %f2293, %f3093;
	fma.rn.f32 	%f3092, %f2304, %f2294, %f3092;
	fma.rn.f32 	%f3091, %f2304, %f2295, %f3091;
	fma.rn.f32 	%f3090, %f2304, %f2296, %f3090;
	fma.rn.f32 	%f3089, %f2304, %f2297, %f3089;
	setp.eq.s32 	%p85, %r369, 3;
	@%p85 bra 	$L__BB3_217;
	ld.shared.u16 	%rs134, [%r26+6];
	ld.shared.u16 	%rs143, [%r26+86];
	ld.shared.u16 	%rs144, [%r26+166];
	ld.shared.u16 	%rs145, [%r26+246];
	ld.shared.u16 	%rs146, [%r26+326];
	ld.shared.u16 	%rs147, [%r26+406];
	ld.shared.u16 	%rs148, [%r26+486];
	ld.shared.u16 	%rs149, [%r26+566];
	ld.shared.u16 	%rs135, [%r27+6];
	ld.shared.u16 	%rs136, [%r27+86];
	ld.shared.u16 	%rs137, [%r27+166];
	ld.shared.u16 	%rs138, [%r27+246];
	ld.shared.u16 	%rs139, [%r27+326];
	ld.shared.u16 	%rs140, [%r27+406];
	ld.shared.u16 	%rs141, [%r27+486];
	ld.shared.u16 	%rs142, [%r27+566];
	// begin inline asm
	{  cvt.f32.f16 %f2305, %rs134;}

	// end inline asm
	// begin inline asm
	{  cvt.f32.f16 %f2306, %rs135;}

	// end inline asm
	fma.rn.f32 	%f3152, %f2305, %f2306, %f3152;
	// begin inline asm
	{  cvt.f32.f16 %f2307, %rs136;}

	// end inline asm
	fma.rn.f32 	%f3151, %f2305, %f2307, %f3151;
	// begin inline asm
	{  cvt.f32.f16 %f2308, %rs137;}

	// end inline asm
	fma.rn.f32 	%f3150, %f2305, %f2308, %f3150;
	// begin inline asm
	{  cvt.f32.f16 %f2309, %rs138;}

	// end inline asm
	fma.rn.f32 	%f3149, %f2305, %f2309, %f3149;
	// begin inline asm
	{  cvt.f32.f16 %f2310, %rs139;}

	// end inline asm
	fma.rn.f32 	%f3148, %f2305, %f2310, %f3148;
	// begin inline asm
	{  cvt.f32.f16 %f2311, %rs140;}

	// end inline asm
	fma.rn.f32 	%f3147, %f2305, %f2311, %f3147;
	// begin inline asm
	{  cvt.f32.f16 %f2312, %rs141;}

	// end inline asm
	fma.rn.f32 	%f3146, %f2305, %f2312, %f3146;
	// begin inline asm
	{  cvt.f32.f16 %f2313, %rs142;}

	// end inline asm
	fma.rn.f32 	%f3145, %f2305, %f2313, %f3145;
	// begin inline asm
	{  cvt.f32.f16 %f2314, %rs143;}

	// end inline asm
	fma.rn.f32 	%f3144, %f2314, %f2306, %f3144;
	fma.rn.f32 	%f3143, %f2314, %f2307, %f3143;
	fma.rn.f32 	%f3142, %f2314, %f2308, %f3142;
	fma.rn.f32 	%f3141, %f2314, %f2309, %f3141;
	fma.rn.f32 	%f3140, %f2314, %f2310, %f3140;
	fma.rn.f32 	%f3139, %f2314, %f2311, %f3139;
	fma.rn.f32 	%f3138, %f2314, %f2312, %f3138;
	fma.rn.f32 	%f3137, %f2314, %f2313, %f3137;
	// begin inline asm
	{  cvt.f32.f16 %f2315, %rs144;}

	// end inline asm
	fma.rn.f32 	%f3136, %f2315, %f2306, %f3136;
	fma.rn.f32 	%f3135, %f2315, %f2307, %f3135;
	fma.rn.f32 	%f3134, %f2315, %f2308, %f3134;
	fma.rn.f32 	%f3133, %f2315, %f2309, %f3133;
	fma.rn.f32 	%f3132, %f2315, %f2310, %f3132;
	fma.rn.f32 	%f3131, %f2315, %f2311, %f3131;
	fma.rn.f32 	%f3130, %f2315, %f2312, %f3130;
	fma.rn.f32 	%f3129, %f2315, %f2313, %f3129;
	// begin inline asm
	{  cvt.f32.f16 %f2316, %rs145;}

	// end inline asm
	fma.rn.f32 	%f3128, %f2316, %f2306, %f3128;
	fma.rn.f32 	%f3127, %f2316, %f2307, %f3127;
	fma.rn.f32 	%f3126, %f2316, %f2308, %f3126;
	fma.rn.f32 	%f3125, %f2316, %f2309, %f3125;
	fma.rn.f32 	%f3124, %f2316, %f2310, %f3124;
	fma.rn.f32 	%f3123, %f2316, %f2311, %f3123;
	fma.rn.f32 	%f3122, %f2316, %f2312, %f3122;
	fma.rn.f32 	%f3121, %f2316, %f2313, %f3121;
	// begin inline asm
	{  cvt.f32.f16 %f2317, %rs146;}

	// end inline asm
	fma.rn.f32 	%f3120, %f2317, %f2306, %f3120;
	fma.rn.f32 	%f3119, %f2317, %f2307, %f3119;
	fma.rn.f32 	%f3118, %f2317, %f2308, %f3118;
	fma.rn.f32 	%f3117, %f2317, %f2309, %f3117;
	fma.rn.f32 	%f3116, %f2317, %f2310, %f3116;
	fma.rn.f32 	%f3115, %f2317, %f2311, %f3115;
	fma.rn.f32 	%f3114, %f2317, %f2312, %f3114;
	fma.rn.f32 	%f3113, %f2317, %f2313, %f3113;
	// begin inline asm
	{  cvt.f32.f16 %f2318, %rs147;}

	// end inline asm
	fma.rn.f32 	%f3112, %f2318, %f2306, %f3112;
	fma.rn.f32 	%f3111, %f2318, %f2307, %f3111;
	fma.rn.f32 	%f3110, %f2318, %f2308, %f3110;
	fma.rn.f32 	%f3109, %f2318, %f2309, %f3109;
	fma.rn.f32 	%f3108, %f2318, %f2310, %f3108;
	fma.rn.f32 	%f3107, %f2318, %f2311, %f3107;
	fma.rn.f32 	%f3106, %f2318, %f2312, %f3106;
	fma.rn.f32 	%f3105, %f2318, %f2313, %f3105;
	// begin inline asm
	{  cvt.f32.f16 %f2319, %rs148;}

	// end inline asm
	fma.rn.f32 	%f3104, %f2319, %f2306, %f3104;
	fma.rn.f32 	%f3103, %f2319, %f2307, %f3103;
	fma.rn.f32 	%f3102, %f2319, %f2308, %f3102;
	fma.rn.f32 	%f3101, %f2319, %f2309, %f3101;
	fma.rn.f32 	%f3100, %f2319, %f2310, %f3100;
	fma.rn.f32 	%f3099, %f2319, %f2311, %f3099;
	fma.rn.f32 	%f3098, %f2319, %f2312, %f3098;
	fma.rn.f32 	%f3097, %f2319, %f2313, %f3097;
	// begin inline asm
	{  cvt.f32.f16 %f2320, %rs149;}

	// end inline asm
	fma.rn.f32 	%f3096, %f2320, %f2306, %f3096;
	fma.rn.f32 	%f3095, %f2320, %f2307, %f3095;
	fma.rn.f32 	%f3094, %f2320, %f2308, %f3094;
	fma.rn.f32 	%f3093, %f2320, %f2309, %f3093;
	fma.rn.f32 	%f3092, %f2320, %f2310, %f3092;
	fma.rn.f32 	%f3091, %f2320, %f2311, %f3091;
	fma.rn.f32 	%f3090, %f2320, %f2312, %f3090;
	fma.rn.f32 	%f3089, %f2320, %f2313, %f3089;
	setp.eq.s32 	%p86, %r369, 4;
	@%p86 bra 	$L__BB3_217;
	ld.shared.u16 	%rs150, [%r26+8];
	ld.shared.u16 	%rs159, [%r26+88];
	ld.shared.u16 	%rs160, [%r26+168];
	ld.shared.u16 	%rs161, [%r26+248];
	ld.shared.u16 	%rs162, [%r26+328];
	ld.shared.u16 	%rs163, [%r26+408];
	ld.shared.u16 	%rs164, [%r26+488];
	ld.shared.u16 	%rs165, [%r26+568];
	ld.shared.u16 	%rs151, [%r27+8];
	ld.shared.u16 	%rs152, [%r27+88];
	ld.shared.u16 	%rs153, [%r27+168];
	ld.shared.u16 	%rs154, [%r27+248];
	ld.shared.u16 	%rs155, [%r27+328];
	ld.shared.u16 	%rs156, [%r27+408];
	ld.shared.u16 	%rs157, [%r27+488];
	ld.shared.u16 	%rs158, [%r27+568];
	// begin inline asm
	{  cvt.f32.f16 %f2321, %rs150;}

	// end inline asm
	// begin inline asm
	{  cvt.f32.f16 %f2322, %rs151;}

	// end inline asm
	fma.rn.f32 	%f3152, %f2321, %f2322, %f3152;
	// begin inline asm
	{  cvt.f32.f16 %f2323, %rs152;}

	// end inline asm
	fma.rn.f32 	%f3151, %f2321, %f2323, %f3151;
	// begin inline asm
	{  cvt.f32.f16 %f2324, %rs153;}

	// end inline asm
	fma.rn.f32 	%f3150, %f2321, %f2324, %f3150;
	// begin inline asm
	{  cvt.f32.f16 %f2325, %rs154;}

	// end inline asm
	fma.rn.f32 	%f3149, %f2321, %f2325, %f3149;
	// begin inline asm
	{  cvt.f32.f16 %f2326, %rs155;}

	// end inline asm
	fma.rn.f32 	%f3148, %f2321, %f2326, %f3148;
	// begin inline asm
	{  cvt.f32.f16 %f2327, %rs156;}

	// end inline asm
	fma.rn.f32 	%f3147, %f2321, %f2327, %f3147;
	// begin inline asm
	{  cvt.f32.f16 %f2328, %rs157;}

	// end inline asm
	fma.rn.f32 	%f3146, %f2321, %f2328, %f3146;
	// begin inline asm
	{  cvt.f32.f16 %f2329, %rs158;}

	// end inline asm
	fma.rn.f32 	%f3145, %f2321, %f2329, %f3145;
	// begin inline asm
	{  cvt.f32.f16 %f2330, %rs159;}

	// end inline asm
	fma.rn.f32 	%f3144, %f2330, %f2322, %f3144;
	fma.rn.f32 	%f3143, %f2330, %f2323, %f3143;
	fma.rn.f32 	%f3142, %f2330, %f2324, %f3142;
	fma.rn.f32 	%f3141, %f2330, %f2325, %f3141;
	fma.rn.f32 	%f3140, %f2330, %f2326, %f3140;
	fma.rn.f32 	%f3139, %f2330, %f2327, %f3139;
	fma.rn.f32 	%f3138, %f2330, %f2328, %f3138;
	fma.rn.f32 	%f3137, %f2330, %f2329, %f3137;
	// begin inline asm
	{  cvt.f32.f16 %f2331, %rs160;}

	// end inline asm
	fma.rn.f32 	%f3136, %f2331, %f2322, %f3136;
	fma.rn.f32 	%f3135, %f2331, %f2323, %f3135;
	fma.rn.f32 	%f3134, %f2331, %f2324, %f3134;
	fma.rn.f32 	%f3133, %f2331, %f2325, %f3133;
	fma.rn.f32 	%f3132, %f2331, %f2326, %f3132;
	fma.rn.f32 	%f3131, %f2331, %f2327, %f3131;
	fma.rn.f32 	%f3130, %f2331, %f2328, %f3130;
	fma.rn.f32 	%f3129, %f2331, %f2329, %f3129;
	// begin inline asm
	{  cvt.f32.f16 %f2332, %rs161;}

	// end inline asm
	fma.rn.f32 	%f3128, %f2332, %f2322, %f3128;
	fma.rn.f32 	%f3127, %f2332, %f2323, %f3127;
	fma.rn.f32 	%f3126, %f2332, %f2324, %f3126;
	fma.rn.f32 	%f3125, %f2332, %f2325, %f3125;
	fma.rn.f32 	%f3124, %f2332, %f2326, %f3124;
	fma.rn.f32 	%f3123, %f2332, %f2327, %f3123;
	fma.rn.f32 	%f3122, %f2332, %f2328, %f3122;
	fma.rn.f32 	%f3121, %f2332, %f2329, %f3121;
	// begin inline asm
	{  cvt.f32.f16 %f2333, %rs162;}

	// end inline asm
	fma.rn.f32 	%f3120, %f2333, %f2322, %f3120;
	fma.rn.f32 	%f3119, %f2333, %f2323, %f3119;
	fma.rn.f32 	%f3118, %f2333, %f2324, %f3118;
	fma.rn.f32 	%f3117, %f2333, %f2325, %f3117;
	fma.rn.f32 	%f3116, %f2333, %f2326, %f3116;
	fma.rn.f32 	%f3115, %f2333, %f2327, %f3115;
	fma.rn.f32 	%f3114, %f2333, %f2328, %f3114;
	fma.rn.f32 	%f3113, %f2333, %f2329, %f3113;
	// begin inline asm
	{  cvt.f32.f16 %f2334, %rs163;}

	// end inline asm
	fma.rn.f32 	%f3112, %f2334, %f2322, %f3112;
	fma.rn.f32 	%f3111, %f2334, %f2323, %f3111;
	fma.rn.f32 	%f3110, %f2334, %f2324, %f3110;
	fma.rn.f32 	%f3109, %f2334, %f2325, %f3109;
	fma.rn.f32 	%f3108, %f2334, %f2326, %f3108;
	fma.rn.f32 	%f3107, %f2334, %f2327, %f3107;
	fma.rn.f32 	%f3106, %f2334, %f2328, %f3106;
	fma.rn.f32 	%f3105, %f2334, %f2329, %f3105;
	// begin inline asm
	{  cvt.f32.f16 %f2335, %rs164;}

	// end inline asm
	fma.rn.f32 	%f3104, %f2335, %f2322, %f3104;
	fma.rn.f32 	%f3103, %f2335, %f2323, %f3103;
	fma.rn.f32 	%f3102, %f2335, %f2324, %f3102;
	fma.rn.f32 	%f3101, %f2335, %f2325, %f3101;
	fma.rn.f32 	%f3100, %f2335, %f2326, %f3100;
	fma.rn.f32 	%f3099, %f2335, %f2327, %f3099;
	fma.rn.f32 	%f3098, %f2335, %f2328, %f3098;
	fma.rn.f32 	%f3097, %f2335, %f2329, %f3097;
	// begin inline asm
	{  cvt.f32.f16 %f2336, %rs165;}

	// end inline asm
	fma.rn.f32 	%f3096, %f2336, %f2322, %f3096;
	fma.rn.f32 	%f3095, %f2336, %f2323, %f3095;
	fma.rn.f32 	%f3094, %f2336, %f2324, %f3094;
	fma.rn.f32 	%f3093, %f2336, %f2325, %f3093;
	fma.rn.f32 	%f3092, %f2336, %f2326, %f3092;
	fma.rn.f32 	%f3091, %f2336, %f2327, %f3091;
	fma.rn.f32 	%f3090, %f2336, %f2328, %f3090;
	fma.rn.f32 	%f3089, %f2336, %f2329, %f3089;
	setp.eq.s32 	%p87, %r369, 5;
	@%p87 bra 	$L__BB3_217;
	ld.shared.u16 	%rs166, [%r26+10];
	ld.shared.u16 	%rs175, [%r26+90];
	ld.shared.u16 	%rs176, [%r26+170];
	ld.shared.u16 	%rs177, [%r26+250];
	ld.shared.u16 	%rs178, [%r26+330];
	ld.shared.u16 	%rs179, [%r26+410];
	ld.shared.u16 	%rs180, [%r26+490];
	ld.shared.u16 	%rs181, [%r26+570];
	ld.shared.u16 	%rs167, [%r27+10];
	ld.shared.u16 	%rs168, [%r27+90];
	ld.shared.u16 	%rs169, [%r27+170];
	ld.shared.u16 	%rs170, [%r27+250];
	ld.shared.u16 	%rs171, [%r27+330];
	ld.shared.u16 	%rs172, [%r27+410];
	ld.shared.u16 	%rs173, [%r27+490];
	ld.shared.u16 	%rs174, [%r27+570];
	// begin inline asm
	{  cvt.f32.f16 %f2337, %rs166;}

	// end inline asm
	// begin inline asm
	{  cvt.f32.f16 %f2338, %rs167;}

	// end inline asm
	fma.rn.f32 	%f3152, %f2337, %f2338, %f3152;
	// begin inline asm
	{  cvt.f32.f16 %f2339, %rs168;}

	// end inline asm
	fma.rn.f32 	%f3151, %f2337, %f2339, %f3151;
	// begin inline asm
	{  cvt.f32.f16 %f2340, %rs169;}

	// end inline asm
	fma.rn.f32 	%f3150, %f2337, %f2340, %f3150;
	// begin inline asm
	{  cvt.f32.f16 %f2341, %rs170;}

	// end inline asm
	fma.rn.f32 	%f3149, %f2337, %f2341, %f3149;
	// begin inline asm
	{  cvt.f32.f16 %f2342, %rs171;}

	// end inline asm
	fma.rn.f32 	%f3148, %f2337, %f2342, %f3148;
	// begin inline asm
	{  cvt.f32.f16 %f2343, %rs172;}

	// end inline asm
	fma.rn.f32 	%f3147, %f2337, %f2343, %f3147;
	// begin inline asm
	{  cvt.f32.f16 %f2344, %rs173;}

	// end inline asm
	fma.rn.f32 	%f3146, %f2337, %f2344, %f3146;
	// begin inline asm
	{  cvt.f32.f16 %f2345, %rs174;}

	// end inline asm
	fma.rn.f32 	%f3145, %f2337, %f2345, %f3145;
	// begin inline asm
	{  cvt.f32.f16 %f2346, %rs175;}

	// end inline asm
	fma.rn.f32 	%f3144, %f2346, %f2338, %f3144;
	fma.rn.f32 	%f3143, %f2346, %f2339, %f3143;
	fma.rn.f32 	%f3142, %f2346, %f2340, %f3142;
	fma.rn.f32 	%f3141, %f2346, %f2341, %f3141;
	fma.rn.f32 	%f3140, %f2346, %f2342, %f3140;
	fma.rn.f32 	%f3139, %f2346, %f2343, %f3139;
	fma.rn.f32 	%f3138, %f2346, %f2344, %f3138;
	fma.rn.f32 	%f3137, %f2346, %f2345, %f3137;
	// begin inline asm
	{  cvt.f32.f16 %f2347, %rs176;}

	// end inline asm
	fma.rn.f32 	%f3136, %f2347, %f2338, %f3136;
	fma.rn.f32 	%f3135, %f2347, %f2339, %f3135;
	fma.rn.f32 	%f3134, %f2347, %f2340, %f3134;
	fma.rn.f32 	%f3133, %f2347, %f2341, %f3133;
	fma.rn.f32 	%f3132, %f2347, %f2342, %f3132;
	fma.rn.f32 	%f3131, %f2347, %f2343, %f3131;
	fma.rn.f32 	%f3130, %f2347, %f2344, %f3130;
	fma.rn.f32 	%f3129, %f2347, %f2345, %f3129;
	// begin inline asm
	{  cvt.f32.f16 %f2348, %rs177;}

	// end inline asm
	fma.rn.f32 	%f3128, %f2348, %f2338, %f3128;
	fma.rn.f32 	%f3127, %f2348, %f2339, %f3127;
	fma.rn.f32 	%f3126, %f2348, %f2340, %f3126;
	fma.rn.f32 	%f3125, %f2348, %f2341, %f3125;
	fma.rn.f32 	%f3124, %f2348, %f2342, %f3124;
	fma.rn.f32 	%f3123, %f2348, %f2343, %f3123;
	fma.rn.f32 	%f3122, %f2348, %f2344, %f3122;
	fma.rn.f32 	%f3121, %f2348, %f2345, %f3121;
	// begin inline asm
	{  cvt.f32.f16 %f2349, %rs178;}

	// end inline asm
	fma.rn.f32 	%f3120, %f2349, %f2338, %f3120;
	fma.rn.f32 	%f3119, %f2349, %f2339, %f3119;
	fma.rn.f32 	%f3118, %f2349, %f2340, %f3118;
	fma.rn.f32 	%f3117, %f2349, %f2341, %f3117;
	fma.rn.f32 	%f3116, %f2349, %f2342, %f3116;
	fma.rn.f32 	%f3115, %f2349, %f2343, %f3115;
	fma.rn.f32 	%f3114, %f2349, %f2344, %f3114;
	fma.rn.f32 	%f3113, %f2349, %f2345, %f3113;
	// begin inline asm
	{  cvt.f32.f16 %f2350, %rs179;}

	// end inline asm
	fma.rn.f32 	%f3112, %f2350, %f2338, %f3112;
	fma.rn.f32 	%f3111, %f2350, %f2339, %f3111;
	fma.rn.f32 	%f3110, %f2350, %f2340, %f3110;
	fma.rn.f32 	%f3109, %f2350, %f2341, %f3109;
	fma.rn.f32 	%f3108, %f2350, %f2342, %f3108;
	fma.rn.f32 	%f3107, %f2350, %f2343, %f3107;
	fma.rn.f32 	%f3106, %f2350, %f2344, %f3106;
	fma.rn.f32 	%f3105, %f2350, %f2345, %f3105;
	// begin inline asm
	{  cvt.f32.f16 %f2351, %rs180;}

	// end inline asm
	fma.rn.f32 	%f3104, %f2351, %f2338, %f3104;
	fma.rn.f32 	%f3103, %f2351, %f2339, %f3103;
	fma.rn.f32 	%f3102, %f2351, %f2340, %f3102;
	fma.rn.f32 	%f3101, %f2351, %f2341, %f3101;
	fma.rn.f32 	%f3100, %f2351, %f2342, %f3100;
	fma.rn.f32 	%f3099, %f2351, %f2343, %f3099;
	fma.rn.f32 	%f3098, %f2351, %f2344, %f3098;
	fma.rn.f32 	%f3097, %f2351, %f2345, %f3097;
	// begin inline asm
	{  cvt.f32.f16 %f2352, %rs181;}

	// end inline asm
	fma.rn.f32 	%f3096, %f2352, %f2338, %f3096;
	fma.rn.f32 	%f3095, %f2352, %f2339, %f3095;
	fma.rn.f32 	%f3094, %f2352, %f2340, %f3094;
	fma.rn.f32 	%f3093, %f2352, %f2341, %f3093;
	fma.rn.f32 	%f3092, %f2352, %f2342, %f3092;
	fma.rn.f32 	%f3091, %f2352, %f2343, %f3091;
	fma.rn.f32 	%f3090, %f2352, %f2344, %f3090;
	fma.rn.f32 	%f3089, %f2352, %f2345, %f3089;
	setp.eq.s32 	%p88, %r369, 6;
	@%p88 bra 	$L__BB3_217;
	ld.shared.u16 	%rs182, [%r26+12];
	ld.shared.u16 	%rs191, [%r26+92];
	ld.shared.u16 	%rs192, [%r26+172];
	ld.shared.u16 	%rs193, [%r26+252];
	ld.shared.u16 	%rs194, [%r26+332];
	ld.shared.u16 	%rs195, [%r26+412];
	ld.shared.u16 	%rs196, [%r26+492];
	ld.shared.u16 	%rs197, [%r26+572];
	ld.shared.u16 	%rs183, [%r27+12];
	ld.shared.u16 	%rs184, [%r27+92];
	ld.shared.u16 	%rs185, [%r27+172];
	ld.shared.u16 	%rs186, [%r27+252];
	ld.shared.u16 	%rs187, [%r27+332];
	ld.shared.u16 	%rs188, [%r27+412];
	ld.shared.u16 	%rs189, [%r27+492];
	ld.shared.u16 	%rs190, [%r27+572];
	// begin inline asm
	{  cvt.f32.f16 %f2353, %rs182;}

	// end inline asm
	// begin inline asm
	{  cvt.f32.f16 %f2354, %rs183;}

	// end inline asm
	fma.rn.f32 	%f3152, %f2353, %f2354, %f3152;
	// begin inline asm
	{  cvt.f32.f16 %f2355, %rs184;}

	// end inline asm
	fma.rn.f32 	%f3151, %f2353, %f2355, %f3151;
	// begin inline asm
	{  cvt.f32.f16 %f2356, %rs185;}

	// end inline asm
	fma.rn.f32 	%f3150, %f2353, %f2356, %f3150;
	// begin inline asm
	{  cvt.f32.f16 %f2357, %rs186;}

	// end inline asm
	fma.rn.f32 	%f3149, %f2353, %f2357, %f3149;
	// begin inline asm
	{  cvt.f32.f16 %f2358, %rs187;}

	// end inline asm
	fma.rn.f32 	%f3148, %f2353, %f2358, %f3148;
	// begin inline asm
	{  cvt.f32.f16 %f2359, %rs188;}

	// end inline asm
	fma.rn.f32 	%f3147, %f2353, %f2359, %f3147;
	// begin inline asm
	{  cvt.f32.f16 %f2360, %rs189;}

	// end inline asm
	fma.rn.f32 	%f3146, %f2353, %f2360, %f3146;
	// begin inline asm
	{  cvt.f32.f16 %f2361, %rs190;}

	// end inline asm
	fma.rn.f32 	%f3145, %f2353, %f2361, %f3145;
	// begin inline asm
	{  cvt.f32.f16 %f2362, %rs191;}

	// end inline asm
	fma.rn.f32 	%f3144, %f2362, %f2354, %f3144;
	fma.rn.f32 	%f3143, %f2362, %f2355, %f3143;
	fma.rn.f32 	%f3142, %f2362, %f2356, %f3142;
	fma.rn.f32 	%f3141, %f2362, %f2357, %f3141;
	fma.rn.f32 	%f3140, %f2362, %f2358, %f3140;
	fma.rn.f32 	%f3139, %f2362, %f2359, %f3139;
	fma.rn.f32 	%f3138, %f2362, %f2360, %f3138;
	fma.rn.f32 	%f3137, %f2362, %f2361, %f3137;
	// begin inline asm
	{  cvt.f32.f16 %f2363, %rs192;}

	// end inline asm
	fma.rn.f32 	%f3136, %f2363, %f2354, %f3136;
	fma.rn.f32 	%f3135, %f2363, %f2355, %f3135;
	fma.rn.f32 	%f3134, %f2363, %f2356, %f3134;
	fma.rn.f32 	%f3133, %f2363, %f2357, %f3133;
	fma.rn.f32 	%f3132, %f2363, %f2358, %f3132;
	fma.rn.f32 	%f3131, %f2363, %f2359, %f3131;
	fma.rn.f32 	%f3130, %f2363, %f2360, %f3130;
	fma.rn.f32 	%f3129, %f2363, %f2361, %f3129;
	// begin inline asm
	{  cvt.f32.f16 %f2364, %rs193;}

	// end inline asm
	fma.rn.f32 	%f3128, %f2364, %f2354, %f3128;
	fma.rn.f32 	%f3127, %f2364, %f2355, %f3127;
	fma.rn.f32 	%f3126, %f2364, %f2356, %f3126;
	fma.rn.f32 	%f3125, %f2364, %f2357, %f3125;
	fma.rn.f32 	%f3124, %f2364, %f2358, %f3124;
	fma.rn.f32 	%f3123, %f2364, %f2359, %f3123;
	fma.rn.f32 	%f3122, %f2364, %f2360, %f3122;
	fma.rn.f32 	%f3121, %f2364, %f2361, %f3121;
	// begin inline asm
	{  cvt.f32.f16 %f2365, %rs194;}

	// end inline asm
	fma.rn.f32 	%f3120, %f2365, %f2354, %f3120;
	fma.rn.f32 	%f3119, %f2365, %f2355, %f3119;
	fma.rn.f32 	%f3118, %f2365, %f2356, %f3118;
	fma.rn.f32 	%f3117, %f2365, %f2357, %f3117;
	fma.rn.f32 	%f3116, %f2365, %f2358, %f3116;
	fma.rn.f32 	%f3115, %f2365, %f2359, %f3115;
	fma.rn.f32 	%f3114, %f2365, %f2360, %f3114;
	fma.rn.f32 	%f3113, %f2365, %f2361, %f3113;
	// begin inline asm
	{  cvt.f32.f16 %f2366, %rs195;}

	// end inline asm
	fma.rn.f32 	%f3112, %f2366, %f2354, %f3112;
	fma.rn.f32 	%f3111, %f2366, %f2355, %f3111;
	fma.rn.f32 	%f3110, %f2366, %f2356, %f3110;
	fma.rn.f32 	%f3109, %f2366, %f2357, %f3109;
	fma.rn.f32 	%f3108, %f2366, %f2358, %f3108;
	fma.rn.f32 	%f3107, %f2366, %f2359, %f3107;
	fma.rn.f32 	%f3106, %f2366, %f2360, %f3106;
	fma.rn.f32 	%f3105, %f2366, %f2361, %f3105;
	// begin inline asm
	{  cvt.f32.f16 %f2367, %rs196;}

	// end inline asm
	fma.rn.f32 	%f3104, %f2367, %f2354, %f3104;
	fma.rn.f32 	%f3103, %f2367, %f2355, %f3103;
	fma.rn.f32 	%f3102, %f2367, %f2356, %f3102;
	fma.rn.f32 	%f3101, %f2367, %f2357, %f3101;
	fma.rn.f32 	%f3100, %f2367, %f2358, %f3100;
	fma.rn.f32 	%f3099, %f2367, %f2359, %f3099;
	fma.rn.f32 	%f3098, %f2367, %f2360, %f3098;
	fma.rn.f32 	%f3097, %f2367, %f2361, %f3097;
	// begin inline asm
	{  cvt.f32.f16 %f2368, %rs197;}

	// end inline asm
	fma.rn.f32 	%f3096, %f2368, %f2354, %f3096;
	fma.rn.f32 	%f3095, %f2368, %f2355, %f3095;
	fma.rn.f32 	%f3094, %f2368, %f2356, %f3094;
	fma.rn.f32 	%f3093, %f2368, %f2357, %f3093;
	fma.rn.f32 	%f3092, %f2368, %f2358, %f3092;
	fma.rn.f32 	%f3091, %f2368, %f2359, %f3091;
	fma.rn.f32 	%f3090, %f2368, %f2360, %f3090;
	fma.rn.f32 	%f3089, %f2368, %f2361, %f3089;
	setp.eq.s32 	%p89, %r369, 7;
	@%p89 bra 	$L__BB3_217;
	ld.shared.u16 	%rs198, [%r26+14];
	ld.shared.u16 	%rs207, [%r26+94];
	ld.shared.u16 	%rs208, [%r26+174];
	ld.shared.u16 	%rs209, [%r26+254];
	ld.shared.u16 	%rs210, [%r26+334];
	ld.shared.u16 	%rs211, [%r26+414];
	ld.shared.u16 	%rs212, [%r26+494];
	ld.shared.u16 	%rs213, [%r26+574];
	ld.shared.u16 	%rs199, [%r27+14];
	ld.shared.u16 	%rs200, [%r27+94];
	ld.shared.u16 	%rs201, [%r27+174];
	ld.shared.u16 	%rs202, [%r27+254];
	ld.shared.u16 	%rs203, [%r27+334];
	ld.shared.u16 	%rs204, [%r27+414];
	ld.shared.u16 	%rs205, [%r27+494];
	ld.shared.u16 	%rs206, [%r27+574];
	// begin inline asm
	{  cvt.f32.f16 %f2369, %rs198;}

	// end inline asm
	// begin inline asm
	{  cvt.f32.f16 %f2370, %rs199;}

	// end inline asm
	fma.rn.f32 	%f3152, %f2369, %f2370, %f3152;
	// begin inline asm
	{  cvt.f32.f16 %f2371, %rs200;}

	// end inline asm
	fma.rn.f32 	%f3151, %f2369, %f2371, %f3151;
	// begin inline asm
	{  cvt.f32.f16 %f2372, %rs201;}

	// end inline asm
	fma.rn.f32 	%f3150, %f2369, %f2372, %f3150;
	// begin inline asm
	{  cvt.f32.f16 %f2373, %rs202;}

	// end inline asm
	fma.rn.f32 	%f3149, %f2369, %f2373, %f3149;
	// begin inline asm
	{  cvt.f32.f16 %f2374, %rs203;}

	// end inline asm
	fma.rn.f32 	%f3148, %f2369, %f2374, %f3148;
	// begin inline asm
	{  cvt.f32.f16 %f2375, %rs204;}

	// end inline asm
	fma.rn.f32 	%f3147, %f2369, %f2375, %f3147;
	// begin inline asm
	{  cvt.f32.f16 %f2376, %rs205;}

	// end inline asm
	fma.rn.f32 	%f3146, %f2369, %f2376, %f3146;
	// begin inline asm
	{  cvt.f32.f16 %f2377, %rs206;}

	// end inline asm
	fma.rn.f32 	%f3145, %f2369, %f2377, %f3145;
	// begin inline asm
	{  cvt.f32.f16 %f2378, %rs207;}

	// end inline asm
	fma.rn.f32 	%f3144, %f2378, %f2370, %f3144;
	fma.rn.f32 	%f3143, %f2378, %f2371, %f3143;
	fma.rn.f32 	%f3142, %f2378, %f2372, %f3142;
	fma.rn.f32 	%f3141, %f2378, %f2373, %f3141;
	fma.rn.f32 	%f3140, %f2378, %f2374, %f3140;
	fma.rn.f32 	%f3139, %f2378, %f2375, %f3139;
	fma.rn.f32 	%f3138, %f2378, %f2376, %f3138;
	fma.rn.f32 	%f3137, %f2378, %f2377, %f3137;
	// begin inline asm
	{  cvt.f32.f16 %f2379, %rs208;}

	// end inline asm
	fma.rn.f32 	%f3136, %f2379, %f2370, %f3136;
	fma.rn.f32 	%f3135, %f2379, %f2371, %f3135;
	fma.rn.f32 	%f3134, %f2379, %f2372, %f3134;
	fma.rn.f32 	%f3133, %f2379, %f2373, %f3133;
	fma.rn.f32 	%f3132, %f2379, %f2374, %f3132;
	fma.rn.f32 	%f3131, %f2379, %f2375, %f3131;
	fma.rn.f32 	%f3130, %f2379, %f2376, %f3130;
	fma.rn.f32 	%f3129, %f2379, %f2377, %f3129;
	// begin inline asm
	{  cvt.f32.f16 %f2380, %rs209;}

	// end inline asm
	fma.rn.f32 	%f3128, %f2380, %f2370, %f3128;
	fma.rn.f32 	%f3127, %f2380, %f2371, %f3127;
	fma.rn.f32 	%f3126, %f2380, %f2372, %f3126;
	fma.rn.f32 	%f3125, %f2380, %f2373, %f3125;
	fma.rn.f32 	%f3124, %f2380, %f2374, %f3124;
	fma.rn.f32 	%f3123, %f2380, %f2375, %f3123;
	fma.rn.f32 	%f3122, %f2380, %f2376, %f3122;
	fma.rn.f32 	%f3121, %f2380, %f2377, %f3121;
	// begin inline asm
	{  cvt.f32.f16 %f2381, %rs210;}

	// end inline asm
	fma.rn.f32 	%f3120, %f2381, %f2370, %f3120;
	fma.rn.f32 	%f3119, %f2381, %f2371, %f3119;
	fma.rn.f32 	%f3118, %f2381, %f2372, %f3118;
	fma.rn.f32 	%f3117, %f2381, %f2373, %f3117;
	fma.rn.f32 	%f3116, %f2381, %f2374, %f3116;
	fma.rn.f32 	%f3115, %f2381, %f2375, %f3115;
	fma.rn.f32 	%f3114, %f2381, %f2376, %f3114;
	fma.rn.f32 	%f3113, %f2381, %f2377, %f3113;
	// begin inline asm
	{  cvt.f32.f16 %f2382, %rs211;}

	// end inline asm
	fma.rn.f32 	%f3112, %f2382, %f2370, %f3112;
	fma.rn.f32 	%f3111, %f2382, %f2371, %f3111;
	fma.rn.f32 	%f3110, %f2382, %f2372, %f3110;
	fma.rn.f32 	%f3109, %f2382, %f2373, %f3109;
	fma.rn.f32 	%f3108, %f2382, %f2374, %f3108;
	fma.rn.f32 	%f3107, %f2382, %f2375, %f3107;
	fma.rn.f32 	%f3106, %f2382, %f2376, %f3106;
	fma.rn.f32 	%f3105, %f2382, %f2377, %f3105;
	// begin inline asm
	{  cvt.f32.f16 %f2383, %rs212;}

	// end inline asm
	fma.rn.f32 	%f3104, %f2383, %f2370, %f3104;
	fma.rn.f32 	%f3103, %f2383, %f2371, %f3103;
	fma.rn.f32 	%f3102, %f2383, %f2372, %f3102;
	fma.rn.f32 	%f3101, %f2383, %f2373, %f3101;
	fma.rn.f32 	%f3100, %f2383, %f2374, %f3100;
	fma.rn.f32 	%f3099, %f2383, %f2375, %f3099;
	fma.rn.f32 	%f3098, %f2383, %f2376, %f3098;
	fma.rn.f32 	%f3097, %f2383, %f2377, %f3097;
	// begin inline asm
	{  cvt.f32.f16 %f2384, %rs213;}

	// end inline asm
	fma.rn.f32 	%f3096, %f2384, %f2370, %f3096;
	fma.rn.f32 	%f3095, %f2384, %f2371, %f3095;
	fma.rn.f32 	%f3094, %f2384, %f2372, %f3094;
	fma.rn.f32 	%f3093, %f2384, %f2373, %f3093;
	fma.rn.f32 	%f3092, %f2384, %f2374, %f3092;
	fma.rn.f32 	%f3091, %f2384, %f2375, %f3091;
	fma.rn.f32 	%f3090, %f2384, %f2376, %f3090;
	fma.rn.f32 	%f3089, %f2384, %f2377, %f3089;
	setp.eq.s32 	%p90, %r369, 8;
	@%p90 bra 	$L__BB3_217;
	ld.shared.u16 	%rs214, [%r26+16];
	ld.shared.u16 	%rs223, [%r26+96];
	ld.shared.u16 	%rs224, [%r26+176];
	ld.shared.u16 	%rs225, [%r26+256];
	ld.shared.u16 	%rs226, [%r26+336];
	ld.shared.u16 	%rs227, [%r26+416];
	ld.shared.u16 	%rs228, [%r26+496];
	ld.shared.u16 	%rs229, [%r26+576];
	ld.shared.u16 	%rs215, [%r27+16];
	ld.shared.u16 	%rs216, [%r27+96];
	ld.shared.u16 	%rs217, [%r27+176];
	ld.shared.u16 	%rs218, [%r27+256];
	ld.shared.u16 	%rs219, [%r27+336];
	ld.shared.u16 	%rs220, [%r27+416];
	ld.shared.u16 	%rs221, [%r27+496];
	ld.shared.u16 	%rs222, [%r27+576];
	// begin inline asm
	{  cvt.f32.f16 %f2385, %rs214;}

	// end inline asm
	// begin inline asm
	{  cvt.f32.f16 %f2386, %rs215;}

	// end inline asm
	fma.rn.f32 	%f3152, %f2385, %f2386, %f3152;
	// begin inline asm
	{  cvt.f32.f16 %f2387, %rs216;}

	// end inline asm
	fma.rn.f32 	%f3151, %f2385, %f2387, %f3151;
	// begin inline asm
	{  cvt.f32.f16 %f2388, %rs217;}

	// end inline asm
	fma.rn.f32 	%f3150, %f2385, %f2388, %f3150;
	// begin inline asm
	{  cvt.f32.f16 %f2389, %rs218;}

	// end inline asm
	fma.rn.f32 	%f3149, %f2385, %f2389, %f3149;
	// begin inline asm
	{  cvt.f32.f16 %f2390, %rs219;}

	// end inline asm
	fma.rn.f32 	%f3148, %f2385, %f2390, %f3148;
	// begin inline asm
	{  cvt.f32.f16 %f2391, %rs220;}

	// end inline asm
	fma.rn.f32 	%f3147, %f2385, %f2391, %f3147;
	// begin inline asm
	{  cvt.f32.f16 %f2392, %rs221;}

	// end inline asm
	fma.rn.f32 	%f3146, %f2385, %f2392, %f3146;
	// begin inline asm
	{  cvt.f32.f16 %f2393, %rs222;}

	// end inline asm
	fma.rn.f32 	%f3145, %f2385, %f2393, %f3145;
	// begin inline asm
	{  cvt.f32.f16 %f2394, %rs223;}

	// end inline asm
	fma.rn.f32 	%f3144, %f2394, %f2386, %f3144;
	fma.rn.f32 	%f3143, %f2394, %f2387, %f3143;
	fma.rn.f32 	%f3142, %f2394, %f2388, %f3142;
	fma.rn.f32 	%f3141, %f2394, %f2389, %f3141;
	fma.rn.f32 	%f3140, %f2394, %f2390, %f3140;
	fma.rn.f32 	%f3139, %f2394, %f2391, %f3139;
	fma.rn.f32 	%f3138, %f2394, %f2392, %f3138;
	fma.rn.f32 	%f3137, %f2394, %f2393, %f3137;
	// begin inline asm
	{  cvt.f32.f16 %f2395, %rs224;}

	// end inline asm
	fma.rn.f32 	%f3136, %f2395, %f2386, %f3136;
	fma.rn.f32 	%f3135, %f2395, %f2387, %f3135;
	fma.rn.f32 	%f3134, %f2395, %f2388, %f3134;
	fma.rn.f32 	%f3133, %f2395, %f2389, %f3133;
	fma.rn.f32 	%f3132, %f2395, %f2390, %f3132;
	fma.rn.f32 	%f3131, %f2395, %f2391, %f3131;
	fma.rn.f32 	%f3130, %f2395, %f2392, %f3130;
	fma.rn.f32 	%f3129, %f2395, %f2393, %f3129;
	// begin inline asm
	{  cvt.f32.f16 %f2396, %rs225;}

	// end inline asm
	fma.rn.f32 	%f3128, %f2396, %f2386, %f3128;
	fma.rn.f32 	%f3127, %f2396, %f2387, %f3127;
	fma.rn.f32 	%f3126, %f2396, %f2388, %f3126;
	fma.rn.f32 	%f3125, %f2396, %f2389, %f3125;
	fma.rn.f32 	%f3124, %f2396, %f2390, %f3124;
	fma.rn.f32 	%f3123, %f2396, %f2391, %f3123;
	fma.rn.f32 	%f3122, %f2396, %f2392, %f3122;
	fma.rn.f32 	%f3121, %f2396, %f2393, %f3121;
	// begin inline asm
	{  cvt.f32.f16 %f2397, %rs226;}

	// end inline asm
	fma.rn.f32 	%f3120, %f2397, %f2386, %f3120;
	fma.rn.f32 	%f3119, %f2397, %f2387, %f3119;
	fma.rn.f32 	%f3118, %f2397, %f2388, %f3118;
	fma.rn.f32 	%f3117, %f2397, %f2389, %f3117;
	fma.rn.f32 	%f3116, %f2397, %f2390, %f3116;
	fma.rn.f32 	%f3115, %f2397, %f2391, %f3115;
	fma.rn.f32 	%f3114, %f2397, %f2392, %f3114;
	fma.rn.f32 	%f3113, %f2397, %f2393, %f3113;
	// begin inline asm
	{  cvt.f32.f16 %f2398, %rs227;}

	// end inline asm
	fma.rn.f32 	%f3112, %f2398, %f2386, %f3112;
	fma.rn.f32 	%f3111, %f2398, %f2387, %f3111;
	fma.rn.f32 	%f3110, %f2398, %f2388, %f3110;
	fma.rn.f32 	%f3109, %f2398, %f2389, %f3109;
	fma.rn.f32 	%f3108, %f2398, %f2390, %f3108;
	fma.rn.f32 	%f3107, %f2398, %f2391, %f3107;
	fma.rn.f32 	%f3106, %f2398, %f2392, %f3106;
	fma.rn.f32 	%f3105, %f2398, %f2393, %f3105;
	// begin inline asm
	{  cvt.f32.f16 %f2399, %rs228;}

	// end inline asm
	fma.rn.f32 	%f3104, %f2399, %f2386, %f3104;
	fma.rn.f32 	%f3103, %f2399, %f2387, %f3103;
	fma.rn.f32 	%f3102, %f2399, %f2388, %f3102;
	fma.rn.f32 	%f3101, %f2399, %f2389, %f3101;
	fma.rn.f32 	%f3100, %f2399, %f2390, %f3100;
	fma.rn.f32 	%f3099, %f2399, %f2391, %f3099;
	fma.rn.f32 	%f3098, %f2399, %f2392, %f3098;
	fma.rn.f32 	%f3097, %f2399, %f2393, %f3097;
	// begin inline asm
	{  cvt.f32.f16 %f2400, %rs229;}

	// end inline asm
	fma.rn.f32 	%f3096, %f2400, %f2386, %f3096;
	fma.rn.f32 	%f3095, %f2400, %f2387, %f3095;
	fma.rn.f32 	%f3094, %f2400, %f2388, %f3094;
	fma.rn.f32 	%f3093, %f2400, %f2389, %f3093;
	fma.rn.f32 	%f3092, %f2400, %f2390, %f3092;
	fma.rn.f32 	%f3091, %f2400, %f2391, %f3091;
	fma.rn.f32 	%f3090, %f2400, %f2392, %f3090;
	fma.rn.f32 	%f3089, %f2400, %f2393, %f3089;
	setp.eq.s32 	%p91, %r369, 9;
	@%p91 bra 	$L__BB3_217;
	ld.shared.u16 	%rs230, [%r26+18];
	ld.shared.u16 	%rs239, [%r26+98];
	ld.shared.u16 	%rs240, [%r26+178];
	ld.shared.u16 	%rs241, [%r26+258];
	ld.shared.u16 	%rs242, [%r26+338];
	ld.shared.u16 	%rs243, [%r26+418];
	ld.shared.u16 	%rs244, [%r26+498];
	ld.shared.u16 	%rs245, [%r26+578];
	ld.shared.u16 	%rs231, [%r27+18];
	ld.shared.u16 	%rs232, [%r27+98];
	ld.shared.u16 	%rs233, [%r27+178];
	ld.shared.u16 	%rs234, [%r27+258];
	ld.shared.u16 	%rs235, [%r27+338];
	ld.shared.u16 	%rs236, [%r27+418];
	ld.shared.u16 	%rs237, [%r27+498];
	ld.shared.u16 	%rs238, [%r27+578];
	// begin inline asm
	{  cvt.f32.f16 %f2401, %rs230;}

	// end inline asm
	// begin inline asm
	{  cvt.f32.f16 %f2402, %rs231;}

	// end inline asm
	fma.rn.f32 	%f3152, %f2401, %f2402, %f3152;
	// begin inline asm
	{  cvt.f32.f16 %f2403, %rs232;}

	// end inline asm
	fma.rn.f32 	%f3151, %f2401, %f2403, %f3151;
	// begin inline asm
	{  cvt.f32.f16 %f2404, %rs233;}

	// end inline asm
	fma.rn.f32 	%f3150, %f2401, %f2404, %f3150;
	// begin inline asm
	{  cvt.f32.f16 %f2405, %rs234;}

	// end inline asm
	fma.rn.f32 	%f3149, %f2401, %f2405, %f3149;
	// begin inline asm
	{  cvt.f32.f16 %f2406, %rs235;}

	// end inline asm
	fma.rn.f32 	%f3148, %f2401, %f2406, %f3148;
	// begin inline asm
	{  cvt.f32.f16 %f2407, %rs236;}

	// end inline asm
	fma.rn.f32 	%f3147, %f2401, %f2407, %f3147;
	// begin inline asm
	{  cvt.f32.f16 %f2408, %rs237;}

	// end inline asm
	fma.rn.f32 	%f3146, %f2401, %f2408, %f3146;
	// begin inline asm
	{  cvt.f32.f16 %f2409, %rs238;}

	// end inline asm
	fma.rn.f32 	%f3145, %f2401, %f2409, %f3145;
	// begin inline asm
	{  cvt.f32.f16 %f2410, %rs239;}

	// end inline asm
	fma.rn.f32 	%f3144, %f2410, %f2402, %f3144;
	fma.rn.f32 	%f3143, %f2410, %f2403, %f3143;
	fma.rn.f32 	%f3142, %f2410, %f2404, %f3142;
	fma.rn.f32 	%f3141, %f2410, %f2405, %f3141;
	fma.rn.f32 	%f3140, %f2410, %f2406, %f3140;
	fma.rn.f32 	%f3139, %f2410, %f2407, %f3139;
	fma.rn.f32 	%f3138, %f2410, %f2408, %f3138;
	fma.rn.f32 	%f3137, %f2410, %f2409, %f3137;
	// begin inline asm
	{  cvt.f32.f16 %f2411, %rs240;}

	// end inline asm
	fma.rn.f32 	%f3136, %f2411, %f2402, %f3136;
	fma.rn.f32 	%f3135, %f2411, %f2403, %f3135;
	fma.rn.f32 	%f3134, %f2411, %f2404, %f3134;
	fma.rn.f32 	%f3133, %f2411, %f2405, %f3133;
	fma.rn.f32 	%f3132, %f2411, %f2406, %f3132;
	fma.rn.f32 	%f3131, %f2411, %f2407, %f3131;
	fma.rn.f32 	%f3130, %f2411, %f2408, %f3130;
	fma.rn.f32 	%f3129, %f2411, %f2409, %f3129;
	// begin inline asm
	{  cvt.f32.f16 %f2412, %rs241;}

	// end inline asm
	fma.rn.f32 	%f3128, %f2412, %f2402, %f3128;
	fma.rn.f32 	%f3127, %f2412, %f2403, %f3127;
	fma.rn.f32 	%f3126, %f2412, %f2404, %f3126;
	fma.rn.f32 	%f3125, %f2412, %f2405, %f3125;
	fma.rn.f32 	%f3124, %f2412, %f2406, %f3124;
	fma.rn.f32 	%f3123, %f2412, %f2407, %f3123;
	fma.rn.f32 	%f3122, %f2412, %f2408, %f3122;
	fma.rn.f32 	%f3121, %f2412, %f2409, %f3121;
	// begin inline asm
	{  cvt.f32.f16 %f2413, %rs242;}

	// end inline asm
	fma.rn.f32 	%f3120, %f2413, %f2402, %f3120;
	fma.rn.f32 	%f3119, %f2413, %f2403, %f3119;
	fma.rn.f32 	%f3118, %f2413, %f2404, %f3118;
	fma.rn.f32 	%f3117, %f2413, %f2405, %f3117;
	fma.rn.f32 	%f3116, %f2413, %f2406, %f3116;
	fma.rn.f32 	%f3115, %f2413, %f2407, %f3115;
	fma.rn.f32 	%f3114, %f2413, %f2408, %f3114;
	fma.rn.f32 	%f3113, %f2413, %f2409, %f3113;
	// begin inline asm
	{  cvt.f32.f16 %f2414, %rs243;}

	// end inline asm
	fma.rn.f32 	%f3112, %f2414, %f2402, %f3112;
	fma.rn.f32 	%f3111, %f2414, %f2403, %f3111;
	fma.rn.f32 	%f3110, %f2414, %f2404, %f3110;
	fma.rn.f32 	%f3109, %f2414, %f2405, %f3109;
	fma.rn.f32 	%f3108, %f2414, %f2406, %f3108;
	fma.rn.f32 	%f3107, %f2414, %f2407, %f3107;
	fma.rn.f32 	%f3106, %f2414, %f2408, %f3106;
	fma.rn.f32 	%f3105, %f2414, %f2409, %f3105;
	// begin inline asm
	{  cvt.f32.f16 %f2415, %rs244;}

	// end inline asm
	fma.rn.f32 	%f3104, %f2415, %f2402, %f3104;
	fma.rn.f32 	%f3103, %f2415, %f2403, %f3103;
	fma.rn.f32 	%f3102, %f2415, %f2404, %f3102;
	fma.rn.f32 	%f3101, %f2415, %f2405, %f3101;
	fma.rn.f32 	%f3100, %f2415, %f2406, %f3100;
	fma.rn.f32 	%f3099, %f2415, %f2407, %f3099;
	fma.rn.f32 	%f3098, %f2415, %f2408, %f3098;
	fma.rn.f32 	%f3097, %f2415, %f2409, %f3097;
	// begin inline asm
	{  cvt.f32.f16 %f2416, %rs245;}

	// end inline asm
	fma.rn.f32 	%f3096, %f2416, %f2402, %f3096;
	fma.rn.f32 	%f3095, %f2416, %f2403, %f3095;
	fma.rn.f32 	%f3094, %f2416, %f2404, %f3094;
	fma.rn.f32 	%f3093, %f2416, %f2405, %f3093;
	fma.rn.f32 	%f3092, %f2416, %f2406, %f3092;
	fma.rn.f32 	%f3091, %f2416, %f2407, %f3091;
	fma.rn.f32 	%f3090, %f2416, %f2408, %f3090;
	fma.rn.f32 	%f3089, %f2416, %f2409, %f3089;
	setp.eq.s32 	%p92, %r369, 10;
	@%p92 bra 	$L__BB3_217;
	ld.shared.u16 	%rs246, [%r26+20];
	ld.shared.u16 	%rs255, [%r26+100];
	ld.shared.u16 	%rs256, [%r26+180];
	ld.shared.u16 	%rs257, [%r26+260];
	ld.shared.u16 	%rs258, [%r26+340];
	ld.shared.u16 	%rs259, [%r26+420];
	ld.shared.u16 	%rs260, [%r26+500];
	ld.shared.u16 	%rs261, [%r26+580];
	ld.shared.u16 	%rs247, [%r27+20];
	ld.shared.u16 	%rs248, [%r27+100];
	ld.shared.u16 	%rs249, [%r27+180];
	ld.shared.u16 	%rs250, [%r27+260];
	ld.shared.u16 	%rs251, [%r27+340];
	ld.shared.u16 	%rs252, [%r27+420];
	ld.shared.u16 	%rs253, [%r27+500];
	ld.shared.u16 	%rs254, [%r27+580];
	// begin inline asm
	{  cvt.f32.f16 %f2417, %rs246;}

	// end inline asm
	// begin inline asm
	{  cvt.f32.f16 %f2418, %rs247;}

	// end inline asm
	fma.rn.f32 	%f3152, %f2417, %f2418, %f3152;
	// begin inline asm
	{  cvt.f32.f16 %f2419, %rs248;}

	// end inline asm
	fma.rn.f32 	%f3151, %f2417, %f2419, %f3151;
	// begin inline asm
	{  cvt.f32.f16 %f2420, %rs249;}

	// end inline asm
	fma.rn.f32 	%f3150, %f2417, %f2420, %f3150;
	// begin inline asm
	{  cvt.f32.f16 %f2421, %rs250;}

	// end inline asm
	fma.rn.f32 	%f3149, %f2417, %f2421, %f3149;
	// begin inline asm
	{  cvt.f32.f16 %f2422, %rs251;}

	// end inline asm
	fma.rn.f32 	%f3148, %f2417, %f2422, %f3148;
	// begin inline asm
	{  cvt.f32.f16 %f2423, %rs252;}

	// end inline asm
	fma.rn.f32 	%f3147, %f2417, %f2423, %f3147;
	// begin inline asm
	{  cvt.f32.f16 %f2424, %rs253;}

	// end inline asm
	fma.rn.f32 	%f3146, %f2417, %f2424, %f3146;
	// begin inline asm
	{  cvt.f32.f16 %f2425, %rs254;}

	// end inline asm
	fma.rn.f32 	%f3145, %f2417, %f2425, %f3145;
	// begin inline asm
	{  cvt.f32.f16 %f2426, %rs255;}

	// end inline asm
	fma.rn.f32 	%f3144, %f2426, %f2418, %f3144;
	fma.rn.f32 	%f3143, %f2426, %f2419, %f3143;
	fma.rn.f32 	%f3142, %f2426, %f2420, %f3142;
	fma.rn.f32 	%f3141, %f2426, %f2421, %f3141;
	fma.rn.f32 	%f3140, %f2426, %f2422, %f3140;
	fma.rn.f32 	%f3139, %f2426, %f2423, %f3139;
	fma.rn.f32 	%f3138, %f2426, %f2424, %f3138;
	fma.rn.f32 	%f3137, %f2426, %f2425, %f3137;
	// begin inline asm
	{  cvt.f32.f16 %f2427, %rs256;}

	// end inline asm
	fma.rn.f32 	%f3136, %f2427, %f2418, %f3136;
	fma.rn.f32 	%f3135, %f2427, %f2419, %f3135;
	fma.rn.f32 	%f3134, %f2427, %f2420, %f3134;
	fma.rn.f32 	%f3133, %f2427, %f2421, %f3133;
	fma.rn.f32 	%f3132, %f2427, %f2422, %f3132;
	fma.rn.f32 	%f3131, %f2427, %f2423, %f3131;
	fma.rn.f32 	%f3130, %f2427, %f2424, %f3130;
	fma.rn.f32 	%f3129, %f2427, %f2425, %f3129;
	// begin inline asm
	{  cvt.f32.f16 %f2428, %rs257;}

	// end inline asm
	fma.rn.f32 	%f3128, %f2428, %f2418, %f3128;
	fma.rn.f32 	%f3127, %f2428, %f2419, %f3127;
	fma.rn.f32 	%f3126, %f2428, %f2420, %f3126;
	fma.rn.f32 	%f3125, %f2428, %f2421, %f3125;
	fma.rn.f32 	%f3124, %f2428, %f2422, %f3124;
	fma.rn.f32 	%f3123, %f2428, %f2423, %f3123;
	fma.rn.f32 	%f3122, %f2428, %f2424, %f3122;
	fma.rn.f32 	%f3121, %f2428, %f2425, %f3121;
	// begin inline asm
	{  cvt.f32.f16 %f2429, %rs258;}

	// end inline asm
	fma.rn.f32 	%f3120, %f2429, %f2418, %f3120;
	fma.rn.f32 	%f3119, %f2429, %f2419, %f3119;
	fma.rn.f32 	%f3118, %f2429, %f2420, %f3118;
	fma.rn.f32 	%f3117, %f2429, %f2421, %f3117;
	fma.rn.f32 	%f3116, %f2429, %f2422, %f3116;
	fma.rn.f32 	%f3115, %f2429, %f2423, %f3115;
	fma.rn.f32 	%f3114, %f2429, %f2424, %f3114;
	fma.rn.f32 	%f3113, %f2429, %f2425, %f3113;
	// begin inline asm
	{  cvt.f32.f16 %f2430, %rs259;}

	// end inline asm
	fma.rn.f32 	%f3112, %f2430, %f2418, %f3112;
	fma.rn.f32 	%f3111, %f2430, %f2419, %f3111;
	fma.rn.f32 	%f3110, %f2430, %f2420, %f3110;
	fma.rn.f32 	%f3109, %f2430, %f2421, %f3109;
	fma.rn.f32 	%f3108, %f2430, %f2422, %f3108;
	fma.rn.f32 	%f3107, %f2430, %f2423, %f3107;
	fma.rn.f32 	%f3106, %f2430, %f2424, %f3106;
	fma.rn.f32 	%f3105, %f2430, %f2425, %f3105;
	// begin inline asm
	{  cvt.f32.f16 %f2431, %rs260;}

	// end inline asm
	fma.rn.f32 	%f3104, %f2431, %f2418, %f3104;
	fma.rn.f32 	%f3103, %f2431, %f2419, %f3103;
	fma.rn.f32 	%f3102, %f2431, %f2420, %f3102;
	fma.rn.f32 	%f3101, %f2431, %f2421, %f3101;
	fma.rn.f32 	%f3100, %f2431, %f2422, %f3100;
	fma.rn.f32 	%f3099, %f2431, %f2423, %f3099;
	fma.rn.f32 	%f3098, %f2431, %f2424, %f3098;
	fma.rn.f32 	%f3097, %f2431, %f2425, %f3097;
	// begin inline asm
	{  cvt.f32.f16 %f2432, %rs261;}

	// end inline asm
	fma.rn.f32 	%f3096, %f2432, %f2418, %f3096;
	fma.rn.f32 	%f3095, %f2432, %f2419, %f3095;
	fma.rn.f32 	%f3094, %f2432, %f2420, %f3094;
	fma.rn.f32 	%f3093, %f2432, %f2421, %f3093;
	fma.rn.f32 	%f3092, %f2432, %f2422, %f3092;
	fma.rn.f32 	%f3091, %f2432, %f2423, %f3091;
	fma.rn.f32 	%f3090, %f2432, %f2424, %f3090;
	fma.rn.f32 	%f3089, %f2432, %f2425, %f3089;
	setp.eq.s32 	%p93, %r369, 11;
	@%p93 bra 	$L__BB3_217;
	ld.shared.u16 	%rs262, [%r26+22];
	ld.shared.u16 	%rs271, [%r26+102];
	ld.shared.u16 	%rs272, [%r26+182];
	ld.shared.u16 	%rs273, [%r26+262];
	ld.shared.u16 	%rs274, [%r26+342];
	ld.shared.u16 	%rs275, [%r26+422];
	ld.shared.u16 	%rs276, [%r26+502];
	ld.shared.u16 	%rs277, [%r26+582];
	ld.shared.u16 	%rs263, [%r27+22];
	ld.shared.u16 	%rs264, [%r27+102];
	ld.shared.u16 	%rs265, [%r27+182];
	ld.shared.u16 	%rs266, [%r27+262];
	ld.shared.u16 	%rs267, [%r27+342];
	ld.shared.u16 	%rs268, [%r27+422];
	ld.shared.u16 	%rs269, [%r27+502];
	ld.shared.u16 	%rs270, [%r27+582];
	// begin inline asm
	{  cvt.f32.f16 %f2433, %rs262;}

	// end inline asm
	// begin inline asm
	{  cvt.f32.f16 %f2434, %rs263;}

	// end inline asm
	fma.rn.f32 	%f3152, %f2433, %f2434, %f3152;
	// begin inline asm
	{  cvt.f32.f16 %f2435, %rs264;}

	// end inline asm
	fma.rn.f32 	%f3151, %f2433, %f2435, %f3151;
	// begin inline asm
	{  cvt.f32.f16 %f2436, %rs265;}

	// end inline asm
	fma.rn.f32 	%f3150, %f2433, %f2436, %f3150;
	// begin inline asm
	{  cvt.f32.f16 %f2437, %rs266;}

	// end inline asm
	fma.rn.f32 	%f3149, %f2433, %f2437, %f3149;
	// begin inline asm
	{  cvt.f32.f16 %f2438, %rs267;}

	// end inline asm
	fma.rn.f32 	%f3148, %f2433, %f2438, %f3148;
	// begin inline asm
	{  cvt.f32.f16 %f2439, %rs268;}

	// end inline asm
	fma.rn.f32 	%f3147, %f2433, %f2439, %f3147;
	// begin inline asm
	{  cvt.f32.f16 %f2440, %rs269;}

	// end inline asm
	fma.rn.f32 	%f3146, %f2433, %f2440, %f3146;
	// begin inline asm
	{  cvt.f32.f16 %f2441, %rs270;}

	// end inline asm
	fma.rn.f32 	%f3145, %f2433, %f2441, %f3145;
	// begin inline asm
	{  cvt.f32.f16 %f2442, %rs271;}

	// end inline asm
	fma.rn.f32 	%f3144, %f2442, %f2434, %f3144;
	fma.rn.f32 	%f3143, %f2442, %f2435, %f3143;
	fma.rn.f32 	%f3142, %f2442, %f2436, %f3142;
	fma.rn.f32 	%f3141, %f2442, %f2437, %f3141;
	fma.rn.f32 	%f3140, %f2442, %f2438, %f3140;
	fma.rn.f32 	%f3139, %f2442, %f2439, %f3139;
	fma.rn.f32 	%f3138, %f2442, %f2440, %f3138;
	fma.rn.f32 	%f3137, %f2442, %f2441, %f3137;
	// begin inline asm
	{  cvt.f32.f16 %f2443, %rs272;}

	// end inline asm
	fma.rn.f32 	%f3136, %f2443, %f2434, %f3136;
	fma.rn.f32 	%f3135, %f2443, %f2435, %f3135;
	fma.rn.f32 	%f3134, %f2443, %f2436, %f3134;
	fma.rn.f32 	%f3133, %f2443, %f2437, %f3133;
	fma.rn.f32 	%f3132, %f2443, %f2438, %f3132;
	fma.rn.f32 	%f3131, %f2443, %f2439, %f3131;
	fma.rn.f32 	%f3130, %f2443, %f2440, %f3130;
	fma.rn.f32 	%f3129, %f2443, %f2441, %f3129;
	// begin inline asm
	{  cvt.f32.f16 %f2444, %rs273;}

	// end inline asm
	fma.rn.f32 	%f3128, %f2444, %f2434, %f3128;
	fma.rn.f32 	%f3127, %f2444, %f2435, %f3127;
	fma.rn.f32 	%f3126, %f2444, %f2436, %f3126;
	fma.rn.f32 	%f3125, %f2444, %f2437, %f3125;
	fma.rn.f32 	%f3124, %f2444, %f2438, %f3124;
	fma.rn.f32 	%f3123, %f2444, %f2439, %f3123;
	fma.rn.f32 	%f3122, %f2444, %f2440, %f3122;
	fma.rn.f32 	%f3121, %f2444, %f2441, %f3121;
	// begin inline asm
	{  cvt.f32.f16 %f2445, %rs274;}

	// end inline asm
	fma.rn.f32 	%f3120, %f2445, %f2434, %f3120;
	fma.rn.f32 	%f3119, %f2445, %f2435, %f3119;
	fma.rn.f32 	%f3118, %f2445, %f2436, %f3118;
	fma.rn.f32 	%f3117, %f2445, %f2437, %f3117;
	fma.rn.f32 	%f3116, %f2445, %f2438, %f3116;
	fma.rn.f32 	%f3115, %f2445, %f2439, %f3115;
	fma.rn.f32 	%f3114, %f2445, %f2440, %f3114;
	fma.rn.f32 	%f3113, %f2445, %f2441, %f3113;
	// begin inline asm
	{  cvt.f32.f16 %f2446, %rs275;}

	// end inline asm
	fma.rn.f32 	%f3112, %f2446, %f2434, %f3112;
	fma.rn.f32 	%f3111, %f2446, %f2435, %f3111;
	fma.rn.f32 	%f3110, %f2446, %f2436, %f3110;
	fma.rn.f32 	%f3109, %f2446, %f2437, %f3109;
	fma.rn.f32 	%f3108, %f2446, %f2438, %f3108;
	fma.rn.f32 	%f3107, %f2446, %f2439, %f3107;
	fma.rn.f32 	%f3106, %f2446, %f2440, %f3106;
	fma.rn.f32 	%f3105, %f2446, %f2441, %f3105;
	// begin inline asm
	{  cvt.f32.f16 %f2447, %rs276;}

	// end inline asm
	fma.rn.f32 	%f3104, %f2447, %f2434, %f3104;
	fma.rn.f32 	%f3103, %f2447, %f2435, %f3103;
	fma.rn.f32 	%f3102, %f2447, %f2436, %f3102;
	fma.rn.f32 	%f3101, %f2447, %f2437, %f3101;
	fma.rn.f32 	%f3100, %f2447, %f2438, %f3100;
	fma.rn.f32 	%f3099, %f2447, %f2439, %f3099;
	fma.rn.f32 	%f3098, %f2447, %f2440, %f3098;
	fma.rn.f32 	%f3097, %f2447, %f2441, %f3097;
	// begin inline asm
	{  cvt.f32.f16 %f2448, %rs277;}

	// end inline asm
	fma.rn.f32 	%f3096, %f2448, %f2434, %f3096;
	fma.rn.f32 	%f3095, %f2448, %f2435, %f3095;
	fma.rn.f32 	%f3094, %f2448, %f2436, %f3094;
	fma.rn.f32 	%f3093, %f2448, %f2437, %f3093;
	fma.rn.f32 	%f3092, %f2448, %f2438, %f3092;
	fma.rn.f32 	%f3091, %f2448, %f2439, %f3091;
	fma.rn.f32 	%f3090, %f2448, %f2440, %f3090;
	fma.rn.f32 	%f3089, %f2448, %f2441, %f3089;
	setp.eq.s32 	%p94, %r369, 12;
	@%p94 bra 	$L__BB3_217;
	ld.shared.u16 	%rs278, [%r26+24];
	ld.shared.u16 	%rs287, [%r26+104];
	ld.shared.u16 	%rs288, [%r26+184];
	ld.shared.u16 	%rs289, [%r26+264];
	ld.shared.u16 	%rs290, [%r26+344];
	ld.shared.u16 	%rs291, [%r26+424];
	ld.shared.u16 	%rs292, [%r26+504];
	ld.shared.u16 	%rs293, [%r26+584];
	ld.shared.u16 	%rs279, [%r27+24];
	ld.shared.u16 	%rs280, [%r27+104];
	ld.shared.u16 	%rs281, [%r27+184];
	ld.shared.u16 	%rs282, [%r27+264];
	ld.shared.u16 	%rs283, [%r27+344];
	ld.shared.u16 	%rs284, [%r27+424];
	ld.shared.u16 	%rs285, [%r27+504];
	ld.shared.u16 	%rs286, [%r27+584];
	// begin inline asm
	{  cvt.f32.f16 %f2449, %rs278;}

	// end inline asm
	// begin inline asm
	{  cvt.f32.f16 %f2450, %rs279;}

	// end inline asm
	fma.rn.f32 	%f3152, %f2449, %f2450, %f3152;
	// begin inline asm
	{  cvt.f32.f16 %f2451, %rs280;}

	// end inline asm
	fma.rn.f32 	%f3151, %f2449, %f2451, %f3151;
	// begin inline asm
	{  cvt.f32.f16 %f2452, %rs281;}

	// end inline asm
	fma.rn.f32 	%f3150, %f2449, %f2452, %f3150;
	// begin inline asm
	{  cvt.f32.f16 %f2453, %rs282;}

	// end inline asm
	fma.rn.f32 	%f3149, %f2449, %f2453, %f3149;
	// begin inline asm
	{  cvt.f32.f16 %f2454, %rs283;}

	// end inline asm
	fma.rn.f32 	%f3148, %f2449, %f2454, %f3148;
	// begin inline asm
	{  cvt.f32.f16 %f2455, %rs284;}

	// end inline asm
	fma.rn.f32 	%f3147, %f2449, %f2455, %f3147;
	// begin inline asm
	{  cvt.f32.f16 %f2456, %rs285;}

	// end inline asm
	fma.rn.f32 	%f3146, %f2449, %f2456, %f3146;
	// begin inline asm
	{  cvt.f32.f16 %f2457, %rs286;}

	// end inline asm
	fma.rn.f32 	%f3145, %f2449, %f2457, %f3145;
	// begin inline asm
	{  cvt.f32.f16 %f2458, %rs287;}

	// end inline asm
	fma.rn.f32 	%f3144, %f2458, %f2450, %f3144;
	fma.rn.f32 	%f3143, %f2458, %f2451, %f3143;
	fma.rn.f32 	%f3142, %f2458, %f2452, %f3142;
	fma.rn.f32 	%f3141, %f2458, %f2453, %f3141;
	fma.rn.f32 	%f3140, %f2458, %f2454, %f3140;
	fma.rn.f32 	%f3139, %f2458, %f2455, %f3139;
	fma.rn.f32 	%f3138, %f2458, %f2456, %f3138;
	fma.rn.f32 	%f3137, %f2458, %f2457, %f3137;
	// begin inline asm
	{  cvt.f32.f16 %f2459, %rs288;}

	// end inline asm
	fma.rn.f32 	%f3136, %f2459, %f2450, %f3136;
	fma.rn.f32 	%f3135, %f2459, %f2451, %f3135;
	fma.rn.f32 	%f3134, %f2459, %f2452, %f3134;
	fma.rn.f32 	%f3133, %f2459, %f2453, %f3133;
	fma.rn.f32 	%f3132, %f2459, %f2454, %f3132;
	fma.rn.f32 	%f3131, %f2459, %f2455, %f3131;
	fma.rn.f32 	%f3130, %f2459, %f2456, %f3130;
	fma.rn.f32 	%f3129, %f2459, %f2457, %f3129;
	// begin inline asm
	{  cvt.f32.f16 %f2460, %rs289;}

	// end inline asm
	fma.rn.f32 	%f3128, %f2460, %f2450, %f3128;
	fma.rn.f32 	%f3127, %f2460, %f2451, %f3127;
	fma.rn.f32 	%f3126, %f2460, %f2452, %f3126;
	fma.rn.f32 	%f3125, %f2460, %f2453, %f3125;
	fma.rn.f32 	%f3124, %f2460, %f2454, %f3124;
	fma.rn.f32 	%f3123, %f2460, %f2455, %f3123;
	fma.rn.f32 	%f3122, %f2460, %f2456, %f3122;
	fma.rn.f32 	%f3121, %f2460, %f2457, %f3121;
	// begin inline asm
	{  cvt.f32.f16 %f2461, %rs290;}

	// end inline asm
	fma.rn.f32 	%f3120, %f2461, %f2450, %f3120;
	fma.rn.f32 	%f3119, %f2461, %f2451, %f3119;
	fma.rn.f32 	%f3118, %f2461, %f2452, %f3118;
	fma.rn.f32 	%f3117, %f2461, %f2453, %f3117;
	fma.rn.f32 	%f3116, %f2461, %f2454, %f3116;
	fma.rn.f32 	%f3115, %f2461, %f2455, %f3115;
	fma.rn.f32 	%f3114, %f2461, %f2456, %f3114;
	fma.rn.f32 	%f3113, %f2461, %f2457, %f3113;
	// begin inline asm
	{  cvt.f32.f16 %f2462, %rs291;}

	// end inline asm
	fma.rn.f32 	%f3112, %f2462, %f2450, %f3112;
	fma.rn.f32 	%f3111, %f2462, %f2451, %f3111;
	fma.rn.f32 	%f3110, %f2462, %f2452, %f3110;
	fma.rn.f32 	%f3109, %f2462, %f2453, %f3109;
	fma.rn.f32 	%f3108, %f2462, %f2454, %f3108;
	fma.rn.f32 	%f3107, %f2462, %f2455, %f3107;
	fma.rn.f32 	%f3106, %f2462, %f2456, %f3106;
	fma.rn.f32 	%f3105, %f2462, %f2457, %f3105;
	// begin inline asm
	{  cvt.f32.f16 %f2463, %rs292;}

	// end inline asm
	fma.rn.f32 	%f3104, %f2463, %f2450, %f3104;
	fma.rn.f32 	%f3103, %f2463, %f2451, %f3103;
	fma.rn.f32 	%f3102, %f2463, %f2452, %f3102;
	fma.rn.f32 	%f3101, %f2463, %f2453, %f3101;
	fma.rn.f32 	%f3100, %f2463, %f2454, %f3100;
	fma.rn.f32 	%f3099, %f2463, %f2455, %f3099;
	fma.rn.f32 	%f3098, %f2463, %f2456, %f3098;
	fma.rn.f32 	%f3097, %f2463, %f2457, %f3097;
	// begin inline asm
	{  cvt.f32.f16 %f2464, %rs293;}

	// end inline asm
	fma.rn.f32 	%f3096, %f2464, %f2450, %f3096;
	fma.rn.f32 	%f3095, %f2464, %f2451, %f3095;
	fma.rn.f32 	%f3094, %f2464, %f2452, %f3094;
	fma.rn.f32 	%f3093, %f2464, %f2453, %f3093;
	fma.rn.f32 	%f3092, %f2464, %f2454, %f3092;
	fma.rn.f32 	%f3091, %f2464, %f2455, %f3091;
	fma.rn.f32 	%f3090, %f2464, %f2456, %f3090;
	fma.rn.f32 	%f3089, %f2464, %f2457, %f3089;
	setp.eq.s32 	%p95, %r369, 13;
	@%p95 bra 	$L__BB3_217;
	ld.shared.u16 	%rs294, [%r26+26];
	ld.shared.u16 	%rs303, [%r26+106];
	ld.shared.u16 	%rs304, [%r26+186];
	ld.shared.u16 	%rs305, [%r26+266];
	ld.shared.u16 	%rs306, [%r26+346];
	ld.shared.u16 	%rs307, [%r26+426];
	ld.shared.u16 	%rs308, [%r26+506];
	ld.shared.u16 	%rs309, [%r26+586];
	ld.shared.u16 	%rs295, [%r27+26];
	ld.shared.u16 	%rs296, [%r27+106];
	ld.shared.u16 	%rs297, [%r27+186];
	ld.shared.u16 	%rs298, [%r27+266];
	ld.shared.u16 	%rs299, [%r27+346];
	ld.shared.u16 	%rs300, [%r27+426];
	ld.shared.u16 	%rs301, [%r27+506];
	ld.shared.u16 	%rs302, [%r27+586];
	// begin inline asm
	{  cvt.f32.f16 %f2465, %rs294;}

	// end inline asm
	// begin inline asm
	{  cvt.f32.f16 %f2466, %rs295;}

	// end inline asm
	fma.rn.f32 	%f3152, %f2465, %f2466, %f3152;
	// begin inline asm
	{  cvt.f32.f16 %f2467, %rs296;}

	// end inline asm
	fma.rn.f32 	%f3151, %f2465, %f2467, %f3151;
	// begin inline asm
	{  cvt.f32.f16 %f2468, %rs297;}

	// end inline asm
	fma.rn.f32 	%f3150, %f2465, %f2468, %f3150;
	// begin inline asm
	{  cvt.f32.f16 %f2469, %rs298;}

	// end inline asm
	fma.rn.f32 	%f3149, %f2465, %f2469, %f3149;
	// begin inline asm
	{  cvt.f32.f16 %f2470, %rs299;}

	// end inline asm
	fma.rn.f32 	%f3148, %f2465, %f2470, %f3148;
	// begin inline asm
	{  cvt.f32.f16 %f2471, %rs300;}

	// end inline asm
	fma.rn.f32 	%f3147, %f2465, %f2471, %f3147;
	// begin inline asm
	{  cvt.f32.f16 %f2472, %rs301;}

	// end inline asm
	fma.rn.f32 	%f3146, %f2465, %f2472, %f3146;
	// begin inline asm
	{  cvt.f32.f16 %f2473, %rs302;}

	// end inline asm
	fma.rn.f32 	%f3145, %f2465, %f2473, %f3145;
	// begin inline asm
	{  cvt.f32.f16 %f2474, %rs303;}

	// end inline asm
	fma.rn.f32 	%f3144, %f2474, %f2466, %f3144;
	fma.rn.f32 	%f3143, %f2474, %f2467, %f3143;
	fma.rn.f32 	%f3142, %f2474, %f2468, %f3142;
	fma.rn.f32 	%f3141, %f2474, %f2469, %f3141;
	fma.rn.f32 	%f3140, %f2474, %f2470, %f3140;
	fma.rn.f32 	%f3139, %f2474, %f2471, %f3139;
	fma.rn.f32 	%f3138, %f2474, %f2472, %f3138;
	fma.rn.f32 	%f3137, %f2474, %f2473, %f3137;
	// begin inline asm
	{  cvt.f32.f16 %f2475, %rs304;}

	// end inline asm
	fma.rn.f32 	%f3136, %f2475, %f2466, %f3136;
	fma.rn.f32 	%f3135, %f2475, %f2467, %f3135;
	fma.rn.f32 	%f3134, %f2475, %f2468, %f3134;
	fma.rn.f32 	%f3133, %f2475, %f2469, %f3133;
	fma.rn.f32 	%f3132, %f2475, %f2470, %f3132;
	fma.rn.f32 	%f3131, %f2475, %f2471, %f3131;
	fma.rn.f32 	%f3130, %f2475, %f2472, %f3130;
	fma.rn.f32 	%f3129, %f2475, %f2473, %f3129;
	// begin inline asm
	{  cvt.f32.f16 %f2476, %rs305;}

	// end inline asm
	fma.rn.f32 	%f3128, %f2476, %f2466, %f3128;
	fma.rn.f32 	%f3127, %f2476, %f2467, %f3127;
	fma.rn.f32 	%f3126, %f2476, %f2468, %f3126;
	fma.rn.f32 	%f3125, %f2476, %f2469, %f3125;
	fma.rn.f32 	%f3124, %f2476, %f2470, %f3124;
	fma.rn.f32 	%f3123, %f2476, %f2471, %f3123;
	fma.rn.f32 	%f3122, %f2476, %f2472, %f3122;
	fma.rn.f32 	%f3121, %f2476, %f2473, %f3121;
	// begin inline asm
	{  cvt.f32.f16 %f2477, %rs306;}

	// end inline asm
	fma.rn.f32 	%f3120, %f2477, %f2466, %f3120;
	fma.rn.f32 	%f3119, %f2477, %f2467, %f3119;
	fma.rn.f32 	%f3118, %f2477, %f2468, %f3118;
	fma.rn.f32 	%f3117, %f2477, %f2469, %f3117;
	fma.rn.f32 	%f3116, %f2477, %f2470, %f3116;
	fma.rn.f32 	%f3115, %f2477, %f2471, %f3115;
	fma.rn.f32 	%f3114, %f2477, %f2472, %f3114;
	fma.rn.f32 	%f3113, %f2477, %f2473, %f3113;
	// begin inline asm
	{  cvt.f32.f16 %f2478, %rs307;}

	// end inline asm
	fma.rn.f32 	%f3112, %f2478, %f2466, %f3112;
	fma.rn.f32 	%f3111, %f2478, %f2467, %f3111;
	fma.rn.f32 	%f3110, %f2478, %f2468, %f3110;
	fma.rn.f32 	%f3109, %f2478, %f2469, %f3109;
	fma.rn.f32 	%f3108, %f2478, %f2470, %f3108;
	fma.rn.f32 	%f3107, %f2478, %f2471, %f3107;
	fma.rn.f32 	%f3106, %f2478, %f2472, %f3106;
	fma.rn.f32 	%f3105, %f2478, %f2473, %f3105;
	// begin inline asm
	{  cvt.f32.f16 %f2479, %rs308;}

	// end inline asm
	fma.rn.f32 	%f3104, %f2479, %f2466, %f3104;
	fma.rn.f32 	%f3103, %f2479, %f2467, %f3103;
	fma.rn.f32 	%f3102, %f2479, %f2468, %f3102;
	fma.rn.f32 	%f3101, %f2479, %f2469, %f3101;
	fma.rn.f32 	%f3100, %f2479, %f2470, %f3100;
	fma.rn.f32 	%f3099, %f2479, %f2471, %f3099;
	fma.rn.f32 	%f3098, %f2479, %f2472, %f3098;
	fma.rn.f32 	%f3097, %f2479, %f2473, %f3097;
	// begin inline asm
	{  cvt.f32.f16 %f2480, %rs309;}

	// end inline asm
	fma.rn.f32 	%f3096, %f2480, %f2466, %f3096;
	fma.rn.f32 	%f3095, %f2480, %f2467, %f3095;
	fma.rn.f32 	%f3094, %f2480, %f2468, %f3094;
	fma.rn.f32 	%f3093, %f2480, %f2469, %f3093;
	fma.rn.f32 	%f3092, %f2480, %f2470, %f3092;
	fma.rn.f32 	%f3091, %f2480, %f2471, %f3091;
	fma.rn.f32 	%f3090, %f2480, %f2472, %f3090;
	fma.rn.f32 	%f3089, %f2480, %f2473, %f3089;
	setp.eq.s32 	%p96, %r369, 14;
	@%p96 bra 	$L__BB3_217;
	ld.shared.u16 	%rs310, [%r26+28];
	ld.shared.u16 	%rs319, [%r26+108];
	ld.shared.u16 	%rs320, [%r26+188];
	ld.shared.u16 	%rs321, [%r26+268];
	ld.shared.u16 	%rs322, [%r26+348];
	ld.shared.u16 	%rs323, [%r26+428];
	ld.shared.u16 	%rs324, [%r26+508];
	ld.shared.u16 	%rs325, [%r26+588];
	ld.shared.u16 	%rs311, [%r27+28];
	ld.shared.u16 	%rs312, [%r27+108];
	ld.shared.u16 	%rs313, [%r27+188];
	ld.shared.u16 	%rs314, [%r27+268];
	ld.shared.u16 	%rs315, [%r27+348];
	ld.shared.u16 	%rs316, [%r27+428];
	ld.shared.u16 	%rs317, [%r27+508];
	ld.shared.u16 	%rs318, [%r27+588];
	// begin inline asm
	{  cvt.f32.f16 %f2481, %rs310;}

	// end inline asm
	// begin inline asm
	{  cvt.f32.f16 %f2482, %rs311;}

	// end inline asm
	fma.rn.f32 	%f3152, %f2481, %f2482, %f3152;
	// begin inline asm
	{  cvt.f32.f16 %f2483, %rs312;}

	// end inline asm
	fma.rn.f32 	%f3151, %f2481, %f2483, %f3151;
	// begin inline asm
	{  cvt.f32.f16 %f2484, %rs313;}

	// end inline asm
	fma.rn.f32 	%f3150, %f2481, %f2484, %f3150;
	// begin inline asm
	{  cvt.f32.f16 %f2485, %rs314;}

	// end inline asm
	fma.rn.f32 	%f3149, %f2481, %f2485, %f3149;
	// begin inline asm
	{  cvt.f32.f16 %f2486, %rs315;}

	// end inline asm
	fma.rn.f32 	%f3148, %f2481, %f2486, %f3148;
	// begin inline asm
	{  cvt.f32.f16 %f2487, %rs316;}

	// end inline asm
	fma.rn.f32 	%f3147, %f2481, %f2487, %f3147;
	// begin inline asm
	{  cvt.f32.f16 %f2488, %rs317;}

	// end inline asm
	fma.rn.f32 	%f3146, %f2481, %f2488, %f3146;
	// begin inline asm
	{  cvt.f32.f16 %f2489, %rs318;}

	// end inline asm
	fma.rn.f32 	%f3145, %f2481, %f2489, %f3145;
	// begin inline asm
	{  cvt.f32.f16 %f2490, %rs319;}

	// end inline asm
	fma.rn.f32 	%f3144, %f2490, %f2482, %f3144;
	fma.rn.f32 	%f3143, %f2490, %f2483, %f3143;
	fma.rn.f32 	%f3142, %f2490, %f2484, %f3142;
	fma.rn.f32 	%f3141, %f2490, %f2485, %f3141;
	fma.rn.f32 	%f3140, %f2490, %f2486, %f3140;
	fma.rn.f32 	%f3139, %f2490, %f2487, %f3139;
	fma.rn.f32 	%f3138, %f2490, %f2488, %f3138;
	fma.rn.f32 	%f3137, %f2490, %f2489, %f3137;
	// begin inline asm
	{  cvt.f32.f16 %f2491, %rs320;}

	// end inline asm
	fma.rn.f32 	%f3136, %f2491, %f2482, %f3136;
	fma.rn.f32 	%f3135, %f2491, %f2483, %f3135;
	fma.rn.f32 	%f3134, %f2491, %f2484, %f3134;
	fma.rn.f32 	%f3133, %f2491, %f2485, %f3133;
	fma.rn.f32 	%f3132, %f2491, %f2486, %f3132;
	fma.rn.f32 	%f3131, %f2491, %f2487, %f3131;
	fma.rn.f32 	%f3130, %f2491, %f2488, %f3130;
	fma.rn.f32 	%f3129, %f2491, %f2489, %f3129;
	// begin inline asm
	{  cvt.f32.f16 %f2492, %rs321;}

	// end inline asm
	fma.rn.f32 	%f3128, %f2492, %f2482, %f3128;
	fma.rn.f32 	%f3127, %f2492, %f2483, %f3127;
	fma.rn.f32 	%f3126, %f2492, %f2484, %f3126;
	fma.rn.f32 	%f3125, %f2492, %f2485, %f3125;
	fma.rn.f32 	%f3124, %f2492, %f2486, %f3124;
	fma.rn.f32 	%f3123, %f2492, %f2487, %f3123;
	fma.rn.f32 	%f3122, %f2492, %f2488, %f3122;
	fma.rn.f32 	%f3121, %f2492, %f2489, %f3121;
	// begin inline asm
	{  cvt.f32.f16 %f2493, %rs322;}

	// end inline asm
	fma.rn.f32 	%f3120, %f2493, %f2482, %f3120;
	fma.rn.f32 	%f3119, %f2493, %f2483, %f3119;
	fma.rn.f32 	%f3118, %f2493, %f2484, %f3118;
	fma.rn.f32 	%f3117, %f2493, %f2485, %f3117;
	fma.rn.f32 	%f3116, %f2493, %f2486, %f3116;
	fma.rn.f32 	%f3115, %f2493, %f2487, %f3115;
	fma.rn.f32 	%f3114, %f2493, %f2488, %f3114;
	fma.rn.f32 	%f3113, %f2493, %f2489, %f3113;
	// begin inline asm
	{  cvt.f32.f16 %f2494, %rs323;}

	// end inline asm
	fma.rn.f32 	%f3112, %f2494, %f2482, %f3112;
	fma.rn.f32 	%f3111, %f2494, %f2483, %f3111;
	fma.rn.f32 	%f3110, %f2494, %f2484, %f3110;
	fma.rn.f32 	%f3109, %f2494, %f2485, %f3109;
	fma.rn.f32 	%f3108, %f2494, %f2486, %f3108;
	fma.rn.f32 	%f3107, %f2494, %f2487, %f3107;
	fma.rn.f32 	%f3106, %f2494, %f2488, %f3106;
	fma.rn.f32 	%f3105, %f2494, %f2489, %f3105;
	// begin inline asm
	{  cvt.f32.f16 %f2495, %rs324;}

	// end inline asm
	fma.rn.f32 	%f3104, %f2495, %f2482, %f3104;
	fma.rn.f32 	%f3103, %f2495, %f2483, %f3103;
	fma.rn.f32 	%f3102, %f2495, %f2484, %f3102;
	fma.rn.f32 	%f3101, %f2495, %f2485, %f3101;
	fma.rn.f32 	%f3100, %f2495, %f2486, %f3100;
	fma.rn.f32 	%f3099, %f2495, %f2487, %f3099;
	fma.rn.f32 	%f3098, %f2495, %f2488, %f3098;
	fma.rn.f32 	%f3097, %f2495, %f2489, %f3097;
	// begin inline asm
	{  cvt.f32.f16 %f2496, %rs325;}

	// end inline asm
	fma.rn.f32 	%f3096, %f2496, %f2482, %f3096;
	fma.rn.f32 	%f3095, %f2496, %f2483, %f3095;
	fma.rn.f32 	%f3094, %f2496, %f2484, %f3094;
	fma.rn.f32 	%f3093, %f2496, %f2485, %f3093;
	fma.rn.f32 	%f3092, %f2496, %f2486, %f3092;
	fma.rn.f32 	%f3091, %f2496, %f2487, %f3091;
	fma.rn.f32 	%f3090, %f2496, %f2488, %f3090;
	fma.rn.f32 	%f3089, %f2496, %f2489, %f3089;
	setp.eq.s32 	%p97, %r369, 15;
	@%p97 bra 	$L__BB3_217;
	ld.shared.u16 	%rs326, [%r26+30];
	ld.shared.u16 	%rs335, [%r26+110];
	ld.shared.u16 	%rs336, [%r26+190];
	ld.shared.u16 	%rs337, [%r26+270];
	ld.shared.u16 	%rs338, [%r26+350];
	ld.shared.u16 	%rs339, [%r26+430];
	ld.shared.u16 	%rs340, [%r26+510];
	ld.shared.u16 	%rs341, [%r26+590];
	ld.shared.u16 	%rs327, [%r27+30];
	ld.shared.u16 	%rs328, [%r27+110];
	ld.shared.u16 	%rs329, [%r27+190];
	ld.shared.u16 	%rs330, [%r27+270];
	ld.shared.u16 	%rs331, [%r27+350];
	ld.shared.u16 	%rs332, [%r27+430];
	ld.shared.u16 	%rs333, [%r27+510];
	ld.shared.u16 	%rs334, [%r27+590];
	// begin inline asm
	{  cvt.f32.f16 %f2497, %rs326;}

	// end inline asm
	// begin inline asm
	{  cvt.f32.f16 %f2498, %rs327;}

	// end inline asm
	fma.rn.f32 	%f3152, %f2497, %f2498, %f3152;
	// begin inline asm
	{  cvt.f32.f16 %f2499, %rs328;}

	// end inline asm
	fma.rn.f32 	%f3151, %f2497, %f2499, %f3151;
	// begin inline asm
	{  cvt.f32.f16 %f2500, %rs329;}

	// end inline asm
	fma.rn.f32 	%f3150, %f2497, %f2500, %f3150;
	// begin inline asm
	{  cvt.f32.f16 %f2501, %rs330;}

	// end inline asm
	fma.rn.f32 	%f3149, %f2497, %f2501, %f3149;
	// begin inline asm
	{  cvt.f32.f16 %f2502, %rs331;}

	// end inline asm
	fma.rn.f32 	%f3148, %f2497, %f2502, %f3148;
	// begin inline asm
	{  cvt.f32.f16 %f2503, %rs332;}

	// end inline asm
	fma.rn.f32 	%f3147, %f2497, %f2503, %f3147;
	// begin inline asm
	{  cvt.f32.f16 %f2504, %rs333;}

	// end inline asm
	fma.rn.f32 	%f3146, %f2497, %f2504, %f3146;
	// begin inline asm
	{  cvt.f32.f16 %f2505, %rs334;}

	// end inline asm
	fma.rn.f32 	%f3145, %f2497, %f2505, %f3145;
	// begin inline asm
	{  cvt.f32.f16 %f2506, %rs335;}

	// end inline asm
	fma.rn.f32 	%f3144, %f2506, %f2498, %f3144;
	fma.rn.f32 	%f3143, %f2506, %f2499, %f3143;
	fma.rn.f32 	%f3142, %f2506, %f2500, %f3142;
	fma.rn.f32 	%f3141, %f2506, %f2501, %f3141;
	fma.rn.f32 	%f3140, %f2506, %f2502, %f3140;
	fma.rn.f32 	%f3139, %f2506, %f2503, %f3139;
	fma.rn.f32 	%f3138, %f2506, %f2504, %f3138;
	fma.rn.f32 	%f3137, %f2506, %f2505, %f3137;
	// begin inline asm
	{  cvt.f32.f16 %f2507, %rs336;}

	// end inline asm
	fma.rn.f32 	%f3136, %f2507, %f2498, %f3136;
	fma.rn.f32 	%f3135, %f2507, %f2499, %f3135;
	fma.rn.f32 	%f3134, %f2507, %f2500, %f3134;
	fma.rn.f32 	%f3133, %f2507, %f2501, %f3133;
	fma.rn.f32 	%f3132, %f2507, %f2502, %f3132;
	fma.rn.f32 	%f3131, %f2507, %f2503, %f3131;
	fma.rn.f32 	%f3130, %f2507, %f2504, %f3130;
	fma.rn.f32 	%f3129, %f2507, %f2505, %f3129;
	// begin inline asm
	{  cvt.f32.f16 %f2508, %rs337;}

	// end inline asm
	fma.rn.f32 	%f3128, %f2508, %f2498, %f3128;
	fma.rn.f32 	%f3127, %f2508, %f2499, %f3127;
	fma.rn.f32 	%f3126, %f2508, %f2500, %f3126;
	fma.rn.f32 	%f3125, %f2508, %f2501, %f3125;
	fma.rn.f32 	%f3124, %f2508, %f2502, %f3124;
	fma.rn.f32 	%f3123, %f2508, %f2503, %f3123;
	fma.rn.f32 	%f3122, %f2508, %f2504, %f3122;
	fma.rn.f32 	%f3121, %f2508, %f2505, %f3121;
	// begin inline asm
	{  cvt.f32.f16 %f2509, %rs338;}

	// end inline asm
	fma.rn.f32 	%f3120, %f2509, %f2498, %f3120;
	fma.rn.f32 	%f3119, %f2509, %f2499, %f3119;
	fma.rn.f32 	%f3118, %f2509, %f2500, %f3118;
	fma.rn.f32 	%f3117, %f2509, %f2501, %f3117;
	fma.rn.f32 	%f3116, %f2509, %f2502, %f3116;
	fma.rn.f32 	%f3115, %f2509, %f2503, %f3115;
	fma.rn.f32 	%f3114, %f2509, %f2504, %f3114;
	fma.rn.f32 	%f3113, %f2509, %f2505, %f3113;
	// begin inline asm
	{  cvt.f32.f16 %f2510, %rs339;}

	// end inline asm
	fma.rn.f32 	%f3112, %f2510, %f2498, %f3112;
	fma.rn.f32 	%f3111, %f2510, %f2499, %f3111;
	fma.rn.f32 	%f3110, %f2510, %f2500, %f3110;
	fma.rn.f32 	%f3109, %f2510, %f2501, %f3109;
	fma.rn.f32 	%f3108, %f2510, %f2502, %f3108;
	fma.rn.f32 	%f3107, %f2510, %f2503, %f3107;
	fma.rn.f32 	%f3106, %f2510, %f2504, %f3106;
	fma.rn.f32 	%f3105, %f2510, %f2505, %f3105;
	// begin inline asm
	{  cvt.f32.f16 %f2511, %rs340;}

	// end inline asm
	fma.rn.f32 	%f3104, %f2511, %f2498, %f3104;
	fma.rn.f32 	%f3103, %f2511, %f2499, %f3103;
	fma.rn.f32 	%f3102, %f2511, %f2500, %f3102;
	fma.rn.f32 	%f3101, %f2511, %f2501, %f3101;
	fma.rn.f32 	%f3100, %f2511, %f2502, %f3100;
	fma.rn.f32 	%f3099, %f2511, %f2503, %f3099;
	fma.rn.f32 	%f3098, %f2511, %f2504, %f3098;
	fma.rn.f32 	%f3097, %f2511, %f2505, %f3097;
	// begin inline asm
	{  cvt.f32.f16 %f2512, %rs341;}

	// end inline asm
	fma.rn.f32 	%f3096, %f2512, %f2498, %f3096;
	fma.rn.f32 	%f3095, %f2512, %f2499, %f3095;
	fma.rn.f32 	%f3094, %f2512, %f2500, %f3094;
	fma.rn.f32 	%f3093, %f2512, %f2501, %f3093;
	fma.rn.f32 	%f3092, %f2512, %f2502, %f3092;
	fma.rn.f32 	%f3091, %f2512, %f2503, %f3091;
	fma.rn.f32 	%f3090, %f2512, %f2504, %f3090;
	fma.rn.f32 	%f3089, %f2512, %f2505, %f3089;
	setp.eq.s32 	%p98, %r369, 16;
	@%p98 bra 	$L__BB3_217;
	ld.shared.u16 	%rs342, [%r26+32];
	ld.shared.u16 	%rs351, [%r26+112];
	ld.shared.u16 	%rs352, [%r26+192];
	ld.shared.u16 	%rs353, [%r26+272];
	ld.shared.u16 	%rs354, [%r26+352];
	ld.shared.u16 	%rs355, [%r26+432];
	ld.shared.u16 	%rs356, [%r26+512];
	ld.shared.u16 	%rs357, [%r26+592];
	ld.shared.u16 	%rs343, [%r27+32];
	ld.shared.u16 	%rs344, [%r27+112];
	ld.shared.u16 	%rs345, [%r27+192];
	ld.shared.u16 	%rs346, [%r27+272];
	ld.shared.u16 	%rs347, [%r27+352];
	ld.shared.u16 	%rs348, [%r27+432];
	ld.shared.u16 	%rs349, [%r27+512];
	ld.shared.u16 	%rs350, [%r27+592];
	// begin inline asm
	{  cvt.f32.f16 %f2513, %rs342;}

	// end inline asm
	// begin inline asm
	{  cvt.f32.f16 %f2514, %rs343;}

	// end inline asm
	fma.rn.f32 	%f3152, %f2513, %f2514, %f3152;
	// begin inline asm
	{  cvt.f32.f16 %f2515, %rs344;}

	// end inline asm
	fma.rn.f32 	%f3151, %f2513, %f2515, %f3151;
	// begin inline asm
	{  cvt.f32.f16 %f2516, %rs345;}

	// end inline asm
	fma.rn.f32 	%f3150, %f2513, %f2516, %f3150;
	// begin inline asm
	{  cvt.f32.f16 %f2517, %rs346;}

	// end inline asm
	fma.rn.f32 	%f3149, %f2513, %f2517, %f3149;
	// begin inline asm
	{  cvt.f32.f16 %f2518, %rs347;}

	// end inline asm
	fma.rn.f32 	%f3148, %f2513, %f2518, %f3148;
	// begin inline asm
	{  cvt.f32.f16 %f2519, %rs348;}

	// end inline asm
	fma.rn.f32 	%f3147, %f2513, %f2519, %f3147;
	// begin inline asm
	{  cvt.f32.f16 %f2520, %rs349;}

	// end inline asm
	fma.rn.f32 	%f3146, %f2513, %f2520, %f3146;
	// begin inline asm
	{  cvt.f32.f16 %f2521, %rs350;}

	// end inline asm
	fma.rn.f32 	%f3145, %f2513, %f2521, %f3145;
	// begin inline asm
	{  cvt.f32.f16 %f2522, %rs351;}

	// end inline asm
	fma.rn.f32 	%f3144, %f2522, %f2514, %f3144;
	fma.rn.f32 	%f3143, %f2522, %f2515, %f3143;
	fma.rn.f32 	%f3142, %f2522, %f2516, %f3142;
	fma.rn.f32 	%f3141, %f2522, %f2517, %f3141;
	fma.rn.f32 	%f3140, %f2522, %f2518, %f3140;
	fma.rn.f32 	%f3139, %f2522, %f2519, %f3139;
	fma.rn.f32 	%f3138, %f2522, %f2520, %f3138;
	fma.rn.f32 	%f3137, %f2522, %f2521, %f3137;
	// begin inline asm
	{  cvt.f32.f16 %f2523, %rs352;}

	// end inline asm
	fma.rn.f32 	%f3136, %f2523, %f2514, %f3136;
	fma.rn.f32 	%f3135, %f2523, %f2515, %f3135;
	fma.rn.f32 	%f3134, %f2523, %f2516, %f3134;
	fma.rn.f32 	%f3133, %f2523, %f2517, %f3133;
	fma.rn.f32 	%f3132, %f2523, %f2518, %f3132;
	fma.rn.f32 	%f3131, %f2523, %f2519, %f3131;
	fma.rn.f32 	%f3130, %f2523, %f2520, %f3130;
	fma.rn.f32 	%f3129, %f2523, %f2521, %f3129;
	// begin inline asm
	{  cvt.f32.f16 %f2524, %rs353;}

	// end inline asm
	fma.rn.f32 	%f3128, %f2524, %f2514, %f3128;
	fma.rn.f32 	%f3127, %f2524, %f2515, %f3127;
	fma.rn.f32 	%f3126, %f2524, %f2516, %f3126;
	fma.rn.f32 	%f3125, %f2524, %f2517, %f3125;
	fma.rn.f32 	%f3124, %f2524, %f2518, %f3124;
	fma.rn.f32 	%f3123, %f2524, %f2519, %f3123;
	fma.rn.f32 	%f3122, %f2524, %f2520, %f3122;
	fma.rn.f32 	%f3121, %f2524, %f2521, %f3121;
	// begin inline asm
	{  cvt.f32.f16 %f2525, %rs354;}

	// end inline asm
	fma.rn.f32 	%f3120, %f2525, %f2514, %f3120;
	fma.rn.f32 	%f3119, %f2525, %f2515, %f3119;
	fma.rn.f32 	%f3118, %f2525, %f2516, %f3118;
	fma.rn.f32 	%f3117, %f2525, %f2517, %f3117;
	fma.rn.f32 	%f3116, %f2525, %f2518, %f3116;
	fma.rn.f32 	%f3115, %f2525, %f2519, %f3115;
	fma.rn.f32 	%f3114, %f2525, %f2520, %f3114;
	fma.rn.f32 	%f3113, %f2525, %f2521, %f3113;
	// begin inline asm
	{  cvt.f32.f16 %f2526, %rs355;}

	// end inline asm
	fma.rn.f32 	%f3112, %f2526, %f2514, %f3112;
	fma.rn.f32 	%f3111, %f2526, %f2515, %f3111;
	fma.rn.f32 	%f3110, %f2526, %f2516, %f3110;
	fma.rn.f32 	%f3109, %f2526, %f2517, %f3109;
	fma.rn.f32 	%f3108, %f2526, %f2518, %f3108;
	fma.rn.f32 	%f3107, %f2526, %f2519, %f3107;
	fma.rn.f32 	%f3106, %f2526, %f2520, %f3106;
	fma.rn.f32 	%f3105, %f2526, %f2521, %f3105;
	// begin inline asm
	{  cvt.f32.f16 %f2527, %rs356;}

	// end inline asm
	fma.rn.f32 	%f3104, %f2527, %f2514, %f3104;
	fma.rn.f32 	%f3103, %f2527, %f2515, %f3103;
	fma.rn.f32 	%f3102, %f2527, %f2516, %f3102;
	fma.rn.f32 	%f3101, %f2527, %f2517, %f3101;
	fma.rn.f32 	%f3100, %f2527, %f2518, %f3100;
	fma.rn.f32 	%f3099, %f2527, %f2519, %f3099;
	fma.rn.f32 	%f3098, %f2527, %f2520, %f3098;
	fma.rn.f32 	%f3097, %f2527, %f2521, %f3097;
	// begin inline asm
	{  cvt.f32.f16 %f2528, %rs357;}

	// end inline asm
	fma.rn.f32 	%f3096, %f2528, %f2514, %f3096;
	fma.rn.f32 	%f3095, %f2528, %f2515, %f3095;
	fma.rn.f32 	%f3094, %f2528, %f2516, %f3094;
	fma.rn.f32 	%f3093, %f2528, %f2517, %f3093;
	fma.rn.f32 	%f3092, %f2528, %f2518, %f3092;
	fma.rn.f32 	%f3091, %f2528, %f2519, %f3091;
	fma.rn.f32 	%f3090, %f2528, %f2520, %f3090;
	fma.rn.f32 	%f3089, %f2528, %f2521, %f3089;
	setp.eq.s32 	%p99, %r369, 17;
	@%p99 bra 	$L__BB3_217;
	ld.shared.u16 	%rs358, [%r26+34];
	ld.shared.u16 	%rs367, [%r26+114];
	ld.shared.u16 	%rs368, [%r26+194];
	ld.shared.u16 	%rs369, [%r26+274];
	ld.shared.u16 	%rs370, [%r26+354];
	ld.shared.u16 	%rs371, [%r26+434];
	ld.shared.u16 	%rs372, [%r26+514];
	ld.shared.u16 	%rs373, [%r26+594];
	ld.shared.u16 	%rs359, [%r27+34];
	ld.shared.u16 	%rs360, [%r27+114];
	ld.shared.u16 	%rs361, [%r27+194];
	ld.shared.u16 	%rs362, [%r27+274];
	ld.shared.u16 	%rs363, [%r27+354];
	ld.shared.u16 	%rs364, [%r27+434];
	ld.shared.u16 	%rs365, [%r27+514];
	ld.shared.u16 	%rs366, [%r27+594];
	// begin inline asm
	{  cvt.f32.f16 %f2529, %rs358;}

	// end inline asm
	// begin inline asm
	{  cvt.f32.f16 %f2530, %rs359;}

	// end inline asm
	fma.rn.f32 	%f3152, %f2529, %f2530, %f3152;
	// begin inline asm
	{  cvt.f32.f16 %f2531, %rs360;}

	// end inline asm
	fma.rn.f32 	%f3151, %f2529, %f2531, %f3151;
	// begin inline asm
	{  cvt.f32.f16 %f2532, %rs361;}

	// end inline asm
	fma.rn.f32 	%f3150, %f2529, %f2532, %f3150;
	// begin inline asm
	{  cvt.f32.f16 %f2533, %rs362;}

	// end inline asm
	fma.rn.f32 	%f3149, %f2529, %f2533, %f3149;
	// begin inline asm
	{  cvt.f32.f16 %f2534, %rs363;}

	// end inline asm
	fma.rn.f32 	%f3148, %f2529, %f2534, %f3148;
	// begin inline asm
	{  cvt.f32.f16 %f2535, %rs364;}

	// end inline asm
	fma.rn.f32 	%f3147, %f2529, %f2535, %f3147;
	// begin inline asm
	{  cvt.f32.f16 %f2536, %rs365;}

	// end inline asm
	fma.rn.f32 	%f3146, %f2529, %f2536, %f3146;
	// begin inline asm
	{  cvt.f32.f16 %f2537, %rs366;}

	// end inline asm
	fma.rn.f32 	%f3145, %f2529, %f2537, %f3145;
	// begin inline asm
	{  cvt.f32.f16 %f2538, %rs367;}

	// end inline asm
	fma.rn.f32 	%f3144, %f2538, %f2530, %f3144;
	fma.rn.f32 	%f3143, %f2538, %f2531, %f3143;
	fma.rn.f32 	%f3142, %f2538, %f2532, %f3142;
	fma.rn.f32 	%f3141, %f2538, %f2533, %f3141;
	fma.rn.f32 	%f3140, %f2538, %f2534, %f3140;
	fma.rn.f32 	%f3139, %f2538, %f2535, %f3139;
	fma.rn.f32 	%f3138, %f2538, %f2536, %f3138;
	fma.rn.f32 	%f3137, %f2538, %f2537, %f3137;
	// begin inline asm
	{  cvt.f32.f16 %f2539, %rs368;}

	// end inline asm
	fma.rn.f32 	%f3136, %f2539, %f2530, %f3136;
	fma.rn.f32 	%f3135, %f2539, %f2531, %f3135;
	fma.rn.f32 	%f3134, %f2539, %f2532, %f3134;
	fma.rn.f32 	%f3133, %f2539, %f2533, %f3133;
	fma.rn.f32 	%f3132, %f2539, %f2534, %f3132;
	fma.rn.f32 	%f3131, %f2539, %f2535, %f3131;
	fma.rn.f32 	%f3130, %f2539, %f2536, %f3130;
	fma.rn.f32 	%f3129, %f2539, %f2537, %f3129;
	// begin inline asm
	{  cvt.f32.f16 %f2540, %rs369;}

	// end inline asm
	fma.rn.f32 	%f3128, %f2540, %f2530, %f3128;
	fma.rn.f32 	%f3127, %f2540, %f2531, %f3127;
	fma.rn.f32 	%f3126, %f2540, %f2532, %f3126;
	fma.rn.f32 	%f3125, %f2540, %f2533, %f3125;
	fma.rn.f32 	%f3124, %f2540, %f2534, %f3124;
	fma.rn.f32 	%f3123, %f2540, %f2535, %f3123;
	fma.rn.f32 	%f3122, %f2540, %f2536, %f3122;
	fma.rn.f32 	%f3121, %f2540, %f2537, %f3121;
	// begin inline asm
	{  cvt.f32.f16 %f2541, %rs370;}

	// end inline asm
	fma.rn.f32 	%f3120, %f2541, %f2530, %f3120;
	fma.rn.f32 	%f3119, %f2541, %f2531, %f3119;
	fma.rn.f32 	%f3118, %f2541, %f2532, %f3118;
	fma.rn.f32 	%f3117, %f2541, %f2533, %f3117;
	fma.rn.f32 	%f3116, %f2541, %f2534, %f3116;
	fma.rn.f32 	%f3115, %f2541, %f2535, %f3115;
	fma.rn.f32 	%f3114, %f2541, %f2536, %f3114;
	fma.rn.f32 	%f3113, %f2541, %f2537, %f3113;
	// begin inline asm
	{  cvt.f32.f16 %f2542, %rs371;}

	// end inline asm
	fma.rn.f32 	%f3112, %f2542, %f2530, %f3112;
	fma.rn.f32 	%f3111, %f2542, %f2531, %f3111;
	fma.rn.f32 	%f3110, %f2542, %f2532, %f3110;
	fma.rn.f32 	%f3109, %f2542, %f2533, %f3109;
	fma.rn.f32 	%f3108, %f2542, %f2534, %f3108;
	fma.rn.f32 	%f3107, %f2542, %f2535, %f3107;
	fma.rn.f32 	%f3106, %f2542, %f2536, %f3106;
	fma.rn.f32 	%f3105, %f2542, %f2537, %f3105;
	// begin inline asm
	{  cvt.f32.f16 %f2543, %rs372;}

	// end inline asm
	fma.rn.f32 	%f3104, %f2543, %f2530, %f3104;
	fma.rn.f32 	%f3103, %f2543, %f2531, %f3103;
	fma.rn.f32 	%f3102, %f2543, %f2532, %f3102;
	fma.rn.f32 	%f3101, %f2543, %f2533, %f3101;
	fma.rn.f32 	%f3100, %f2543, %f2534, %f3100;
	fma.rn.f32 	%f3099, %f2543, %f2535, %f3099;
	fma.rn.f32 	%f3098, %f2543, %f2536, %f3098;
	fma.rn.f32 	%f3097, %f2543, %f2537, %f3097;
	// begin inline asm
	{  cvt.f32.f16 %f2544, %rs373;}

	// end inline asm
	fma.rn.f32 	%f3096, %f2544, %f2530, %f3096;
	fma.rn.f32 	%f3095, %f2544, %f2531, %f3095;
	fma.rn.f32 	%f3094, %f2544, %f2532, %f3094;
	fma.rn.f32 	%f3093, %f2544, %f2533, %f3093;
	fma.rn.f32 	%f3092, %f2544, %f2534, %f3092;
	fma.rn.f32 	%f3091, %f2544, %f2535, %f3091;
	fma.rn.f32 	%f3090, %f2544, %f2536, %f3090;
	fma.rn.f32 	%f3089, %f2544, %f2537, %f3089;
	setp.eq.s32 	%p100, %r369, 18;
	@%p100 bra 	$L__BB3_217;
	ld.shared.u16 	%rs374, [%r26+36];
	ld.shared.u16 	%rs383, [%r26+116];
	ld.shared.u16 	%rs384, [%r26+196];
	ld.shared.u16 	%rs385, [%r26+276];
	ld.shared.u16 	%rs386, [%r26+356];
	ld.shared.u16 	%rs387, [%r26+436];
	ld.shared.u16 	%rs388, [%r26+516];
	ld.shared.u16 	%rs389, [%r26+596];
	ld.shared.u16 	%rs375, [%r27+36];
	ld.shared.u16 	%rs376, [%r27+116];
	ld.shared.u16 	%rs377, [%r27+196];
	ld.shared.u16 	%rs378, [%r27+276];
	ld.shared.u16 	%rs379, [%r27+356];
	ld.shared.u16 	%rs380, [%r27+436];
	ld.shared.u16 	%rs381, [%r27+516];
	ld.shared.u16 	%rs382, [%r27+596];
	// begin inline asm
	{  cvt.f32.f16 %f2545, %rs374;}

	// end inline asm
	// begin inline asm
	{  cvt.f32.f16 %f2546, %rs375;}

	// end inline asm
	fma.rn.f32 	%f3152, %f2545, %f2546, %f3152;
	// begin inline asm
	{  cvt.f32.f16 %f2547, %rs376;}

	// end inline asm
	fma.rn.f32 	%f3151, %f2545, %f2547, %f3151;
	// begin inline asm
	{  cvt.f32.f16 %f2548, %rs377;}

	// end inline asm
	fma.rn.f32 	%f3150, %f2545, %f2548, %f3150;
	// begin inline asm
	{  cvt.f32.f16 %f2549, %rs378;}

	// end inline asm
	fma.rn.f32 	%f3149, %f2545, %f2549, %f3149;
	// begin inline asm
	{  cvt.f32.f16 %f2550, %rs379;}

	// end inline asm
	fma.rn.f32 	%f3148, %f2545, %f2550, %f3148;
	// begin inline asm
	{  cvt.f32.f16 %f2551, %rs380;}

	// end inline asm
	fma.rn.f32 	%f3147, %f2545, %f2551, %f3147;
	// begin inline asm
	{  cvt.f32.f16 %f2552, %rs381;}

	// end inline asm
	fma.rn.f32 	%f3146, %f2545, %f2552, %f3146;
	// begin inline asm
	{  cvt.f32.f16 %f2553, %rs382;}

	// end inline asm
	fma.rn.f32 	%f3145, %f2545, %f2553, %f3145;
	// begin inline asm
	{  cvt.f32.f16 %f2554, %rs383;}

	// end inline asm
	fma.rn.f32 	%f3144, %f2554, %f2546, %f3144;
	fma.rn.f32 	%f3143, %f2554, %f2547, %f3143;
	fma.rn.f32 	%f3142, %f2554, %f2548, %f3142;
	fma.rn.f32 	%f3141, %f2554, %f2549, %f3141;
	fma.rn.f32 	%f3140, %f2554, %f2550, %f3140;
	fma.rn.f32 	%f3139, %f2554, %f2551, %f3139;
	fma.rn.f32 	%f3138, %f2554, %f2552, %f3138;
	fma.rn.f32 	%f3137, %f2554, %f2553, %f3137;
	// begin inline asm
	{  cvt.f32.f16 %f2555, %rs384;}

	// end inline asm
	fma.rn.f32 	%f3136, %f2555, %f2546, %f3136;
	fma.rn.f32 	%f3135, %f2555, %f2547, %f3135;
	fma.rn.f32 	%f3134, %f2555, %f2548, %f3134;
	fma.rn.f32 	%f3133, %f2555, %f2549, %f3133;
	fma.rn.f32 	%f3132, %f2555, %f2550, %f3132;
	fma.rn.f32 	%f3131, %f2555, %f2551, %f3131;
	fma.rn.f32 	%f3130, %f2555, %f2552, %f3130;
	fma.rn.f32 	%f3129, %f2555, %f2553, %f3129;
	// begin inline asm
	{  cvt.f32.f16 %f2556, %rs385;}

	// end inline asm
	fma.rn.f32 	%f3128, %f2556, %f2546, %f3128;
	fma.rn.f32 	%f3127, %f2556, %f2547, %f3127;
	fma.rn.f32 	%f3126, %f2556, %f2548, %f3126;
	fma.rn.f32 	%f3125, %f2556, %f2549, %f3125;
	fma.rn.f32 	%f3124, %f2556, %f2550, %f3124;
	fma.rn.f32 	%f3123, %f2556, %f2551, %f3123;
	fma.rn.f32 	%f3122, %f2556, %f2552, %f3122;
	fma.rn.f32 	%f3121, %f2556, %f2553, %f3121;
	// begin inline asm
	{  cvt.f32.f16 %f2557, %rs386;}

	// end inline asm
	fma.rn.f32 	%f3120, %f2557, %f2546, %f3120;
	fma.rn.f32 	%f3119, %f2557, %f2547, %f3119;
	fma.rn.f32 	%f3118, %f2557, %f2548, %f3118;
	fma.rn.f32 	%f3117, %f2557, %f2549, %f3117;
	fma.rn.f32 	%f3116, %f2557, %f2550, %f3116;
	fma.rn.f32 	%f3115, %f2557, %f2551, %f3115;
	fma.rn.f32 	%f3114, %f2557, %f2552, %f3114;
	fma.rn.f32 	%f3113, %f2557, %f2553, %f3113;
	// begin inline asm
	{  cvt.f32.f16 %f2558, %rs387;}

	// end inline asm
	fma.rn.f32 	%f3112, %f2558, %f2546, %f3112;
	fma.rn.f32 	%f3111, %f2558, %f2547, %f3111;
	fma.rn.f32 	%f3110, %f2558, %f2548, %f3110;
	fma.rn.f32 	%f3109, %f2558, %f2549, %f3109;
	fma.rn.f32 	%f3108, %f2558, %f2550, %f3108;
	fma.rn.f32 	%f3107, %f2558, %f2551, %f3107;
	fma.rn.f32 	%f3106, %f2558, %f2552, %f3106;
	fma.rn.f32 	%f3105, %f2558, %f2553, %f3105;
	// begin inline asm
	{  cvt.f32.f16 %f2559, %rs388;}

	// end inline asm
	fma.rn.f32 	%f3104, %f2559, %f2546, %f3104;
	fma.rn.f32 	%f3103, %f2559, %f2547, %f3103;
	fma.rn.f32 	%f3102, %f2559, %f2548, %f3102;
	fma.rn.f32 	%f3101, %f2559, %f2549, %f3101;
	fma.rn.f32 	%f3100, %f2559, %f2550, %f3100;
	fma.rn.f32 	%f3099, %f2559, %f2551, %f3099;
	fma.rn.f32 	%f3098, %f2559, %f2552, %f3098;
	fma.rn.f32 	%f3097, %f2559, %f2553, %f3097;
	// begin inline asm
	{  cvt.f32.f16 %f2560, %rs389;}

	// end inline asm
	fma.rn.f32 	%f3096, %f2560, %f2546, %f3096;
	fma.rn.f32 	%f3095, %f2560, %f2547, %f3095;
	fma.rn.f32 	%f3094, %f2560, %f2548, %f3094;
	fma.rn.f32 	%f3093, %f2560, %f2549, %f3093;
	fma.rn.f32 	%f3092, %f2560, %f2550, %f3092;
	fma.rn.f32 	%f3091, %f2560, %f2551, %f3091;
	fma.rn.f32 	%f3090, %f2560, %f2552, %f3090;
	fma.rn.f32 	%f3089, %f2560, %f2553, %f3089;
	setp.eq.s32 	%p101, %r369, 19;
	@%p101 bra 	$L__BB3_217;
	ld.shared.u16 	%rs390, [%r26+38];
	ld.shared.u16 	%rs399, [%r26+118];
	ld.shared.u16 	%rs400, [%r26+198];
	ld.shared.u16 	%rs401, [%r26+278];
	ld.shared.u16 	%rs402, [%r26+358];
	ld.shared.u16 	%rs403, [%r26+438];
	ld.shared.u16 	%rs404, [%r26+518];
	ld.shared.u16 	%rs405, [%r26+598];
	ld.shared.u16 	%rs391, [%r27+38];
	ld.shared.u16 	%rs392, [%r27+118];
	ld.shared.u16 	%rs393, [%r27+198];
	ld.shared.u16 	%rs394, [%r27+278];
	ld.shared.u16 	%rs395, [%r27+358];
	ld.shared.u16 	%rs396, [%r27+438];
	ld.shared.u16 	%rs397, [%r27+518];
	ld.shared.u16 	%rs398, [%r27+598];
	// begin inline asm
	{  cvt.f32.f16 %f2561, %rs390;}

	// end inline asm
	// begin inline asm
	{  cvt.f32.f16 %f2562, %rs391;}

	// end inline asm
	fma.rn.f32 	%f3152, %f2561, %f2562, %f3152;
	// begin inline asm
	{  cvt.f32.f16 %f2563, %rs392;}

	// end inline asm
	fma.rn.f32 	%f3151, %f2561, %f2563, %f3151;
	// begin inline asm
	{  cvt.f32.f16 %f2564, %rs393;}

	// end inline asm
	fma.rn.f32 	%f3150, %f2561, %f2564, %f3150;
	// begin inline asm
	{  cvt.f32.f16 %f2565, %rs394;}

	// end inline asm
	fma.rn.f32 	%f3149, %f2561, %f2565, %f3149;
	// begin inline asm
	{  cvt.f32.f16 %f2566, %rs395;}

	// end inline asm
	fma.rn.f32 	%f3148, %f2561, %f2566, %f3148;
	// begin inline asm
	{  cvt.f32.f16 %f2567, %rs396;}

	// end inline asm
	fma.rn.f32 	%f3147, %f2561, %f2567, %f3147;
	// begin inline asm
	{  cvt.f32.f16 %f2568, %rs397;}

	// end inline asm
	fma.rn.f32 	%f3146, %f2561, %f2568, %f3146;
	// begin inline asm
	{  cvt.f32.f16 %f2569, %rs398;}

	// end inline asm
	fma.rn.f32 	%f3145, %f2561, %f2569, %f3145;
	// begin inline asm
	{  cvt.f32.f16 %f2570, %rs399;}

	// end inline asm
	fma.rn.f32 	%f3144, %f2570, %f2562, %f3144;
	fma.rn.f32 	%f3143, %f2570, %f2563, %f3143;
	fma.rn.f32 	%f3142, %f2570, %f2564, %f3142;
	fma.rn.f32 	%f3141, %f2570, %f2565, %f3141;
	fma.rn.f32 	%f3140, %f2570, %f2566, %f3140;
	fma.rn.f32 	%f3139, %f2570, %f2567, %f3139;
	fma.rn.f32 	%f3138, %f2570, %f2568, %f3138;
	fma.rn.f32 	%f3137, %f2570, %f2569, %f3137;
	// begin inline asm
	{  cvt.f32.f16 %f2571, %rs400;}

	// end inline asm
	fma.rn.f32 	%f3136, %f2571, %f2562, %f3136;
	fma.rn.f32 	%f3135, %f2571, %f2563, %f3135;
	fma.rn.f32 	%f3134, %f2571, %f2564, %f3134;
	fma.rn.f32 	%f3133, %f2571, %f2565, %f3133;
	fma.rn.f32 	%f3132, %f2571, %f2566, %f3132;
	fma.rn.f32 	%f3131, %f2571, %f2567, %f3131;
	fma.rn.f32 	%f3130, %f2571, %f2568, %f3130;
	fma.rn.f32 	%f3129, %f2571, %f2569, %f3129;
	// begin inline asm
	{  cvt.f32.f16 %f2572, %rs401;}

	// end inline asm
	fma.rn.f32 	%f3128, %f2572, %f2562, %f3128;
	fma.rn.f32 	%f3127, %f2572, %f2563, %f3127;
	fma.rn.f32 	%f3126, %f2572, %f2564, %f3126;
	fma.rn.f32 	%f3125, %f2572, %f2565, %f3125;
	fma.rn.f32 	%f3124, %f2572, %f2566, %f3124;
	fma.rn.f32 	%f3123, %f2572, %f2567, %f3123;
	fma.rn.f32 	%f3122, %f2572, %f2568, %f3122;
	fma.rn.f32 	%f3121, %f2572, %f2569, %f3121;
	// begin inline asm
	{  cvt.f32.f16 %f2573, %rs402;}

	// end inline asm
	fma.rn.f32 	%f3120, %f2573, %f2562, %f3120;
	fma.rn.f32 	%f3119, %f2573, %f2563, %f3119;
	fma.rn.f32 	%f3118, %f2573, %f2564, %f3118;
	fma.rn.f32 	%f3117, %f2573, %f2565, %f3117;
	fma.rn.f32 	%f3116, %f2573, %f2566, %f3116;
	fma.rn.f32 	%f3115, %f2573, %f2567, %f3115;
	fma.rn.f32 	%f3114, %f2573, %f2568, %f3114;
	fma.rn.f32 	%f3113, %f2573, %f2569, %f3113;
	// begin inline asm
	{  cvt.f32.f16 %f2574, %rs403;}

	// end inline asm
	fma.rn.f32 	%f3112, %f2574, %f2562, %f3112;
	fma.rn.f32 	%f3111, %f2574, %f2563, %f3111;
	fma.rn.f32 	%f3110, %f2574, %f2564, %f3110;
	fma.rn.f32 	%f3109, %f2574, %f2565, %f3109;
	fma.rn.f32 	%f3108, %f2574, %f2566, %f3108;
	fma.rn.f32 	%f3107, %f2574, %f2567, %f3107;
	fma.rn.f32 	%f3106, %f2574, %f2568, %f3106;
	fma.rn.f32 	%f3105, %f2574, %f2569, %f3105;
	// begin inline asm
	{  cvt.f32.f16 %f2575, %rs404;}

	// end inline asm
	fma.rn.f32 	%f3104, %f2575, %f2562, %f3104;
	fma.rn.f32 	%f3103, %f2575, %f2563, %f3103;
	fma.rn.f32 	%f3102, %f2575, %f2564, %f3102;
	fma.rn.f32 	%f3101, %f2575, %f2565, %f3101;
	fma.rn.f32 	%f3100, %f2575, %f2566, %f3100;
	fma.rn.f32 	%f3099, %f2575, %f2567, %f3099;
	fma.rn.f32 	%f3098, %f2575, %f2568, %f3098;
	fma.rn.f32 	%f3097, %f2575, %f2569, %f3097;
	// begin inline asm
	{  cvt.f32.f16 %f2576, %rs405;}

	// end inline asm
	fma.rn.f32 	%f3096, %f2576, %f2562, %f3096;
	fma.rn.f32 	%f3095, %f2576, %f2563, %f3095;
	fma.rn.f32 	%f3094, %f2576, %f2564, %f3094;
	fma.rn.f32 	%f3093, %f2576, %f2565, %f3093;
	fma.rn.f32 	%f3092, %f2576, %f2566, %f3092;
	fma.rn.f32 	%f3091, %f2576, %f2567, %f3091;
	fma.rn.f32 	%f3090, %f2576, %f2568, %f3090;
	fma.rn.f32 	%f3089, %f2576, %f2569, %f3089;
	setp.eq.s32 	%p102, %r369, 20;
	@%p102 bra 	$L__BB3_217;
	ld.shared.u16 	%rs406, [%r26+40];
	ld.shared.u16 	%rs415, [%r26+120];
	ld.shared.u16 	%rs416, [%r26+200];
	ld.shared.u16 	%rs417, [%r26+280];
	ld.shared.u16 	%rs418, [%r26+360];
	ld.shared.u16 	%rs419, [%r26+440];
	ld.shared.u16 	%rs420, [%r26+520];
	ld.shared.u16 	%rs421, [%r26+600];
	ld.shared.u16 	%rs407, [%r27+40];
	ld.shared.u16 	%rs408, [%r27+120];
	ld.shared.u16 	%rs409, [%r27+200];
	ld.shared.u16 	%rs410, [%r27+280];
	ld.shared.u16 	%rs411, [%r27+360];
	ld.shared.u16 	%rs412, [%r27+440];
	ld.shared.u16 	%rs413, [%r27+520];
	ld.shared.u16 	%rs414, [%r27+600];
	// begin inline asm
	{  cvt.f32.f16 %f2577, %rs406;}

	// end inline asm
	// begin inline asm
	{  cvt.f32.f16 %f2578, %rs407;}

	// end inline asm
	fma.rn.f32 	%f3152, %f2577, %f2578, %f3152;
	// begin inline asm
	{  cvt.f32.f16 %f2579, %rs408;}

	// end inline asm
	fma.rn.f32 	%f3151, %f2577, %f2579, %f3151;
	// begin inline asm
	{  cvt.f32.f16 %f2580, %rs409;}

	// end inline asm
	fma.rn.f32 	%f3150, %f2577, %f2580, %f3150;
	// begin inline asm
	{  cvt.f32.f16 %f2581, %rs410;}

	// end inline asm
	fma.rn.f32 	%f3149, %f2577, %f2581, %f3149;
	// begin inline asm
	{  cvt.f32.f16 %f2582, %rs411;}

	// end inline asm
	fma.rn.f32 	%f3148, %f2577, %f2582, %f3148;
	// begin inline asm
	{  cvt.f32.f16 %f2583, %rs412;}

	// end inline asm
	fma.rn.f32 	%f3147, %f2577, %f2583, %f3147;
	// begin inline asm
	{  cvt.f32.f16 %f2584, %rs413;}

	// end inline asm
	fma.rn.f32 	%f3146, %f2577, %f2584, %f3146;
	// begin inline asm
	{  cvt.f32.f16 %f2585, %rs414;}

	// end inline asm
	fma.rn.f32 	%f3145, %f2577, %f2585, %f3145;
	// begin inline asm
	{  cvt.f32.f16 %f2586, %rs415;}

	// end inline asm
	fma.rn.f32 	%f3144, %f2586, %f2578, %f3144;
	fma.rn.f32 	%f3143, %f2586, %f2579, %f3143;
	fma.rn.f32 	%f3142, %f2586, %f2580, %f3142;
	fma.rn.f32 	%f3141, %f2586, %f2581, %f3141;
	fma.rn.f32 	%f3140, %f2586, %f2582, %f3140;
	fma.rn.f32 	%f3139, %f2586, %f2583, %f3139;
	fma.rn.f32 	%f3138, %f2586, %f2584, %f3138;
	fma.rn.f32 	%f3137, %f2586, %f2585, %f3137;
	// begin inline asm
	{  cvt.f32.f16 %f2587, %rs416;}

	// end inline asm
	fma.rn.f32 	%f3136, %f2587, %f2578, %f3136;
	fma.rn.f32 	%f3135, %f2587, %f2579, %f3135;
	fma.rn.f32 	%f3134, %f2587, %f2580, %f3134;
	fma.rn.f32 	%f3133, %f2587, %f2581, %f3133;
	fma.rn.f32 	%f3132, %f2587, %f2582, %f3132;
	fma.rn.f32 	%f3131, %f2587, %f2583, %f3131;
	fma.rn.f32 	%f3130, %f2587, %f2584, %f3130;
	fma.rn.f32 	%f3129, %f2587, %f2585, %f3129;
	// begin inline asm
	{  cvt.f32.f16 %f2588, %rs417;}

	// end inline asm
	fma.rn.f32 	%f3128, %f2588, %f2578, %f3128;
	fma.rn.f32 	%f3127, %f2588, %f2579, %f3127;
	fma.rn.f32 	%f3126, %f2588, %f2580, %f3126;
	fma.rn.f32 	%f3125, %f2588, %f2581, %f3125;
	fma.rn.f32 	%f3124, %f2588, %f2582, %f3124;
	fma.rn.f32 	%f3123, %f2588, %f2583, %f3123;
	fma.rn.f32 	%f3122, %f2588, %f2584, %f3122;
	fma.rn.f32 	%f3121, %f2588, %f2585, %f3121;
	// begin inline asm
	{  cvt.f32.f16 %f2589, %rs418;}

	// end inline asm
	fma.rn.f32 	%f3120, %f2589, %f2578, %f3120;
	fma.rn.f32 	%f3119, %f2589, %f2579, %f3119;
	fma.rn.f32 	%f3118, %f2589, %f2580, %f3118;
	fma.rn.f32 	%f3117, %f2589, %f2581, %f3117;
	fma.rn.f32 	%f3116, %f2589, %f2582, %f3116;
	fma.rn.f32 	%f3115, %f2589, %f2583, %f3115;
	fma.rn.f32 	%f3114, %f2589, %f2584, %f3114;
	fma.rn.f32 	%f3113, %f2589, %f2585, %f3113;
	// begin inline asm
	{  cvt.f32.f16 %f2590, %rs419;}

	// end inline asm
	fma.rn.f32 	%f3112, %f2590, %f2578, %f3112;
	fma.rn.f32 	%f3111, %f2590, %f2579, %f3111;
	fma.rn.f32 	%f3110, %f2590, %f2580, %f3110;
	fma.rn.f32 	%f3109, %f2590, %f2581, %f3109;
	fma.rn.f32 	%f3108, %f2590, %f2582, %f3108;
	fma.rn.f32 	%f3107, %f2590, %f2583, %f3107;
	fma.rn.f32 	%f3106, %f2590, %f2584, %f3106;
	fma.rn.f32 	%f3105, %f2590, %f2585, %f3105;
	// begin inline asm
	{  cvt.f32.f16 %f2591, %rs420;}

	// end inline asm
	fma.rn.f32 	%f3104, %f2591, %f2578, %f3104;
	fma.rn.f32 	%f3103, %f2591, %f2579, %f3103;
	fma.rn.f32 	%f3102, %f2591, %f2580, %f3102;
	fma.rn.f32 	%f3101, %f2591, %f2581, %f3101;
	fma.rn.f32 	%f3100, %f2591, %f2582, %f3100;
	fma.rn.f32 	%f3099, %f2591, %f2583, %f3099;
	fma.rn.f32 	%f3098, %f2591, %f2584, %f3098;
	fma.rn.f32 	%f3097, %f2591, %f2585, %f3097;
	// begin inline asm
	{  cvt.f32.f16 %f2592, %rs421;}

	// end inline asm
	fma.rn.f32 	%f3096, %f2592, %f2578, %f3096;
	fma.rn.f32 	%f3095, %f2592, %f2579, %f3095;
	fma.rn.f32 	%f3094, %f2592, %f2580, %f3094;
	fma.rn.f32 	%f3093, %f2592, %f2581, %f3093;
	fma.rn.f32 	%f3092, %f2592, %f2582, %f3092;
	fma.rn.f32 	%f3091, %f2592, %f2583, %f3091;
	fma.rn.f32 	%f3090, %f2592, %f2584, %f3090;
	fma.rn.f32 	%f3089, %f2592, %f2585, %f3089;
	setp.eq.s32 	%p103, %r369, 21;
	@%p103 bra 	$L__BB3_217;
	ld.shared.u16 	%rs422, [%r26+42];
	ld.shared.u16 	%rs431, [%r26+122];
	ld.shared.u16 	%rs432, [%r26+202];
	ld.shared.u16 	%rs433, [%r26+282];
	ld.shared.u16 	%rs434, [%r26+362];
	ld.shared.u16 	%rs435, [%r26+442];
	ld.shared.u16 	%rs436, [%r26+522];
	ld.shared.u16 	%rs437, [%r26+602];
	ld.shared.u16 	%rs423, [%r27+42];
	ld.shared.u16 	%rs424, [%r27+122];
	ld.shared.u16 	%rs425, [%r27+202];
	ld.shared.u16 	%rs426, [%r27+282];
	ld.shared.u16 	%rs427, [%r27+362];
	ld.shared.u16 	%rs428, [%r27+442];
	ld.shared.u16 	%rs429, [%r27+522];
	ld.shared.u16 	%rs430, [%r27+602];
	// begin inline asm
	{  cvt.f32.f16 %f2593, %rs422;}

	// end inline asm
	// begin inline asm
	{  cvt.f32.f16 %f2594, %rs423;}

	// end inline asm
	fma.rn.f32 	%f3152, %f2593, %f2594, %f3152;
	// begin inline asm
	{  cvt.f32.f16 %f2595, %rs424;}

	// end inline asm
	fma.rn.f32 	%f3151, %f2593, %f2595, %f3151;
	// begin inline asm
	{  cvt.f32.f16 %f2596, %rs425;}

	// end inline asm
	fma.rn.f32 	%f3150, %f2593, %f2596, %f3150;
	// begin inline asm
	{  cvt.f32.f16 %f2597, %rs426;}

	// end inline asm
	fma.rn.f32 	%f3149, %f2593, %f2597, %f3149;
	// begin inline asm
	{  cvt.f32.f16 %f2598, %rs427;}

	// end inline asm
	fma.rn.f32 	%f3148, %f2593, %f2598, %f3148;
	// begin inline asm
	{  cvt.f32.f16 %f2599, %rs428;}

	// end inline asm
	fma.rn.f32 	%f3147, %f2593, %f2599, %f3147;
	// begin inline asm
	{  cvt.f32.f16 %f2600, %rs429;}

	// end inline asm
	fma.rn.f32 	%f3146, %f2593, %f2600, %f3146;
	// begin inline asm
	{  cvt.f32.f16 %f2601, %rs430;}

	// end inline asm
	fma.rn.f32 	%f3145, %f2593, %f2601, %f3145;
	// begin inline asm
	{  cvt.f32.f16 %f2602, %rs431;}

	// end inline asm
	fma.rn.f32 	%f3144, %f2602, %f2594, %f3144;
	fma.rn.f32 	%f3143, %f2602, %f2595, %f3143;
	fma.rn.f32 	%f3142, %f2602, %f2596, %f3142;
	fma.rn.f32 	%f3141, %f2602, %f2597, %f3141;
	fma.rn.f32 	%f3140, %f2602, %f2598, %f3140;
	fma.rn.f32 	%f3139, %f2602, %f2599, %f3139;
	fma.rn.f32 	%f3138, %f2602, %f2600, %f3138;
	fma.rn.f32 	%f3137, %f2602, %f2601, %f3137;
	// begin inline asm
	{  cvt.f32.f16 %f2603, %rs432;}

	// end inline asm
	fma.rn.f32 	%f3136, %f2603, %f2594, %f3136;
	fma.rn.f32 	%f3135, %f2603, %f2595, %f3135;
	fma.rn.f32 	%f3134, %f2603, %f2596, %f3134;
	fma.rn.f32 	%f3133, %f2603, %f2597, %f3133;
	fma.rn.f32 	%f3132, %f2603, %f2598, %f3132;
	fma.rn.f32 	%f3131, %f2603, %f2599, %f3131;
	fma.rn.f32 	%f3130, %f2603, %f2600, %f3130;
	fma.rn.f32 	%f3129, %f2603, %f2601, %f3129;
	// begin inline asm
	{  cvt.f32.f16 %f2604, %rs433;}

	// end inline asm
	fma.rn.f32 	%f3128, %f2604, %f2594, %f3128;
	fma.rn.f32 	%f3127, %f2604, %f2595, %f3127;
	fma.rn.f32 	%f3126, %f2604, %f2596, %f3126;
	fma.rn.f32 	%f3125, %f2604, %f2597, %f3125;
	fma.rn.f32 	%f3124, %f2604, %f2598, %f3124;
	fma.rn.f32 	%f3123, %f2604, %f2599, %f3123;
	fma.rn.f32 	%f3122, %f2604, %f2600, %f3122;
	fma.rn.f32 	%f3121, %f2604, %f2601, %f3121;
	// begin inline asm
	{  cvt.f32.f16 %f2605, %rs434;}

	// end inline asm
	fma.rn.f32 	%f3120, %f2605, %f2594, %f3120;
	fma.rn.f32 	%f3119, %f2605, %f2595, %f3119;
	fma.rn.f32 	%f3118, %f2605, %f2596, %f3118;
	fma.rn.f32 	%f3117, %f2605, %f2597, %f3117;
	fma.rn.f32 	%f3116, %f2605, %f2598, %f3116;
	fma.rn.f32 	%f3115, %f2605, %f2599, %f3115;
	fma.rn.f32 	%f3114, %f2605, %f2600, %f3114;
	fma.rn.f32 	%f3113, %f2605, %f2601, %f3113;
	// begin inline asm
	{  cvt.f32.f16 %f2606, %rs435;}

	// end inline asm
	fma.rn.f32 	%f3112, %f2606, %f2594, %f3112;
	fma.rn.f32 	%f3111, %f2606, %f2595, %f3111;
	fma.rn.f32 	%f3110, %f2606, %f2596, %f3110;
	fma.rn.f32 	%f3109, %f2606, %f2597, %f3109;
	fma.rn.f32 	%f3108, %f2606, %f2598, %f3108;
	fma.rn.f32 	%f3107, %f2606, %f2599, %f3107;
	fma.rn.f32 	%f3106, %f2606, %f2600, %f3106;
	fma.rn.f32 	%f3105, %f2606, %f2601, %f3105;
	// begin inline asm
	{  cvt.f32.f16 %f2607, %rs436;}

	// end inline asm
	fma.rn.f32 	%f3104, %f2607, %f2594, %f3104;
	fma.rn.f32 	%f3103, %f2607, %f2595, %f3103;
	fma.rn.f32 	%f3102, %f2607, %f2596, %f3102;
	fma.rn.f32 	%f3101, %f2607, %f2597, %f3101;
	fma.rn.f32 	%f3100, %f2607, %f2598, %f3100;
	fma.rn.f32 	%f3099, %f2607, %f2599, %f3099;
	fma.rn.f32 	%f3098, %f2607, %f2600, %f3098;
	fma.rn.f32 	%f3097, %f2607, %f2601, %f3097;
	// begin inline asm
	{  cvt.f32.f16 %f2608, %rs437;}

	// end inline asm
	fma.rn.f32 	%f3096, %f2608, %f2594, %f3096;
	fma.rn.f32 	%f3095, %f2608, %f2595, %f3095;
	fma.rn.f32 	%f3094, %f2608, %f2596, %f3094;
	fma.rn.f32 	%f3093, %f2608, %f2597, %f3093;
	fma.rn.f32 	%f3092, %f2608, %f2598, %f3092;
	fma.rn.f32 	%f3091, %f2608, %f2599, %f3091;
	fma.rn.f32 	%f3090, %f2608, %f2600, %f3090;
	fma.rn.f32 	%f3089, %f2608, %f2601, %f3089;
	setp.eq.s32 	%p104, %r369, 22;
	@%p104 bra 	$L__BB3_217;
	ld.shared.u16 	%rs438, [%r26+44];
	ld.shared.u16 	%rs447, [%r26+124];
	ld.shared.u16 	%rs448, [%r26+204];
	ld.shared.u16 	%rs449, [%r26+284];
	ld.shared.u16 	%rs450, [%r26+364];
	ld.shared.u16 	%rs451, [%r26+444];
	ld.shared.u16 	%rs452, [%r26+524];
	ld.shared.u16 	%rs453, [%r26+604];
	ld.shared.u16 	%rs439, [%r27+44];
	ld.shared.u16 	%rs440, [%r27+124];
	ld.shared.u16 	%rs441, [%r27+204];
	ld.shared.u16 	%rs442, [%r27+284];
	ld.shared.u16 	%rs443, [%r27+364];
	ld.shared.u16 	%rs444, [%r27+444];
	ld.shared.u16 	%rs445, [%r27+524];
	ld.shared.u16 	%rs446, [%r27+604];
	// begin inline asm
	{  cvt.f32.f16 %f2609, %rs438;}

	// end inline asm
	// begin inline asm
	{  cvt.f32.f16 %f2610, %rs439;}

	// end inline asm
	fma.rn.f32 	%f3152, %f2609, %f2610, %f3152;
	// begin inline asm
	{  cvt.f32.f16 %f2611, %rs440;}

	// end inline asm
	fma.rn.f32 	%f3151, %f2609, %f2611, %f3151;
	// begin inline asm
	{  cvt.f32.f16 %f2612, %rs441;}

	// end inline asm
	fma.rn.f32 	%f3150, %f2609, %f2612, %f3150;
	// begin inline asm
	{  cvt.f32.f16 %f2613, %rs442;}

	// end inline asm
	fma.rn.f32 	%f3149, %f2609, %f2613, %f3149;
	// begin inline asm
	{  cvt.f32.f16 %f2614, %rs443;}

	// end inline asm
	fma.rn.f32 	%f3148, %f2609, %f2614, %f3148;
	// begin inline asm
	{  cvt.f32.f16 %f2615, %rs444;}

	// end inline asm
	fma.rn.f32 	%f3147, %f2609, %f2615, %f3147;
	// begin inline asm
	{  cvt.f32.f16 %f2616, %rs445;}

	// end inline asm
	fma.rn.f32 	%f3146, %f2609, %f2616, %f3146;
	// begin inline asm
	{  cvt.f32.f16 %f2617, %rs446;}

	// end inline asm
	fma.rn.f32 	%f3145, %f2609, %f2617, %f3145;
	// begin inline asm
	{  cvt.f32.f16 %f2618, %rs447;}

	// end inline asm
	fma.rn.f32 	%f3144, %f2618, %f2610, %f3144;
	fma.rn.f32 	%f3143, %f2618, %f2611, %f3143;
	fma.rn.f32 	%f3142, %f2618, %f2612, %f3142;
	fma.rn.f32 	%f3141, %f2618, %f2613, %f3141;
	fma.rn.f32 	%f3140, %f2618, %f2614, %f3140;
	fma.rn.f32 	%f3139, %f2618, %f2615, %f3139;
	fma.rn.f32 	%f3138, %f2618, %f2616, %f3138;
	fma.rn.f32 	%f3137, %f2618, %f2617, %f3137;
	// begin inline asm
	{  cvt.f32.f16 %f2619, %rs448;}

	// end inline asm
	fma.rn.f32 	%f3136, %f2619, %f2610, %f3136;
	fma.rn.f32 	%f3135, %f2619, %f2611, %f3135;
	fma.rn.f32 	%f3134, %f2619, %f2612, %f3134;
	fma.rn.f32 	%f3133, %f2619, %f2613, %f3133;
	fma.rn.f32 	%f3132, %f2619, %f2614, %f3132;
	fma.rn.f32 	%f3131, %f2619, %f2615, %f3131;
	fma.rn.f32 	%f3130, %f2619, %f2616, %f3130;
	fma.rn.f32 	%f3129, %f2619, %f2617, %f3129;
	// begin inline asm
	{  cvt.f32.f16 %f2620, %rs449;}

	// end inline asm
	fma.rn.f32 	%f3128, %f2620, %f2610, %f3128;
	fma.rn.f32 	%f3127, %f2620, %f2611, %f3127;
	fma.rn.f32 	%f3126, %f2620, %f2612, %f3126;
	fma.rn.f32 	%f3125, %f2620, %f2613, %f3125;
	fma.rn.f32 	%f3124, %f2620, %f2614, %f3124;
	fma.rn.f32 	%f3123, %f2620, %f2615, %f3123;
	fma.rn.f32 	%f3122, %f2620, %f2616, %f3122;
	fma.rn.f32 	%f3121, %f2620, %f2617, %f3121;
	// begin inline asm
	{  cvt.f32.f16 %f2621, %rs450;}

	// end inline asm
	fma.rn.f32 	%f3120, %f2621, %f2610, %f3120;
	fma.rn.f32 	%f3119, %f2621, %f2611, %f3119;
	fma.rn.f32 	%f3118, %f2621, %f2612, %f3118;
	fma.rn.f32 	%f3117, %f2621, %f2613, %f3117;
	fma.rn.f32 	%f3116, %f2621, %f2614, %f3116;
	fma.rn.f32 	%f3115, %f2621, %f2615, %f3115;
	fma.rn.f32 	%f3114, %f2621, %f2616, %f3114;
	fma.rn.f32 	%f3113, %f2621, %f2617, %f3113;
	// begin inline asm
	{  cvt.f32.f16 %f2622, %rs451;}

	// end inline asm
	fma.rn.f32 	%f3112, %f2622, %f2610, %f3112;
	fma.rn.f32 	%f3111, %f2622, %f2611, %f3111;
	fma.rn.f32 	%f3110, %f2622, %f2612, %f3110;
	fma.rn.f32 	%f3109, %f2622, %f2613, %f3109;
	fma.rn.f32 	%f3108, %f2622, %f2614, %f3108;
	fma.rn.f32 	%f3107, %f2622, %f2615, %f3107;
	fma.rn.f32 	%f3106, %f2622, %f2616, %f3106;
	fma.rn.f32 	%f3105, %f2622, %f2617, %f3105;
	// begin inline asm
	{  cvt.f32.f16 %f2623, %rs452;}

	// end inline asm
	fma.rn.f32 	%f3104, %f2623, %f2610, %f3104;
	fma.rn.f32 	%f3103, %f2623, %f2611, %f3103;
	fma.rn.f32 	%f3102, %f2623, %f2612, %f3102;
	fma.rn.f32 	%f3101, %f2623, %f2613, %f3101;
	fma.rn.f32 	%f3100, %f2623, %f2614, %f3100;
	fma.rn.f32 	%f3099, %f2623, %f2615, %f3099;
	fma.rn.f32 	%f3098, %f2623, %f2616, %f3098;
	fma.rn.f32 	%f3097, %f2623, %f2617, %f3097;
	// begin inline asm
	{  cvt.f32.f16 %f2624, %rs453;}

	// end inline asm
	fma.rn.f32 	%f3096, %f2624, %f2610, %f3096;
	fma.rn.f32 	%f3095, %f2624, %f2611, %f3095;
	fma.rn.f32 	%f3094, %f2624, %f2612, %f3094;
	fma.rn.f32 	%f3093, %f2624, %f2613, %f3093;
	fma.rn.f32 	%f3092, %f2624, %f2614, %f3092;
	fma.rn.f32 	%f3091, %f2624, %f2615, %f3091;
	fma.rn.f32 	%f3090, %f2624, %f2616, %f3090;
	fma.rn.f32 	%f3089, %f2624, %f2617, %f3089;
	setp.eq.s32 	%p105, %r369, 23;
	@%p105 bra 	$L__BB3_217;
	ld.shared.u16 	%rs454, [%r26+46];
	ld.shared.u16 	%rs463, [%r26+126];
	ld.shared.u16 	%rs464, [%r26+206];
	ld.shared.u16 	%rs465, [%r26+286];
	ld.shared.u16 	%rs466, [%r26+366];
	ld.shared.u16 	%rs467, [%r26+446];
	ld.shared.u16 	%rs468, [%r26+526];
	ld.shared.u16 	%rs469, [%r26+606];
	ld.shared.u16 	%rs455, [%r27+46];
	ld.shared.u16 	%rs456, [%r27+126];
	ld.shared.u16 	%rs457, [%r27+206];
	ld.shared.u16 	%rs458, [%r27+286];
	ld.shared.u16 	%rs459, [%r27+366];
	ld.shared.u16 	%rs460, [%r27+446];
	ld.shared.u16 	%rs461, [%r27+526];
	ld.shared.u16 	%rs462, [%r27+606];
	// begin inline asm
	{  cvt.f32.f16 %f2625, %rs454;}

	// end inline asm
	// begin inline asm
	{  cvt.f32.f16 %f2626, %rs455;}

	// end inline asm
	fma.rn.f32 	%f3152, %f2625, %f2626, %f3152;
	// begin inline asm
	{  cvt.f32.f16 %f2627, %rs456;}

	// end inline asm
	fma.rn.f32 	%f3151, %f2625, %f2627, %f3151;
	// begin inline asm
	{  cvt.f32.f16 %f2628, %rs457;}

	// end inline asm
	fma.rn.f32 	%f3150, %f2625, %f2628, %f3150;
	// begin inline asm
	{  cvt.f32.f16 %f2629, %rs458;}

	// end inline asm
	fma.rn.f32 	%f3149, %f2625, %f2629, %f3149;
	// begin inline asm
	{  cvt.f32.f16 %f2630, %rs459;}

	// end inline asm
	fma.rn.f32 	%f3148, %f2625, %f2630, %f3148;
	// begin inline asm
	{  cvt.f32.f16 %f2631, %rs460;}

	// end inline asm
	fma.rn.f32 	%f3147, %f2625, %f2631, %f3147;
	// begin inline asm
	{  cvt.f32.f16 %f2632, %rs461;}

	// end inline asm
	fma.rn.f32 	%f3146, %f2625, %f2632, %f3146;
	// begin inline asm
	{  cvt.f32.f16 %f2633, %rs462;}

	// end inline asm
	fma.rn.f32 	%f3145, %f2625, %f2633, %f3145;
	// begin inline asm
	{  cvt.f32.f16 %f2634, %rs463;}

	// end inline asm
	fma.rn.f32 	%f3144, %f2634, %f2626, %f3144;
	fma.rn.f32 	%f3143, %f2634, %f2627, %f3143;
	fma.rn.f32 	%f3142, %f2634, %f2628, %f3142;
	fma.rn.f32 	%f3141, %f2634, %f2629, %f3141;
	fma.rn.f32 	%f3140, %f2634, %f2630, %f3140;
	fma.rn.f32 	%f3139, %f2634, %f2631, %f3139;
	fma.rn.f32 	%f3138, %f2634, %f2632, %f3138;
	fma.rn.f32 	%f3137, %f2634, %f2633, %f3137;
	// begin inline asm
	{  cvt.f32.f16 %f2635, %rs464;}

	// end inline asm
	fma.rn.f32 	%f3136, %f2635, %f2626, %f3136;
	fma.rn.f32 	%f3135, %f2635, %f2627, %f3135;
	fma.rn.f32 	%f3134, %f2635, %f2628, %f3134;
	fma.rn.f32 	%f3133, %f2635, %f2629, %f3133;
	fma.rn.f32 	%f3132, %f2635, %f2630, %f3132;
	fma.rn.f32 	%f3131, %f2635, %f2631, %f3131;
	fma.rn.f32 	%f3130, %f2635, %f2632, %f3130;
	fma.rn.f32 	%f3129, %f2635, %f2633, %f3129;
	// begin inline asm
	{  cvt.f32.f16 %f2636, %rs465;}

	// end inline asm
	fma.rn.f32 	%f3128, %f2636, %f2626, %f3128;
	fma.rn.f32 	%f3127, %f2636, %f2627, %f3127;
	fma.rn.f32 	%f3126, %f2636, %f2628, %f3126;
	fma.rn.f32 	%f3125, %f2636, %f2629, %f3125;
	fma.rn.f32 	%f3124, %f2636, %f2630, %f3124;
	fma.rn.f32 	%f3123, %f2636, %f2631, %f3123;
	fma.rn.f32 	%f3122, %f2636, %f2632, %f3122;
	fma.rn.f32 	%f3121, %f2636, %f2633, %f3121;
	// begin inline asm
	{  cvt.f32.f16 %f2637, %rs466;}

	// end inline asm
	fma.rn.f32 	%f3120, %f2637, %f2626, %f3120;
	fma.rn.f32 	%f3119, %f2637, %f2627, %f3119;
	fma.rn.f32 	%f3118, %f2637, %f2628, %f3118;
	fma.rn.f32 	%f3117, %f2637, %f2629, %f3117;
	fma.rn.f32 	%f3116, %f2637, %f2630, %f3116;
	fma.rn.f32 	%f3115, %f2637, %f2631, %f3115;
	fma.rn.f32 	%f3114, %f2637, %f2632, %f3114;
	fma.rn.f32 	%f3113, %f2637, %f2633, %f3113;
	// begin inline asm
	{  cvt.f32.f16 %f2638, %rs467;}

	// end inline asm
	fma.rn.f32 	%f3112, %f2638, %f2626, %f3112;
	fma.rn.f32 	%f3111, %f2638, %f2627, %f3111;
	fma.rn.f32 	%f3110, %f2638, %f2628, %f3110;
	fma.rn.f32 	%f3109, %f2638, %f2629, %f3109;
	fma.rn.f32 	%f3108, %f2638, %f2630, %f3108;
	fma.rn.f32 	%f3107, %f2638, %f2631, %f3107;
	fma.rn.f32 	%f3106, %f2638, %f2632, %f3106;
	fma.rn.f32 	%f3105, %f2638, %f2633, %f3105;
	// begin inline asm
	{  cvt.f32.f16 %f2639, %rs468;}

	// end inline asm
	fma.rn.f32 	%f3104, %f2639, %f2626, %f3104;
	fma.rn.f32 	%f3103, %f2639, %f2627, %f3103;
	fma.rn.f32 	%f3102, %f2639, %f2628, %f3102;
	fma.rn.f32 	%f3101, %f2639, %f2629, %f3101;
	fma.rn.f32 	%f3100, %f2639, %f2630, %f3100;
	fma.rn.f32 	%f3099, %f2639, %f2631, %f3099;
	fma.rn.f32 	%f3098, %f2639, %f2632, %f3098;
	fma.rn.f32 	%f3097, %f2639, %f2633, %f3097;
	// begin inline asm
	{  cvt.f32.f16 %f2640, %rs469;}

	// end inline asm
	fma.rn.f32 	%f3096, %f2640, %f2626, %f3096;
	fma.rn.f32 	%f3095, %f2640, %f2627, %f3095;
	fma.rn.f32 	%f3094, %f2640, %f2628, %f3094;
	fma.rn.f32 	%f3093, %f2640, %f2629, %f3093;
	fma.rn.f32 	%f3092, %f2640, %f2630, %f3092;
	fma.rn.f32 	%f3091, %f2640, %f2631, %f3091;
	fma.rn.f32 	%f3090, %f2640, %f2632, %f3090;
	fma.rn.f32 	%f3089, %f2640, %f2633, %f3089;
	setp.eq.s32 	%p106, %r369, 24;
	@%p106 bra 	$L__BB3_217;
	ld.shared.u16 	%rs470, [%r26+48];
	ld.shared.u16 	%rs479, [%r26+128];
	ld.shared.u16 	%rs480, [%r26+208];
	ld.shared.u16 	%rs481, [%r26+288];
	ld.shared.u16 	%rs482, [%r26+368];
	ld.shared.u16 	%rs483, [%r26+448];
	ld.shared.u16 	%rs484, [%r26+528];
	ld.shared.u16 	%rs485, [%r26+608];
	ld.shared.u16 	%rs471, [%r27+48];
	ld.shared.u16 	%rs472, [%r27+128];
	ld.shared.u16 	%rs473, [%r27+208];
	ld.shared.u16 	%rs474, [%r27+288];
	ld.shared.u16 	%rs475, [%r27+368];
	ld.shared.u16 	%rs476, [%r27+448];
	ld.shared.u16 	%rs477, [%r27+528];
	ld.shared.u16 	%rs478, [%r27+608];
	// begin inline asm
	{  cvt.f32.f16 %f2641, %rs470;}

	// end inline asm
	// begin inline asm
	{  cvt.f32.f16 %f2642, %rs471;}

	// end inline asm
	fma.rn.f32 	%f3152, %f2641, %f2642, %f3152;
	// begin inline asm
	{  cvt.f32.f16 %f2643, %rs472;}

	// end inline asm
	fma.rn.f32 	%f3151, %f2641, %f2643, %f3151;
	// begin inline asm
	{  cvt.f32.f16 %f2644, %rs473;}

	// end inline asm
	fma.rn.f32 	%f3150, %f2641, %f2644, %f3150;
	// begin inline asm
	{  cvt.f32.f16 %f2645, %rs474;}

	// end inline asm
	fma.rn.f32 	%f3149, %f2641, %f2645, %f3149;
	// begin inline asm
	{  cvt.f32.f16 %f2646, %rs475;}

	// end inline asm
	fma.rn.f32 	%f3148, %f2641, %f2646, %f3148;
	// begin inline asm
	{  cvt.f32.f16 %f2647, %rs476;}

	// end inline asm
	fma.rn.f32 	%f3147, %f2641, %f2647, %f3147;
	// begin inline asm
	{  cvt.f32.f16 %f2648, %rs477;}

	// end inline asm
	fma.rn.f32 	%f3146, %f2641, %f2648, %f3146;
	// begin inline asm
	{  cvt.f32.f16 %f2649, %rs478;}

	// end inline asm
	fma.rn.f32 	%f3145, %f2641, %f2649, %f3145;
	// begin inline asm
	{  cvt.f32.f16 %f2650, %rs479;}

	// end inline asm
	fma.rn.f32 	%f3144, %f2650, %f2642, %f3144;
	fma.rn.f32 	%f3143, %f2650, %f2643, %f3143;
	fma.rn.f32 	%f3142, %f2650, %f2644, %f3142;
	fma.rn.f32 	%f3141, %f2650, %f2645, %f3141;
	fma.rn.f32 	%f3140, %f2650, %f2646, %f3140;
	fma.rn.f32 	%f3139, %f2650, %f2647, %f3139;
	fma.rn.f32 	%f3138, %f2650, %f2648, %f3138;
	fma.rn.f32 	%f3137, %f2650, %f2649, %f3137;
	// begin inline asm
	{  cvt.f32.f16 %f2651, %rs480;}

	// end inline asm
	fma.rn.f32 	%f3136, %f2651, %f2642, %f3136;
	fma.rn.f32 	%f3135, %f2651, %f2643, %f3135;
	fma.rn.f32 	%f3134, %f2651, %f2644, %f3134;
	fma.rn.f32 	%f3133, %f2651, %f2645, %f3133;
	fma.rn.f32 	%f3132, %f2651, %f2646, %f3132;
	fma.rn.f32 	%f3131, %f2651, %f2647, %f3131;
	fma.rn.f32 	%f3130, %f2651, %f2648, %f3130;
	fma.rn.f32 	%f3129, %f2651, %f2649, %f3129;
	// begin inline asm
	{  cvt.f32.f16 %f2652, %rs481;}

	// end inline asm
	fma.rn.f32 	%f3128, %f2652, %f2642, %f3128;
	fma.rn.f32 	%f3127, %f2652, %f2643, %f3127;
	fma.rn.f32 	%f3126, %f2652, %f2644, %f3126;
	fma.rn.f32 	%f3125, %f2652, %f2645, %f3125;
	fma.rn.f32 	%f3124, %f2652, %f2646, %f3124;
	fma.rn.f32 	%f3123, %f2652, %f2647, %f3123;
	fma.rn.f32 	%f3122, %f2652, %f2648, %f3122;
	fma.rn.f32 	%f3121, %f2652, %f2649, %f3121;
	// begin inline asm
	{  cvt.f32.f16 %f2653, %rs482;}

	// end inline asm
	fma.rn.f32 	%f3120, %f2653, %f2642, %f3120;
	fma.rn.f32 	%f3119, %f2653, %f2643, %f3119;
	fma.rn.f32 	%f3118, %f2653, %f2644, %f3118;
	fma.rn.f32 	%f3117, %f2653, %f2645, %f3117;
	fma.rn.f32 	%f3116, %f2653, %f2646, %f3116;
	fma.rn.f32 	%f3115, %f2653, %f2647, %f3115;
	fma.rn.f32 	%f3114, %f2653, %f2648, %f3114;
	fma.rn.f32 	%f3113, %f2653, %f2649, %f3113;
	// begin inline asm
	{  cvt.f32.f16 %f2654, %rs483;}

	// end inline asm
	fma.rn.f32 	%f3112, %f2654, %f2642, %f3112;
	fma.rn.f32 	%f3111, %f2654, %f2643, %f3111;
	fma.rn.f32 	%f3110, %f2654, %f2644, %f3110;
	fma.rn.f32 	%f3109, %f2654, %f2645, %f3109;
	fma.rn.f32 	%f3108, %f2654, %f2646, %f3108;
	fma.rn.f32 	%f3107, %f2654, %f2647, %f3107;
	fma.rn.f32 	%f3106, %f2654, %f2648, %f3106;
	fma.rn.f32 	%f3105, %f2654, %f2649, %f3105;
	// begin inline asm
	{  cvt.f32.f16 %f2655, %rs484;}

	// end inline asm
	fma.rn.f32 	%f3104, %f2655, %f2642, %f3104;
	fma.rn.f32 	%f3103, %f2655, %f2643, %f3103;
	fma.rn.f32 	%f3102, %f2655, %f2644, %f3102;
	fma.rn.f32 	%f3101, %f2655, %f2645, %f3101;
	fma.rn.f32 	%f3100, %f2655, %f2646, %f3100;
	fma.rn.f32 	%f3099, %f2655, %f2647, %f3099;
	fma.rn.f32 	%f3098, %f2655, %f2648, %f3098;
	fma.rn.f32 	%f3097, %f2655, %f2649, %f3097;
	// begin inline asm
	{  cvt.f32.f16 %f2656, %rs485;}

	// end inline asm
	fma.rn.f32 	%f3096, %f2656, %f2642, %f3096;
	fma.rn.f32 	%f3095, %f2656, %f2643, %f3095;
	fma.rn.f32 	%f3094, %f2656, %f2644, %f3094;
	fma.rn.f32 	%f3093, %f2656, %f2645, %f3093;
	fma.rn.f32 	%f3092, %f2656, %f2646, %f3092;
	fma.rn.f32 	%f3091, %f2656, %f2647, %f3091;
	fma.rn.f32 	%f3090, %f2656, %f2648, %f3090;
	fma.rn.f32 	%f3089, %f2656, %f2649, %f3089;
	setp.eq.s32 	%p107, %r369, 25;
	@%p107 bra 	$L__BB3_217;
	ld.shared.u16 	%rs486, [%r26+50];
	ld.shared.u16 	%rs495, [%r26+130];
	ld.shared.u16 	%rs496, [%r26+210];
	ld.shared.u16 	%rs497, [%r26+290];
	ld.shared.u16 	%rs498, [%r26+370];
	ld.shared.u16 	%rs499, [%r26+450];
	ld.shared.u16 	%rs500, [%r26+530];
	ld.shared.u16 	%rs501, [%r26+610];
	ld.shared.u16 	%rs487, [%r27+50];
	ld.shared.u16 	%rs488, [%r27+130];
	ld.shared.u16 	%rs489, [%r27+210];
	ld.shared.u16 	%rs490, [%r27+290];
	ld.shared.u16 	%rs491, [%r27+370];
	ld.shared.u16 	%rs492, [%r27+450];
	ld.shared.u16 	%rs493, [%r27+530];
	ld.shared.u16 	%rs494, [%r27+610];
	// begin inline asm
	{  cvt.f32.f16 %f2657, %rs486;}

	// end inline asm
	// begin inline asm
	{  cvt.f32.f16 %f2658, %rs487;}

	// end inline asm
	fma.rn.f32 	%f3152, %f2657, %f2658, %f3152;
	// begin inline asm
	{  cvt.f32.f16 %f2659, %rs488;}

	// end inline asm
	fma.rn.f32 	%f3151, %f2657, %f2659, %f3151;
	// begin inline asm
	{  cvt.f32.f16 %f2660, %rs489;}

	// end inline asm
	fma.rn.f32 	%f3150, %f2657, %f2660, %f3150;
	// begin inline asm
	{  cvt.f32.f16 %f2661, %rs490;}

	// end inline asm
	fma.rn.f32 	%f3149, %f2657, %f2661, %f3149;
	// begin inline asm
	{  cvt.f32.f16 %f2662, %rs491;}

	// end inline asm
	fma.rn.f32 	%f3148, %f2657, %f2662, %f3148;
	// begin inline asm
	{  cvt.f32.f16 %f2663, %rs492;}

	// end inline asm
	fma.rn.f32 	%f3147, %f2657, %f2663, %f3147;
	// begin inline asm
	{  cvt.f32.f16 %f2664, %rs493;}

	// end inline asm
	fma.rn.f32 	%f3146, %f2657, %f2664, %f3146;
	// begin inline asm
	{  cvt.f32.f16 %f2665, %rs494;}

	// end inline asm
	fma.rn.f32 	%f3145, %f2657, %f2665, %f3145;
	// begin inline asm
	{  cvt.f32.f16 %f2666, %rs495;}

	// end inline asm
	fma.rn.f32 	%f3144, %f2666, %f2658, %f3144;
	fma.rn.f32 	%f3143, %f2666, %f2659, %f3143;
	fma.rn.f32 	%f3142, %f2666, %f2660, %f3142;
	fma.rn.f32 	%f3141, %f2666, %f2661, %f3141;
	fma.rn.f32 	%f3140, %f2666, %f2662, %f3140;
	fma.rn.f32 	%f3139, %f2666, %f2663, %f3139;
	fma.rn.f32 	%f3138, %f2666, %f2664, %f3138;
	fma.rn.f32 	%f3137, %f2666, %f2665, %f3137;
	// begin inline asm
	{  cvt.f32.f16 %f2667, %rs496;}

	// end inline asm
	fma.rn.f32 	%f3136, %f2667, %f2658, %f3136;
	fma.rn.f32 	%f3135, %f2667, %f2659, %f3135;
	fma.rn.f32 	%f3134, %f2667, %f2660, %f3134;
	fma.rn.f32 	%f3133, %f2667, %f2661, %f3133;
	fma.rn.f32 	%f3132, %f2667, %f2662, %f3132;
	fma.rn.f32 	%f3131, %f2667, %f2663, %f3131;
	fma.rn.f32 	%f3130, %f2667, %f2664, %f3130;
	fma.rn.f32 	%f3129, %f2667, %f2665, %f3129;
	// begin inline asm
	{  cvt.f32.f16 %f2668, %rs497;}

	// end inline asm
	fma.rn.f32 	%f3128, %f2668, %f2658, %f3128;
	fma.rn.f32 	%f3127, %f2668, %f2659, %f3127;
	fma.rn.f32 	%f3126, %f2668, %f2660, %f3126;
	fma.rn.f32 	%f3125, %f2668, %f2661, %f3125;
	fma.rn.f32 	%f3124, %f2668, %f2662, %f3124;
	fma.rn.f32 	%f3123, %f2668, %f2663, %f3123;
	fma.rn.f32 	%f3122, %f2668, %f2664, %f3122;
	fma.rn.f32 	%f3121, %f2668, %f2665, %f3121;
	// begin inline asm
	{  cvt.f32.f16 %f2669, %rs498;}

	// end inline asm
	fma.rn.f32 	%f3120, %f2669, %f2658, %f3120;
	fma.rn.f32 	%f3119, %f2669, %f2659, %f3119;
	fma.rn.f32 	%f3118, %f2669, %f2660, %f3118;
	fma.rn.f32 	%f3117, %f2669, %f2661, %f3117;
	fma.rn.f32 	%f3116, %f2669, %f2662, %f3116;
	fma.rn.f32 	%f3115, %f2669, %f2663, %f3115;
	fma.rn.f32 	%f3114, %f2669, %f2664, %f3114;
	fma.rn.f32 	%f3113, %f2669, %f2665, %f3113;
	// begin inline asm
	{  cvt.f32.f16 %f2670, %rs499;}

	// end inline asm
	fma.rn.f32 	%f3112, %f2670, %f2658, %f3112;
	fma.rn.f32 	%f3111, %f2670, %f2659, %f3111;
	fma.rn.f32 	%f3110, %f2670, %f2660, %f3110;
	fma.rn.f32 	%f3109, %f2670, %f2661, %f3109;
	fma.rn.f32 	%f3108, %f2670, %f2662, %f3108;
	fma.rn.f32 	%f3107, %f2670, %f2663, %f3107;
	fma.rn.f32 	%f3106, %f2670, %f2664, %f3106;
	fma.rn.f32 	%f3105, %f2670, %f2665, %f3105;
	// begin inline asm
	{  cvt.f32.f16 %f2671, %rs500;}

	// end inline asm
	fma.rn.f32 	%f3104, %f2671, %f2658, %f3104;
	fma.rn.f32 	%f3103, %f2671, %f2659, %f3103;
	fma.rn.f32 	%f3102, %f2671, %f2660, %f3102;
	fma.rn.f32 	%f3101, %f2671, %f2661, %f3101;
	fma.rn.f32 	%f3100, %f2671, %f2662, %f3100;
	fma.rn.f32 	%f3099, %f2671, %f2663, %f3099;
	fma.rn.f32 	%f3098, %f2671, %f2664, %f3098;
	fma.rn.f32 	%f3097, %f2671, %f2665, %f3097;
	// begin inline asm
	{  cvt.f32.f16 %f2672, %rs501;}

	// end inline asm
	fma.rn.f32 	%f3096, %f2672, %f2658, %f3096;
	fma.rn.f32 	%f3095, %f2672, %f2659, %f3095;
	fma.rn.f32 	%f3094, %f2672, %f2660, %f3094;
	fma.rn.f32 	%f3093, %f2672, %f2661, %f3093;
	fma.rn.f32 	%f3092, %f2672, %f2662, %f3092;
	fma.rn.f32 	%f3091, %f2672, %f2663, %f3091;
	fma.rn.f32 	%f3090, %f2672, %f2664, %f3090;
	fma.rn.f32 	%f3089, %f2672, %f2665, %f3089;
	setp.eq.s32 	%p108, %r369, 26;
	@%p108 bra 	$L__BB3_217;
	ld.shared.u16 	%rs502, [%r26+52];
	ld.shared.u16 	%rs511, [%r26+132];
	ld.shared.u16 	%rs512, [%r26+212];
	ld.shared.u16 	%rs513, [%r26+292];
	ld.shared.u16 	%rs514, [%r26+372];
	ld.shared.u16 	%rs515, [%r26+452];
	ld.shared.u16 	%rs516, [%r26+532];
	ld.shared.u16 	%rs517, [%r26+612];
	ld.shared.u16 	%rs503, [%r27+52];
	ld.shared.u16 	%rs504, [%r27+132];
	ld.shared.u16 	%rs505, [%r27+212];
	ld.shared.u16 	%rs506, [%r27+292];
	ld.shared.u16 	%rs507, [%r27+372];
	ld.shared.u16 	%rs508, [%r27+452];
	ld.shared.u16 	%rs509, [%r27+532];
	ld.shared.u16 	%rs510, [%r27+612];
	// begin inline asm
	{  cvt.f32.f16 %f2673, %rs502;}

	// end inline asm
	// begin inline asm
	{  cvt.f32.f16 %f2674, %rs503;}

	// end inline asm
	fma.rn.f32 	%f3152, %f2673, %f2674, %f3152;
	// begin inline asm
	{  cvt.f32.f16 %f2675, %rs504;}

	// end inline asm
	fma.rn.f32 	%f3151, %f2673, %f2675, %f3151;
	// begin inline asm
	{  cvt.f32.f16 %f2676, %rs505;}

	// end inline asm
	fma.rn.f32 	%f3150, %f2673, %f2676, %f3150;
	// begin inline asm
	{  cvt.f32.f16 %f2677, %rs506;}

	// end inline asm
	fma.rn.f32 	%f3149, %f2673, %f2677, %f3149;
	// begin inline asm
	{  cvt.f32.f16 %f2678, %rs507;}

	// end inline asm
	fma.rn.f32 	%f3148, %f2673, %f2678, %f3148;
	// begin inline asm
	{  cvt.f32.f16 %f2679, %rs508;}

	// end inline asm
	fma.rn.f32 	%f3147, %f2673, %f2679, %f3147;
	// begin inline asm
	{  cvt.f32.f16 %f2680, %rs509;}

	// end inline asm
	fma.rn.f32 	%f3146, %f2673, %f2680, %f3146;
	// begin inline asm
	{  cvt.f32.f16 %f2681, %rs510;}

	// end inline asm
	fma.rn.f32 	%f3145, %f2673, %f2681, %f3145;
	// begin inline asm
	{  cvt.f32.f16 %f2682, %rs511;}

	// end inline asm
	fma.rn.f32 	%f3144, %f2682, %f2674, %f3144;
	fma.rn.f32 	%f3143, %f2682, %f2675, %f3143;
	fma.rn.f32 	%f3142, %f2682, %f2676, %f3142;
	fma.rn.f32 	%f3141, %f2682, %f2677, %f3141;
	fma.rn.f32 	%f3140, %f2682, %f2678, %f3140;
	fma.rn.f32 	%f3139, %f2682, %f2679, %f3139;
	fma.rn.f32 	%f3138, %f2682, %f2680, %f3138;
	fma.rn.f32 	%f3137, %f2682, %f2681, %f3137;
	// begin inline asm
	{  cvt.f32.f16 %f2683, %rs512;}

	// end inline asm
	fma.rn.f32 	%f3136, %f2683, %f2674, %f3136;
	fma.rn.f32 	%f3135, %f2683, %f2675, %f3135;
	fma.rn.f32 	%f3134, %f2683, %f2676, %f3134;
	fma.rn.f32 	%f3133, %f2683, %f2677, %f3133;
	fma.rn.f32 	%f3132, %f2683, %f2678, %f3132;
	fma.rn.f32 	%f3131, %f2683, %f2679, %f3131;
	fma.rn.f32 	%f3130, %f2683, %f2680, %f3130;
	fma.rn.f32 	%f3129, %f2683, %f2681, %f3129;
	// begin inline asm
	{  cvt.f32.f16 %f2684, %rs513;}

	// end inline asm
	fma.rn.f32 	%f3128, %f2684, %f2674, %f3128;
	fma.rn.f32 	%f3127, %f2684, %f2675, %f3127;
	fma.rn.f32 	%f3126, %f2684, %f2676, %f3126;
	fma.rn.f32 	%f3125, %f2684, %f2677, %f3125;
	fma.rn.f32 	%f3124, %f2684, %f2678, %f3124;
	fma.rn.f32 	%f3123, %f2684, %f2679, %f3123;
	fma.rn.f32 	%f3122, %f2684, %f2680, %f3122;
	fma.rn.f32 	%f3121, %f2684, %f2681, %f3121;
	// begin inline asm
	{  cvt.f32.f16 %f2685, %rs514;}

	// end inline asm
	fma.rn.f32 	%f3120, %f2685, %f2674, %f3120;
	fma.rn.f32 	%f3119, %f2685, %f2675, %f3119;
	fma.rn.f32 	%f3118, %f2685, %f2676, %f3118;
	fma.rn.f32 	%f3117, %f2685, %f2677, %f3117;
	fma.rn.f32 	%f3116, %f2685, %f2678, %f3116;
	fma.rn.f32 	%f3115, %f2685, %f2679, %f3115;
	fma.rn.f32 	%f3114, %f2685, %f2680, %f3114;
	fma.rn.f32 	%f3113, %f2685, %f2681, %f3113;
	// begin inline asm
	{  cvt.f32.f16 %f2686, %rs515;}

	// end inline asm
	fma.rn.f32 	%f3112, %f2686, %f2674, %f3112;
	fma.rn.f32 	%f3111, %f2686, %f2675, %f3111;
	fma.rn.f32 	%f3110, %f2686, %f2676, %f3110;
	fma.rn.f32 	%f3109, %f2686, %f2677, %f3109;
	fma.rn.f32 	%f3108, %f2686, %f2678, %f3108;
	fma.rn.f32 	%f3107, %f2686, %f2679, %f3107;
	fma.rn.f32 	%f3106, %f2686, %f2680, %f3106;
	fma.rn.f32 	%f3105, %f2686, %f2681, %f3105;
	// begin inline asm
	{  cvt.f32.f16 %f2687, %rs516;}

	// end inline asm
	fma.rn.f32 	%f3104, %f2687, %f2674, %f3104;
	fma.rn.f32 	%f3103, %f2687, %f2675, %f3103;
	fma.rn.f32 	%f3102, %f2687, %f2676, %f3102;
	fma.rn.f32 	%f3101, %f2687, %f2677, %f3101;
	fma.rn.f32 	%f3100, %f2687, %f2678, %f3100;
	fma.rn.f32 	%f3099, %f2687, %f2679, %f3099;
	fma.rn.f32 	%f3098, %f2687, %f2680, %f3098;
	fma.rn.f32 	%f3097, %f2687, %f2681, %f3097;
	// begin inline asm
	{  cvt.f32.f16 %f2688, %rs517;}

	// end inline asm
	fma.rn.f32 	%f3096, %f2688, %f2674, %f3096;
	fma.rn.f32 	%f3095, %f2688, %f2675, %f3095;
	fma.rn.f32 	%f3094, %f2688, %f2676, %f3094;
	fma.rn.f32 	%f3093, %f2688, %f2677, %f3093;
	fma.rn.f32 	%f3092, %f2688, %f2678, %f3092;
	fma.rn.f32 	%f3091, %f2688, %f2679, %f3091;
	fma.rn.f32 	%f3090, %f2688, %f2680, %f3090;
	fma.rn.f32 	%f3089, %f2688, %f2681, %f3089;
	setp.eq.s32 	%p109, %r369, 27;
	@%p109 bra 	$L__BB3_217;
	ld.shared.u16 	%rs518, [%r26+54];
	ld.shared.u16 	%rs527, [%r26+134];
	ld.shared.u16 	%rs528, [%r26+214];
	ld.shared.u16 	%rs529, [%r26+294];
	ld.shared.u16 	%rs530, [%r26+374];
	ld.shared.u16 	%rs531, [%r26+454];
	ld.shared.u16 	%rs532, [%r26+534];
	ld.shared.u16 	%rs533, [%r26+614];
	ld.shared.u16 	%rs519, [%r27+54];
	ld.shared.u16 	%rs520, [%r27+134];
	ld.shared.u16 	%rs521, [%r27+214];
	ld.shared.u16 	%rs522, [%r27+294];
	ld.shared.u16 	%rs523, [%r27+374];
	ld.shared.u16 	%rs524, [%r27+454];
	ld.shared.u16 	%rs525, [%r27+534];
	ld.shared.u16 	%rs526, [%r27+614];
	// begin inline asm
	{  cvt.f32.f16 %f2689, %rs518;}

	// end inline asm
	// begin inline asm
	{  cvt.f32.f16 %f2690, %rs519;}

	// end inline asm
	fma.rn.f32 	%f3152, %f2689, %f2690, %f3152;
	// begin inline asm
	{  cvt.f32.f16 %f2691, %rs520;}

	// end inline asm
	fma.rn.f32 	%f3151, %f2689, %f2691, %f3151;
	// begin inline asm
	{  cvt.f32.f16 %f2692, %rs521;}

	// end inline asm
	fma.rn.f32 	%f3150, %f2689, %f2692, %f3150;
	// begin inline asm
	{  cvt.f32.f16 %f2693, %rs522;}

	// end inline asm
	fma.rn.f32 	%f3149, %f2689, %f2693, %f3149;
	// begin inline asm
	{  cvt.f32.f16 %f2694, %rs523;}

	// end inline asm
	fma.rn.f32 	%f3148, %f2689, %f2694, %f3148;
	// begin inline asm
	{  cvt.f32.f16 %f2695, %rs524;}

	// end inline asm
	fma.rn.f32 	%f3147, %f2689, %f2695, %f3147;
	// begin inline asm
	{  cvt.f32.f16 %f2696, %rs525;}

	// end inline asm
	fma.rn.f32 	%f3146, %f2689, %f2696, %f3146;
	// begin inline asm
	{  cvt.f32.f16 %f2697, %rs526;}

	// end inline asm
	fma.rn.f32 	%f3145, %f2689, %f2697, %f3145;
	// begin inline asm
	{  cvt.f32.f16 %f2698, %rs527;}

	// end inline asm
	fma.rn.f32 	%f3144, %f2698, %f2690, %f3144;
	fma.rn.f32 	%f3143, %f2698, %f2691, %f3143;
	fma.rn.f32 	%f3142, %f2698, %f2692, %f3142;
	fma.rn.f32 	%f3141, %f2698, %f2693, %f3141;
	fma.rn.f32 	%f3140, %f2698, %f2694, %f3140;
	fma.rn.f32 	%f3139, %f2698, %f2695, %f3139;
	fma.rn.f32 	%f3138, %f2698, %f2696, %f3138;
	fma.rn.f32 	%f3137, %f2698, %f2697, %f3137;
	// begin inline asm
	{  cvt.f32.f16 %f2699, %rs528;}

	// end inline asm
	fma.rn.f32 	%f3136, %f2699, %f2690, %f3136;
	fma.rn.f32 	%f3135, %f2699, %f2691, %f3135;
	fma.rn.f32 	%f3134, %f2699, %f2692, %f3134;
	fma.rn.f32 	%f3133, %f2699, %f2693, %f3133;
	fma.rn.f32 	%f3132, %f2699, %f2694, %f3132;
	fma.rn.f32 	%f3131, %f2699, %f2695, %f3131;
	fma.rn.f32 	%f3130, %f2699, %f2696, %f3130;
	fma.rn.f32 	%f3129, %f2699, %f2697, %f3129;
	// begin inline asm
	{  cvt.f32.f16 %f2700, %rs529;}

	// end inline asm
	fma.rn.f32 	%f3128, %f2700, %f2690, %f3128;
	fma.rn.f32 	%f3127, %f2700, %f2691, %f3127;
	fma.rn.f32 	%f3126, %f2700, %f2692, %f3126;
	fma.rn.f32 	%f3125, %f2700, %f2693, %f3125;
	fma.rn.f32 	%f3124, %f2700, %f2694, %f3124;
	fma.rn.f32 	%f3123, %f2700, %f2695, %f3123;
	fma.rn.f32 	%f3122, %f2700, %f2696, %f3122;
	fma.rn.f32 	%f3121, %f2700, %f2697, %f3121;
	// begin inline asm
	{  cvt.f32.f16 %f2701, %rs530;}

	// end inline asm
	fma.rn.f32 	%f3120, %f2701, %f2690, %f3120;
	fma.rn.f32 	%f3119, %f2701, %f2691, %f3119;
	fma.rn.f32 	%f3118, %f2701, %f2692, %f3118;
	fma.rn.f32 	%f3117, %f2701, %f2693, %f3117;
	fma.rn.f32 	%f3116, %f2701, %f2694, %f3116;
	fma.rn.f32 	%f3115, %f2701, %f2695, %f3115;
	fma.rn.f32 	%f3114, %f2701, %f2696, %f3114;
	fma.rn.f32 	%f3113, %f2701, %f2697, %f3113;
	// begin inline asm
	{  cvt.f32.f16 %f2702, %rs531;}

	// end inline asm
	fma.rn.f32 	%f3112, %f2702, %f2690, %f3112;
	fma.rn.f32 	%f3111, %f2702, %f2691, %f3111;
	fma.rn.f32 	%f3110, %f2702, %f2692, %f3110;
	fma.rn.f32 	%f3109, %f2702, %f2693, %f3109;
	fma.rn.f32 	%f3108, %f2702, %f2694, %f3108;
	fma.rn.f32 	%f3107, %f2702, %f2695, %f3107;
	fma.rn.f32 	%f3106, %f2702, %f2696, %f3106;
	fma.rn.f32 	%f3105, %f2702, %f2697, %f3105;
	// begin inline asm
	{  cvt.f32.f16 %f2703, %rs532;}

	// end inline asm
	fma.rn.f32 	%f3104, %f2703, %f2690, %f3104;
	fma.rn.f32 	%f3103, %f2703, %f2691, %f3103;
	fma.rn.f32 	%f3102, %f2703, %f2692, %f3102;
	fma.rn.f32 	%f3101, %f2703, %f2693, %f3101;
	fma.rn.f32 	%f3100, %f2703, %f2694, %f3100;
	fma.rn.f32 	%f3099, %f2703, %f2695, %f3099;
	fma.rn.f32 	%f3098, %f2703, %f2696, %f3098;
	fma.rn.f32 	%f3097, %f2703, %f2697, %f3097;
	// begin inline asm
	{  cvt.f32.f16 %f2704, %rs533;}

	// end inline asm
	fma.rn.f32 	%f3096, %f2704, %f2690, %f3096;
	fma.rn.f32 	%f3095, %f2704, %f2691, %f3095;
	fma.rn.f32 	%f3094, %f2704, %f2692, %f3094;
	fma.rn.f32 	%f3093, %f2704, %f2693, %f3093;
	fma.rn.f32 	%f3092, %f2704, %f2694, %f3092;
	fma.rn.f32 	%f3091, %f2704, %f2695, %f3091;
	fma.rn.f32 	%f3090, %f2704, %f2696, %f3090;
	fma.rn.f32 	%f3089, %f2704, %f2697, %f3089;
	setp.eq.s32 	%p110, %r369, 28;
	@%p110 bra 	$L__BB3_217;
	ld.shared.u16 	%rs534, [%r26+56];
	ld.shared.u16 	%rs543, [%r26+136];
	ld.shared.u16 	%rs544, [%r26+216];
	ld.shared.u16 	%rs545, [%r26+296];
	ld.shared.u16 	%rs546, [%r26+376];
	ld.shared.u16 	%rs547, [%r26+456];
	ld.shared.u16 	%rs548, [%r26+536];
	ld.shared.u16 	%rs549, [%r26+616];
	ld.shared.u16 	%rs535, [%r27+56];
	ld.shared.u16 	%rs536, [%r27+136];
	ld.shared.u16 	%rs537, [%r27+216];
	ld.shared.u16 	%rs538, [%r27+296];
	ld.shared.u16 	%rs539, [%r27+376];
	ld.shared.u16 	%rs540, [%r27+456];
	ld.shared.u16 	%rs541, [%r27+536];
	ld.shared.u16 	%rs542, [%r27+616];
	// begin inline asm
	{  cvt.f32.f16 %f2705, %rs534;}

	// end inline asm
	// begin inline asm
	{  cvt.f32.f16 %f2706, %rs535;}

	// end inline asm
	fma.rn.f32 	%f3152, %f2705, %f2706, %f3152;
	// begin inline asm
	{  cvt.f32.f16 %f2707, %rs536;}

	// end inline asm
	fma.rn.f32 	%f3151, %f2705, %f2707, %f3151;
	// begin inline asm
	{  cvt.f32.f16 %f2708, %rs537;}

	// end inline asm
	fma.rn.f32 	%f3150, %f2705, %f2708, %f3150;
	// begin inline asm
	{  cvt.f32.f16 %f2709, %rs538;}

	// end inline asm
	fma.rn.f32 	%f3149, %f2705, %f2709, %f3149;
	// begin inline asm
	{  cvt.f32.f16 %f2710, %rs539;}

	// end inline asm
	fma.rn.f32 	%f3148, %f2705, %f2710, %f3148;
	// begin inline asm
	{  cvt.f32.f16 %f2711, %rs540;}

	// end inline asm
	fma.rn.f32 	%f3147, %f2705, %f2711, %f3147;
	// begin inline asm
	{  cvt.f32.f16 %f2712, %rs541;}

	// end inline asm
	fma.rn.f32 	%f3146, %f2705, %f2712, %f3146;
	// begin inline asm
	{  cvt.f32.f16 %f2713, %rs542;}

	// end inline asm
	fma.rn.f32 	%f3145, %f2705, %f2713, %f3145;
	// begin inline asm
	{  cvt.f32.f16 %f2714, %rs543;}

	// end inline asm
	fma.rn.f32 	%f3144, %f2714, %f2706, %f3144;
	fma.rn.f32 	%f3143, %f2714, %f2707, %f3143;
	fma.rn.f32 	%f3142, %f2714, %f2708, %f3142;
	fma.rn.f32 	%f3141, %f2714, %f2709, %f3141;
	fma.rn.f32 	%f3140, %f2714, %f2710, %f3140;
	fma.rn.f32 	%f3139, %f2714, %f2711, %f3139;
	fma.rn.f32 	%f3138, %f2714, %f2712, %f3138;
	fma.rn.f32 	%f3137, %f2714, %f2713, %f3137;
	// begin inline asm
	{  cvt.f32.f16 %f2715, %rs544;}

	// end inline asm
	fma.rn.f32 	%f3136, %f2715, %f2706, %f3136;
	fma.rn.f32 	%f3135, %f2715, %f2707, %f3135;
	fma.rn.f32 	%f3134, %f2715, %f2708, %f3134;
	fma.rn.f32 	%f3133, %f2715, %f2709, %f3133;
	fma.rn.f32 	%f3132, %f2715, %f2710, %f3132;
	fma.rn.f32 	%f3131, %f2715, %f2711, %f3131;
	fma.rn.f32 	%f3130, %f2715, %f2712, %f3130;
	fma.rn.f32 	%f3129, %f2715, %f2713, %f3129;
	// begin inline asm
	{  cvt.f32.f16 %f2716, %rs545;}

	// end inline asm
	fma.rn.f32 	%f3128, %f2716, %f2706, %f3128;
	fma.rn.f32 	%f3127, %f2716, %f2707, %f3127;
	fma.rn.f32 	%f3126, %f2716, %f2708, %f3126;
	fma.rn.f32 	%f3125, %f2716, %f2709, %f3125;
	fma.rn.f32 	%f3124, %f2716, %f2710, %f3124;
	fma.rn.f32 	%f3123, %f2716, %f2711, %f3123;
	fma.rn.f32 	%f3122, %f2716, %f2712, %f3122;
	fma.rn.f32 	%f3121, %f2716, %f2713, %f3121;
	// begin inline asm
	{  cvt.f32.f16 %f2717, %rs546;}

	// end inline asm
	fma.rn.f32 	%f3120, %f2717, %f2706, %f3120;
	fma.rn.f32 	%f3119, %f2717, %f2707, %f3119;
	fma.rn.f32 	%f3118, %f2717, %f2708, %f3118;
	fma.rn.f32 	%f3117, %f2717, %f2709, %f3117;
	fma.rn.f32 	%f3116, %f2717, %f2710, %f3116;
	fma.rn.f32 	%f3115, %f2717, %f2711, %f3115;
	fma.rn.f32 	%f3114, %f2717, %f2712, %f3114;
	fma.rn.f32 	%f3113, %f2717, %f2713, %f3113;
	// begin inline asm
	{  cvt.f32.f16 %f2718, %rs547;}

	// end inline asm
	fma.rn.f32 	%f3112, %f2718, %f2706, %f3112;
	fma.rn.f32 	%f3111, %f2718, %f2707, %f3111;
	fma.rn.f32 	%f3110, %f2718, %f2708, %f3110;
	fma.rn.f32 	%f3109, %f2718, %f2709, %f3109;
	fma.rn.f32 	%f3108, %f2718, %f2710, %f3108;
	fma.rn.f32 	%f3107, %f2718, %f2711, %f3107;
	fma.rn.f32 	%f3106, %f2718, %f2712, %f3106;
	fma.rn.f32 	%f3105, %f2718, %f2713, %f3105;
	// begin inline asm
	{  cvt.f32.f16 %f2719, %rs548;}

	// end inline asm
	fma.rn.f32 	%f3104, %f2719, %f2706, %f3104;
	fma.rn.f32 	%f3103, %f2719, %f2707, %f3103;
	fma.rn.f32 	%f3102, %f2719, %f2708, %f3102;
	fma.rn.f32 	%f3101, %f2719, %f2709, %f3101;
	fma.rn.f32 	%f3100, %f2719, %f2710, %f3100;
	fma.rn.f32 	%f3099, %f2719, %f2711, %f3099;
	fma.rn.f32 	%f3098, %f2719, %f2712, %f3098;
	fma.rn.f32 	%f3097, %f2719, %f2713, %f3097;
	// begin inline asm
	{  cvt.f32.f16 %f2720, %rs549;}

	// end inline asm
	fma.rn.f32 	%f3096, %f2720, %f2706, %f3096;
	fma.rn.f32 	%f3095, %f2720, %f2707, %f3095;
	fma.rn.f32 	%f3094, %f2720, %f2708, %f3094;
	fma.rn.f32 	%f3093, %f2720, %f2709, %f3093;
	fma.rn.f32 	%f3092, %f2720, %f2710, %f3092;
	fma.rn.f32 	%f3091, %f2720, %f2711, %f3091;
	fma.rn.f32 	%f3090, %f2720, %f2712, %f3090;
	fma.rn.f32 	%f3089, %f2720, %f2713, %f3089;
	setp.eq.s32 	%p111, %r369, 29;
	@%p111 bra 	$L__BB3_217;
	ld.shared.u16 	%rs550, [%r26+58];
	ld.shared.u16 	%rs559, [%r26+138];
	ld.shared.u16 	%rs560, [%r26+218];
	ld.shared.u16 	%rs561, [%r26+298];
	ld.shared.u16 	%rs562, [%r26+378];
	ld.shared.u16 	%rs563, [%r26+458];
	ld.shared.u16 	%rs564, [%r26+538];
	ld.shared.u16 	%rs565, [%r26+618];
	ld.shared.u16 	%rs551, [%r27+58];
	ld.shared.u16 	%rs552, [%r27+138];
	ld.shared.u16 	%rs553, [%r27+218];
	ld.shared.u16 	%rs554, [%r27+298];
	ld.shared.u16 	%rs555, [%r27+378];
	ld.shared.u16 	%rs556, [%r27+458];
	ld.shared.u16 	%rs557, [%r27+538];
	ld.shared.u16 	%rs558, [%r27+618];
	// begin inline asm
	{  cvt.f32.f16 %f2721, %rs550;}

	// end inline asm
	// begin inline asm
	{  cvt.f32.f16 %f2722, %rs551;}

	// end inline asm
	fma.rn.f32 	%f3152, %f2721, %f2722, %f3152;
	// begin inline asm
	{  cvt.f32.f16 %f2723, %rs552;}

	// end inline asm
	fma.rn.f32 	%f3151, %f2721, %f2723, %f3151;
	// begin inline asm
	{  cvt.f32.f16 %f2724, %rs553;}

	// end inline asm
	fma.rn.f32 	%f3150, %f2721, %f2724, %f3150;
	// begin inline asm
	{  cvt.f32.f16 %f2725, %rs554;}

	// end inline asm
	fma.rn.f32 	%f3149, %f2721, %f2725, %f3149;
	// begin inline asm
	{  cvt.f32.f16 %f2726, %rs555;}

	// end inline asm
	fma.rn.f32 	%f3148, %f2721, %f2726, %f3148;
	// begin inline asm
	{  cvt.f32.f16 %f2727, %rs556;}

	// end inline asm
	fma.rn.f32 	%f3147, %f2721, %f2727, %f3147;
	// begin inline asm
	{  cvt.f32.f16 %f2728, %rs557;}

	// end inline asm
	fma.rn.f32 	%f3146, %f2721, %f2728, %f3146;
	// begin inline asm
	{  cvt.f32.f16 %f2729, %rs558;}

	// end inline asm
	fma.rn.f32 	%f3145, %f2721, %f2729, %f3145;
	// begin inline asm
	{  cvt.f32.f16 %f2730, %rs559;}

	// end inline asm
	fma.rn.f32 	%f3144, %f2730, %f2722, %f3144;
	fma.rn.f32 	%f3143, %f2730, %f2723, %f3143;
	fma.rn.f32 	%f3142, %f2730, %f2724, %f3142;
	fma.rn.f32 	%f3141, %f2730, %f2725, %f3141;
	fma.rn.f32 	%f3140, %f2730, %f2726, %f3140;
	fma.rn.f32 	%f3139, %f2730, %f2727, %f3139;
	fma.rn.f32 	%f3138, %f2730, %f2728, %f3138;
	fma.rn.f32 	%f3137, %f2730, %f2729, %f3137;
	// begin inline asm
	{  cvt.f32.f16 %f2731, %rs560;}

	// end inline asm
	fma.rn.f32 	%f3136, %f2731, %f2722, %f3136;
	fma.rn.f32 	%f3135, %f2731, %f2723, %f3135;
	fma.rn.f32 	%f3134, %f2731, %f2724, %f3134;
	fma.rn.f32 	%f3133, %f2731, %f2725, %f3133;
	fma.rn.f32 	%f3132, %f2731, %f2726, %f3132;
	fma.rn.f32 	%f3131, %f2731, %f2727, %f3131;
	fma.rn.f32 	%f3130, %f2731, %f2728, %f3130;
	fma.rn.f32 	%f3129, %f2731, %f2729, %f3129;
	// begin inline asm
	{  cvt.f32.f16 %f2732, %rs561;}

	// end inline asm
	fma.rn.f32 	%f3128, %f2732, %f2722, %f3128;
	fma.rn.f32 	%f3127, %f2732, %f2723, %f3127;
	fma.rn.f32 	%f3126, %f2732, %f2724, %f3126;
	fma.rn.f32 	%f3125, %f2732, %f2725, %f3125;
	fma.rn.f32 	%f3124, %f2732, %f2726, %f3124;
	fma.rn.f32 	%f3123, %f2732, %f2727, %f3123;
	fma.rn.f32 	%f3122, %f2732, %f2728, %f3122;
	fma.rn.f32 	%f3121, %f2732, %f2729, %f3121;
	// begin inline asm
	{  cvt.f32.f16 %f2733, %rs562;}

	// end inline asm
	fma.rn.f32 	%f3120, %f2733, %f2722, %f3120;
	fma.rn.f32 	%f3119, %f2733, %f2723, %f3119;
	fma.rn.f32 	%f3118, %f2733, %f2724, %f3118;
	fma.rn.f32 	%f3117, %f2733, %f2725, %f3117;
	fma.rn.f32 	%f3116, %f2733, %f2726, %f3116;
	fma.rn.f32 	%f3115, %f2733, %f2727, %f3115;
	fma.rn.f32 	%f3114, %f2733, %f2728, %f3114;
	fma.rn.f32 	%f3113, %f2733, %f2729, %f3113;
	// begin inline asm
	{  cvt.f32.f16 %f2734, %rs563;}

	// end inline asm
	fma.rn.f32 	%f3112, %f2734, %f2722, %f3112;
	fma.rn.f32 	%f3111, %f2734, %f2723, %f3111;
	fma.rn.f32 	%f3110, %f2734, %f2724, %f3110;
	fma.rn.f32 	%f3109, %f2734, %f2725, %f3109;
	fma.rn.f32 	%f3108, %f2734, %f2726, %f3108;
	fma.rn.f32 	%f3107, %f2734, %f2727, %f3107;
	fma.rn.f32 	%f3106, %f2734, %f2728, %f3106;
	fma.rn.f32 	%f3105, %f2734, %f2729, %f3105;
	// begin inline asm
	{  cvt.f32.f16 %f2735, %rs564;}

	// end inline asm
	fma.rn.f32 	%f3104, %f2735, %f2722, %f3104;
	fma.rn.f32 	%f3103, %f2735, %f2723, %f3103;
	fma.rn.f32 	%f3102, %f2735, %f2724, %f3102;
	fma.rn.f32 	%f3101, %f2735, %f2725, %f3101;
	fma.rn.f32 	%f3100, %f2735, %f2726, %f3100;
	fma.rn.f32 	%f3099, %f2735, %f2727, %f3099;
	fma.rn.f32 	%f3098, %f2735, %f2728, %f3098;
	fma.rn.f32 	%f3097, %f2735, %f2729, %f3097;
	// begin inline asm
	{  cvt.f32.f16 %f2736, %rs565;}

	// end inline asm
	fma.rn.f32 	%f3096, %f2736, %f2722, %f3096;
	fma.rn.f32 	%f3095, %f2736, %f2723, %f3095;
	fma.rn.f32 	%f3094, %f2736, %f2724, %f3094;
	fma.rn.f32 	%f3093, %f2736, %f2725, %f3093;
	fma.rn.f32 	%f3092, %f2736, %f2726, %f3092;
	fma.rn.f32 	%f3091, %f2736, %f2727, %f3091;
	fma.rn.f32 	%f3090, %f2736, %f2728, %f3090;
	fma.rn.f32 	%f3089, %f2736, %f2729, %f3089;
	setp.eq.s32 	%p112, %r369, 30;
	@%p112 bra 	$L__BB3_217;
	ld.shared.u16 	%rs566, [%r26+60];
	ld.shared.u16 	%rs575, [%r26+140];
	ld.shared.u16 	%rs576, [%r26+220];
	ld.shared.u16 	%rs577, [%r26+300];
	ld.shared.u16 	%rs578, [%r26+380];
	ld.shared.u16 	%rs579, [%r26+460];
	ld.shared.u16 	%rs580, [%r26+540];
	ld.shared.u16 	%rs581, [%r26+620];
	ld.shared.u16 	%rs567, [%r27+60];
	ld.shared.u16 	%rs568, [%r27+140];
	ld.shared.u16 	%rs569, [%r27+220];
	ld.shared.u16 	%rs570, [%r27+300];
	ld.shared.u16 	%rs571, [%r27+380];
	ld.shared.u16 	%rs572, [%r27+460];
	ld.shared.u16 	%rs573, [%r27+540];
	ld.shared.u16 	%rs574, [%r27+620];
	// begin inline asm
	{  cvt.f32.f16 %f2737, %rs566;}

	// end inline asm
	// begin inline asm
	{  cvt.f32.f16 %f2738, %rs567;}

	// end inline asm
	fma.rn.f32 	%f3152, %f2737, %f2738, %f3152;
	// begin inline asm
	{  cvt.f32.f16 %f2739, %rs568;}

	// end inline asm
	fma.rn.f32 	%f3151, %f2737, %f2739, %f3151;
	// begin inline asm
	{  cvt.f32.f16 %f2740, %rs569;}

	// end inline asm
	fma.rn.f32 	%f3150, %f2737, %f2740, %f3150;
	// begin inline asm
	{  cvt.f32.f16 %f2741, %rs570;}

	// end inline asm
	fma.rn.f32 	%f3149, %f2737, %f2741, %f3149;
	// begin inline asm
	{  cvt.f32.f16 %f2742, %rs571;}

	// end inline asm
	fma.rn.f32 	%f3148, %f2737, %f2742, %f3148;
	// begin inline asm
	{  cvt.f32.f16 %f2743, %rs572;}

	// end inline asm
	fma.rn.f32 	%f3147, %f2737, %f2743, %f3147;
	// begin inline asm
	{  cvt.f32.f16 %f2744, %rs573;}

	// end inline asm
	fma.rn.f32 	%f3146, %f2737, %f2744, %f3146;
	// begin inline asm
	{  cvt.f32.f16 %f2745, %rs574;}

	// end inline asm
	fma.rn.f32 	%f3145, %f2737, %f2745, %f3145;
	// begin inline asm
	{  cvt.f32.f16 %f2746, %rs575;}

	// end inline asm
	fma.rn.f32 	%f3144, %f2746, %f2738, %f3144;
	fma.rn.f32 	%f3143, %f2746, %f2739, %f3143;
	fma.rn.f32 	%f3142, %f2746, %f2740, %f3142;
	fma.rn.f32 	%f3141, %f2746, %f2741, %f3141;
	fma.rn.f32 	%f3140, %f2746, %f2742, %f3140;
	fma.rn.f32 	%f3139, %f2746, %f2743, %f3139;
	fma.rn.f32 	%f3138, %f2746, %f2744, %f3138;
	fma.rn.f32 	%f3137, %f2746, %f2745, %f3137;
	// begin inline asm
	{  cvt.f32.f16 %f2747, %rs576;}

	// end inline asm
	fma.rn.f32 	%f3136, %f2747, %f2738, %f3136;
	fma.rn.f32 	%f3135, %f2747, %f2739, %f3135;
	fma.rn.f32 	%f3134, %f2747, %f2740, %f3134;
	fma.rn.f32 	%f3133, %f2747, %f2741, %f3133;
	fma.rn.f32 	%f3132, %f2747, %f2742, %f3132;
	fma.rn.f32 	%f3131, %f2747, %f2743, %f3131;
	fma.rn.f32 	%f3130, %f2747, %f2744, %f3130;
	fma.rn.f32 	%f3129, %f2747, %f2745, %f3129;
	// begin inline asm
	{  cvt.f32.f16 %f2748, %rs577;}

	// end inline asm
	fma.rn.f32 	%f3128, %f2748, %f2738, %f3128;
	fma.rn.f32 	%f3127, %f2748, %f2739, %f3127;
	fma.rn.f32 	%f3126, %f2748, %f2740, %f3126;
	fma.rn.f32 	%f3125, %f2748, %f2741, %f3125;
	fma.rn.f32 	%f3124, %f2748, %f2742, %f3124;
	fma.rn.f32 	%f3123, %f2748, %f2743, %f3123;
	fma.rn.f32 	%f3122, %f2748, %f2744, %f3122;
	fma.rn.f32 	%f3121, %f2748, %f2745, %f3121;
	// begin inline asm
	{  cvt.f32.f16 %f2749, %rs578;}

	// end inline asm
	fma.rn.f32 	%f3120, %f2749, %f2738, %f3120;
	fma.rn.f32 	%f3119, %f2749, %f2739, %f3119;
	fma.rn.f32 	%f3118, %f2749, %f2740, %f3118;
	fma.rn.f32 	%f3117, %f2749, %f2741, %f3117;
	fma.rn.f32 	%f3116, %f2749, %f2742, %f3116;
	fma.rn.f32 	%f3115, %f2749, %f2743, %f3115;
	fma.rn.f32 	%f3114, %f2749, %f2744, %f3114;
	fma.rn.f32 	%f3113, %f2749, %f2745, %f3113;
	// begin inline asm
	{  cvt.f32.f16 %f2750, %rs579;}

	// end inline asm
	fma.rn.f32 	%f3112, %f2750, %f2738, %f3112;
	fma.rn.f32 	%f3111, %f2750, %f2739, %f3111;
	fma.rn.f32 	%f3110, %f2750, %f2740, %f3110;
	fma.rn.f32 	%f3109, %f2750, %f2741, %f3109;
	fma.rn.f32 	%f3108, %f2750, %f2742, %f3108;
	fma.rn.f32 	%f3107, %f2750, %f2743, %f3107;
	fma.rn.f32 	%f3106, %f2750, %f2744, %f3106;
	fma.rn.f32 	%f3105, %f2750, %f2745, %f3105;
	// begin inline asm
	{  cvt.f32.f16 %f2751, %rs580;}

	// end inline asm
	fma.rn.f32 	%f3104, %f2751, %f2738, %f3104;
	fma.rn.f32 	%f3103, %f2751, %f2739, %f3103;
	fma.rn.f32 	%f3102, %f2751, %f2740, %f3102;
	fma.rn.f32 	%f3101, %f2751, %f2741, %f3101;
	fma.rn.f32 	%f3100, %f2751, %f2742, %f3100;
	fma.rn.f32 	%f3099, %f2751, %f2743, %f3099;
	fma.rn.f32 	%f3098, %f2751, %f2744, %f3098;
	fma.rn.f32 	%f3097, %f2751, %f2745, %f3097;
	// begin inline asm
	{  cvt.f32.f16 %f2752, %rs581;}

	// end inline asm
	fma.rn.f32 	%f3096, %f2752, %f2738, %f3096;
	fma.rn.f32 	%f3095, %f2752, %f2739, %f3095;
	fma.rn.f32 	%f3094, %f2752, %f2740, %f3094;
	fma.rn.f32 	%f3093, %f2752, %f2741, %f3093;
	fma.rn.f32 	%f3092, %f2752, %f2742, %f3092;
	fma.rn.f32 	%f3091, %f2752, %f2743, %f3091;
	fma.rn.f32 	%f3090, %f2752, %f2744, %f3090;
	fma.rn.f32 	%f3089, %f2752, %f2745, %f3089;
	setp.eq.s32 	%p113, %r369, 31;
	@%p113 bra 	$L__BB3_217;
	ld.shared.u16 	%rs582, [%r26+62];
	ld.shared.u16 	%rs591, [%r26+142];
	ld.shared.u16 	%rs592, [%r26+222];
	ld.shared.u16 	%rs593, [%r26+302];
	ld.shared.u16 	%rs594, [%r26+382];
	ld.shared.u16 	%rs595, [%r26+462];
	ld.shared.u16 	%rs596, [%r26+542];
	ld.shared.u16 	%rs597, [%r26+622];
	ld.shared.u16 	%rs583, [%r27+62];
	ld.shared.u16 	%rs584, [%r27+142];
	ld.shared.u16 	%rs585, [%r27+222];
	ld.shared.u16 	%rs586, [%r27+302];
	ld.shared.u16 	%rs587, [%r27+382];
	ld.shared.u16 	%rs588, [%r27+462];
	ld.shared.u16 	%rs589, [%r27+542];
	ld.shared.u16 	%rs590, [%r27+622];
	// begin inline asm
	{  cvt.f32.f16 %f2753, %rs582;}

	// end inline asm
	// begin inline asm
	{  cvt.f32.f16 %f2754, %rs583;}

	// end inline asm
	fma.rn.f32 	%f3152, %f2753, %f2754, %f3152;
	// begin inline asm
	{  cvt.f32.f16 %f2755, %rs584;}

	// end inline asm
	fma.rn.f32 	%f3151, %f2753, %f2755, %f3151;
	// begin inline asm
	{  cvt.f32.f16 %f2756, %rs585;}

	// end inline asm
	fma.rn.f32 	%f3150, %f2753, %f2756, %f3150;
	// begin inline asm
	{  cvt.f32.f16 %f2757, %rs586;}

	// end inline asm
	fma.rn.f32 	%f3149, %f2753, %f2757, %f3149;
	// begin inline asm
	{  cvt.f32.f16 %f2758, %rs587;}

	// end inline asm
	fma.rn.f32 	%f3148, %f2753, %f2758, %f3148;
	// begin inline asm
	{  cvt.f32.f16 %f2759, %rs588;}

	// end inline asm
	fma.rn.f32 	%f3147, %f2753, %f2759, %f3147;
	// begin inline asm
	{  cvt.f32.f16 %f2760, %rs589;}

	// end inline asm
	fma.rn.f32 	%f3146, %f2753, %f2760, %f3146;
	// begin inline asm
	{  cvt.f32.f16 %f2761, %rs590;}

	// end inline asm
	fma.rn.f32 	%f3145, %f2753, %f2761, %f3145;
	// begin inline asm
	{  cvt.f32.f16 %f2762, %rs591;}

	// end inline asm
	fma.rn.f32 	%f3144, %f2762, %f2754, %f3144;
	fma.rn.f32 	%f3143, %f2762, %f2755, %f3143;
	fma.rn.f32 	%f3142, %f2762, %f2756, %f3142;
	fma.rn.f32 	%f3141, %f2762, %f2757, %f3141;
	fma.rn.f32 	%f3140, %f2762, %f2758, %f3140;
	fma.rn.f32 	%f3139, %f2762, %f2759, %f3139;
	fma.rn.f32 	%f3138, %f2762, %f2760, %f3138;
	fma.rn.f32 	%f3137, %f2762, %f2761, %f3137;
	// begin inline asm
	{  cvt.f32.f16 %f2763, %rs592;}

	// end inline asm
	fma.rn.f32 	%f3136, %f2763, %f2754, %f3136;
	fma.rn.f32 	%f3135, %f2763, %f2755, %f3135;
	fma.rn.f32 	%f3134, %f2763, %f2756, %f3134;
	fma.rn.f32 	%f3133, %f2763, %f2757, %f3133;
	fma.rn.f32 	%f3132, %f2763, %f2758, %f3132;
	fma.rn.f32 	%f3131, %f2763, %f2759, %f3131;
	fma.rn.f32 	%f3130, %f2763, %f2760, %f3130;
	fma.rn.f32 	%f3129, %f2763, %f2761, %f3129;
	// begin inline asm
	{  cvt.f32.f16 %f2764, %rs593;}

	// end inline asm
	fma.rn.f32 	%f3128, %f2764, %f2754, %f3128;
	fma.rn.f32 	%f3127, %f2764, %f2755, %f3127;
	fma.rn.f32 	%f3126, %f2764, %f2756, %f3126;
	fma.rn.f32 	%f3125, %f2764, %f2757, %f3125;
	fma.rn.f32 	%f3124, %f2764, %f2758, %f3124;
	fma.rn.f32 	%f3123, %f2764, %f2759, %f3123;
	fma.rn.f32 	%f3122, %f2764, %f2760, %f3122;
	fma.rn.f32 	%f3121, %f2764, %f2761, %f3121;
	// begin inline asm
	{  cvt.f32.f16 %f2765, %rs594;}

	// end inline asm
	fma.rn.f32 	%f3120, %f2765, %f2754, %f3120;
	fma.rn.f32 	%f3119, %f2765, %f2755, %f3119;
	fma.rn.f32 	%f3118, %f2765, %f2756, %f3118;
	fma.rn.f32 	%f3117, %f2765, %f2757, %f3117;
	fma.rn.f32 	%f3116, %f2765, %f2758, %f3116;
	fma.rn.f32 	%f3115, %f2765, %f2759, %f3115;
	fma.rn.f32 	%f3114, %f2765, %f2760, %f3114;
	fma.rn.f32 	%f3113, %f2765, %f2761, %f3113;
	// begin inline asm
	{  cvt.f32.f16 %f2766, %rs595;}

	// end inline asm
	fma.rn.f32 	%f3112, %f2766, %f2754, %f3112;
	fma.rn.f32 	%f3111, %f2766, %f2755, %f3111;
	fma.rn.f32 	%f3110, %f2766, %f2756, %f3110;
	fma.rn.f32 	%f3109, %f2766, %f2757, %f3109;
	fma.rn.f32 	%f3108, %f2766, %f2758, %f3108;
	fma.rn.f32 	%f3107, %f2766, %f2759, %f3107;
	fma.rn.f32 	%f3106, %f2766, %f2760, %f3106;
	fma.rn.f32 	%f3105, %f2766, %f2761, %f3105;
	// begin inline asm
	{  cvt.f32.f16 %f2767, %rs596;}

	// end inline asm
	fma.rn.f32 	%f3104, %f2767, %f2754, %f3104;
	fma.rn.f32 	%f3103, %f2767, %f2755, %f3103;
	fma.rn.f32 	%f3102, %f2767, %f2756, %f3102;
	fma.rn.f32 	%f3101, %f2767, %f2757, %f3101;
	fma.rn.f32 	%f3100, %f2767, %f2758, %f3100;
	fma.rn.f32 	%f3099, %f2767, %f2759, %f3099;
	fma.rn.f32 	%f3098, %f2767, %f2760, %f3098;
	fma.rn.f32 	%f3097, %f2767, %f2761, %f3097;
	// begin inline asm
	{  cvt.f32.f16 %f2768, %rs597;}

	// end inline asm
	fma.rn.f32 	%f3096, %f2768, %f2754, %f3096;
	fma.rn.f32 	%f3095, %f2768, %f2755, %f3095;
	fma.rn.f32 	%f3094, %f2768, %f2756, %f3094;
	fma.rn.f32 	%f3093, %f2768, %f2757, %f3093;
	fma.rn.f32 	%f3092, %f2768, %f2758, %f3092;
	fma.rn.f32 	%f3091, %f2768, %f2759, %f3091;
	fma.rn.f32 	%f3090, %f2768, %f2760, %f3090;
	fma.rn.f32 	%f3089, %f2768, %f2761, %f3089;
$L__BB3_217:
	bar.sync 	0;
	add.s32 	%r370, %r370, 32;
	setp.lt.s32 	%p114, %r370, %r139;
	add.s32 	%r369, %r369, -32;
	@%p114 bra 	$L__BB3_2;
	bra.uni 	$L__BB3_5;
$L__BB3_218:
	setp.ge.s32 	%p116, %r28, %r137;
	mul.lo.s32 	%r115, %r28, %r138;
	setp.ge.s32 	%p117, %r29, %r138;
	cvt.u64.u32 	%rd15, %r29;
	cvta.to.global.u64 	%rd80, %rd25;
	mul.wide.u32 	%rd81, %r29, 2;
	add.s64 	%rd16, %rd80, %rd81;
	or.pred  	%p118, %p116, %p117;
	@%p118 bra 	$L__BB3_220;
	ld.global.nc.u16 	%rs598, [%rd16];
	// begin inline asm
	{  cvt.f32.f16 %f2769, %rs598;}

	// end inline asm
	add.f32 	%f2770, %f3152, %f2769;
	// begin inline asm
	{  cvt.rn.f16.f32 %rs599, %f2770;}

	// end inline asm
	add.s32 	%r324, %r29, %r115;
	mul.wide.s32 	%rd82, %r324, 2;
	add.s64 	%rd83, %rd5, %rd82;
	st.global.u16 	[%rd83], %rs599;
$L__BB3_220:
	add.s32 	%r116, %r29, 1;
	setp.ge.s32 	%p120, %r116, %r138;
	cvt.s64.s32 	%rd84, %r115;
	add.s64 	%rd85, %rd15, %rd84;
	shl.b64 	%rd86, %rd85, 1;
	add.s64 	%rd17, %rd5, %rd86;
	or.pred  	%p121, %p116, %p120;
	@%p121 bra 	$L__BB3_222;
	ld.global.nc.u16 	%rs600, [%rd16+2];
	// begin inline asm
	{  cvt.f32.f16 %f2771, %rs600;}

	// end inline asm
	add.f32 	%f2772, %f3151, %f2771;
	// begin inline asm
	{  cvt.rn.f16.f32 %rs601, %f2772;}

	// end inline asm
	st.global.u16 	[%rd17+2], %rs601;
$L__BB3_222:
	add.s32 	%r117, %r29, 2;
	setp.ge.s32 	%p123, %r117, %r138;
	or.pred  	%p124, %p116, %p123;
	@%p124 bra 	$L__BB3_224;
	ld.global.nc.u16 	%rs602, [%rd16+4];
	// begin inline asm
	{  cvt.f32.f16 %f2773, %rs602;}

	// end inline asm
	add.f32 	%f2774, %f3150, %f2773;
	// begin inline asm
	{  cvt.rn.f16.f32 %rs603, %f2774;}

	// end inline asm
	st.global.u16 	[%rd17+4], %rs603;
$L__BB3_224:
	add.s32 	%r118, %r29, 3;
	setp.ge.s32 	%p126, %r118, %r138;
	or.pred  	%p127, %p116, %p126;
	@%p127 bra 	$L__BB3_226;
	ld.global.nc.u16 	%rs604, [%rd16+6];
	// begin inline asm
	{  cvt.f32.f16 %f2775, %rs604;}

	// end inline asm
	add.f32 	%f2776, %f3149, %f2775;
	// begin inline asm
	{  cvt.rn.f16.f32 %rs605, %f2776;}

	// end inline asm
	st.global.u16 	[%rd17+6], %rs605;
$L__BB3_226:
	add.s32 	%r119, %r29, 4;
	setp.ge.s32 	%p129, %r119, %r138;
	or.pred  	%p130, %p116, %p129;
	@%p130 bra 	$L__BB3_228;
	ld.global.nc.u16 	%rs606, [%rd16+8];
	// begin inline asm
	{  cvt.f32.f16 %f2777, %rs606;}

	// end inline asm
	add.f32 	%f2778, %f3148, %f2777;
	// begin inline asm
	{  cvt.rn.f16.f32 %rs607, %f2778;}

	// end inline asm
	st.global.u16 	[%rd17+8], %rs607;
$L__BB3_228:
	add.s32 	%r120, %r29, 5;
	setp.ge.s32 	%p132, %r120, %r138;
	or.pred  	%p133, %p116, %p132;
	@%p133 bra 	$L__BB3_230;
	ld.global.nc.u16 	%rs608, [%rd16+10];
	// begin inline asm
	{  cvt.f32.f16 %f2779, %rs608;}

	// end inline asm
	add.f32 	%f2780, %f3147, %f2779;
	// begin inline asm
	{  cvt.rn.f16.f32 %rs609, %f2780;}

	// end inline asm
	st.global.u16 	[%rd17+10], %rs609;
$L__BB3_230:
	add.s32 	%r121, %r29, 6;
	setp.ge.s32 	%p135, %r121, %r138;
	or.pred  	%p136, %p116, %p135;
	@%p136 bra 	$L__BB3_232;
	ld.global.nc.u16 	%rs610, [%rd16+12];
	// begin inline asm
	{  cvt.f32.f16 %f2781, %rs610;}

	// end inline asm
	add.f32 	%f2782, %f3146, %f2781;
	// begin inline asm
	{  cvt.rn.f16.f32 %rs611, %f2782;}

	// end inline asm
	st.global.u16 	[%rd17+12], %rs611;
$L__BB3_232:
	add.s32 	%r122, %r29, 7;
	setp.ge.s32 	%p138, %r122, %r138;
	or.pred  	%p139, %p116, %p138;
	@%p139 bra 	$L__BB3_234;
	ld.global.nc.u16 	%rs612, [%rd16+14];
	// begin inline asm
	{  cvt.f32.f16 %f2783, %rs612;}

	// end inline asm
	add.f32 	%f2784, %f3145, %f2783;
	// begin inline asm
	{  cvt.rn.f16.f32 %rs613, %f2784;}

	// end inline asm
	st.global.u16 	[%rd17+14], %rs613;
$L__BB3_234:
	add.s32 	%r123, %r28, 1;
	setp.ge.s32 	%p141, %r123, %r137;
	add.s32 	%r124, %r115, %r138;
	or.pred  	%p142, %p141, %p117;
	@%p142 bra 	$L__BB3_236;
	ld.global.nc.u16 	%rs614, [%rd16];
	// begin inline asm
	{  cvt.f32.f16 %f2785, %rs614;}

	// end inline asm
	add.f32 	%f2786, %f3144, %f2785;
	// begin inline asm
	{  cvt.rn.f16.f32 %rs615, %f2786;}

	// end inline asm
	add.s32 	%r333, %r29, %r124;
	mul.wide.s32 	%rd87, %r333, 2;
	add.s64 	%rd88, %rd5, %rd87;
	st.global.u16 	[%rd88], %rs615;
$L__BB3_236:
	cvt.s64.s32 	%rd89, %r124;
	add.s64 	%rd90, %rd15, %rd89;
	shl.b64 	%rd91, %rd90, 1;
	add.s64 	%rd18, %rd5, %rd91;
	or.pred  	%p145, %p141, %p120;
	@%p145 bra 	$L__BB3_238;
	ld.global.nc.u16 	%rs616, [%rd16+2];
	// begin inline asm
	{  cvt.f32.f16 %f2787, %rs616;}

	// end inline asm
	add.f32 	%f2788, %f3143, %f2787;
	// begin inline asm
	{  cvt.rn.f16.f32 %rs617, %f2788;}

	// end inline asm
	st.global.u16 	[%rd18+2], %rs617;
$L__BB3_238:
	or.pred  	%p148, %p141, %p123;
	@%p148 bra 	$L__BB3_240;
	ld.global.nc.u16 	%rs618, [%rd16+4];
	// begin inline asm
	{  cvt.f32.f16 %f2789, %rs618;}

	// end inline asm
	add.f32 	%f2790, %f3142, %f2789;
	// begin inline asm
	{  cvt.rn.f16.f32 %rs619, %f2790;}

	// end inline asm
	st.global.u16 	[%rd18+4], %rs619;
$L__BB3_240:
	setp.ge.s32 	%p150, %r118, %r138;
	or.pred  	%p151, %p141, %p150;
	@%p151 bra 	$L__BB3_242;
	ld.global.nc.u16 	%rs620, [%rd16+6];
	// begin inline asm
	{  cvt.f32.f16 %f2791, %rs620;}

	// end inline asm
	add.f32 	%f2792, %f3141, %f2791;
	// begin inline asm
	{  cvt.rn.f16.f32 %rs621, %f2792;}

	// end inline asm
	st.global.u16 	[%rd18+6], %rs621;
$L__BB3_242:
	setp.ge.s32 	%p153, %r119, %r138;
	or.pred  	%p154, %p141, %p153;
	@%p154 bra 	$L__BB3_244;
	ld.global.nc.u16 	%rs622, [%rd16+8];
	// begin inline asm
	{  cvt.f32.f16 %f2793, %rs622;}

	// end inline asm
	add.f32 	%f2794, %f3140, %f2793;
	// begin inline asm
	{  cvt.rn.f16.f32 %rs623, %f2794;}

	// end inline asm
	st.global.u16 	[%rd18+8], %rs623;
$L__BB3_244:
	setp.ge.s32 	%p156, %r120, %r138;
	or.pred  	%p157, %p141, %p156;
	@%p157 bra 	$L__BB3_246;
	ld.global.nc.u16 	%rs624, [%rd16+10];
	// begin inline asm
	{  cvt.f32.f16 %f2795, %rs624;}

	// end inline asm
	add.f32 	%f2796, %f3139, %f2795;
	// begin inline asm
	{  cvt.rn.f16.f32 %rs625, %f2796;}

	// end inline asm
	st.global.u16 	[%rd18+10], %rs625;
$L__BB3_246:
	setp.ge.s32 	%p159, %r121, %r138;
	or.pred  	%p160, %p141, %p159;
	@%p160 bra 	$L__BB3_248;
	ld.global.nc.u16 	%rs626, [%rd16+12];
	// begin inline asm
	{  cvt.f32.f16 %f2797, %rs626;}

	// end inline asm
	add.f32 	%f2798, %f3138, %f2797;
	// begin inline asm
	{  cvt.rn.f16.f32 %rs627, %f2798;}

	// end inline asm
	st.global.u16 	[%rd18+12], %rs627;
$L__BB3_248:
	or.pred  	%p163, %p141, %p138;
	@%p163 bra 	$L__BB3_250;
	ld.global.nc.u16 	%rs628, [%rd16+14];
	// begin inline asm
	{  cvt.f32.f16 %f2799, %rs628;}

	// end inline asm
	add.f32 	%f2800, %f3137, %f2799;
	// begin inline asm
	{  cvt.rn.f16.f32 %rs629, %f2800;}

	// end inline asm
	st.global.u16 	[%rd18+14], %rs629;
$L__BB3_250:
	setp.ge.s32 	%p164, %r29, %r138;
	add.s32 	%r125, %r28, 2;
	setp.ge.s32 	%p165, %r125, %r137;
	add.s32 	%r126, %r124, %r138;
	or.pred  	%p166, %p165, %p164;
	@%p166 bra 	$L__BB3_252;
	ld.global.nc.u16 	%rs630, [%rd16];
	// begin inline asm
	{  cvt.f32.f16 %f2801, %rs630;}

	// end inline asm
	add.f32 	%f2802, %f3136, %f2801;
	// begin inline asm
	{  cvt.rn.f16.f32 %rs631, %f2802;}

	// end inline asm
	add.s32 	%r335, %r29, %r126;
	mul.wide.s32 	%rd92, %r335, 2;
	add.s64 	%rd93, %rd5, %rd92;
	st.global.u16 	[%rd93], %rs631;
$L__BB3_252:
	setp.ge.s32 	%p168, %r116, %r138;
	cvt.s64.s32 	%rd94, %r126;
	add.s64 	%rd95, %rd15, %rd94;
	shl.b64 	%rd96, %rd95, 1;
	add.s64 	%rd19, %rd5, %rd96;
	or.pred  	%p169, %p165, %p168;
	@%p169 bra 	$L__BB3_254;
	ld.global.nc.u16 	%rs632, [%rd16+2];
	// begin inline asm
	{  cvt.f32.f16 %f2803, %rs632;}

	// end inline asm
	add.f32 	%f2804, %f3135, %f2803;
	// begin inline asm
	{  cvt.rn.f16.f32 %rs633, %f2804;}

	// end inline asm
	st.global.u16 	[%rd19+2], %rs633;
$L__BB3_254:
	setp.ge.s32 	%p171, %r117, %r138;
	or.pred  	%p172, %p165, %p171;
	@%p172 bra 	$L__BB3_256;
	ld.global.nc.u16 	%rs634, [%rd16+4];
	// begin inline asm
	{  cvt.f32.f16 %f2805, %rs634;}

	// end inline asm
	add.f32 	%f2806, %f3134, %f2805;
	// begin inline asm
	{  cvt.rn.f16.f32 %rs635, %f2806;}

	// end inline asm
	st.global.u16 	[%rd19+4], %rs635;
$L__BB3_256:
	or.pred  	%p175, %p165, %p150;
	@%p175 bra 	$L__BB3_258;
	ld.global.nc.u16 	%rs636, [%rd16+6];
	// begin inline asm
	{  cvt.f32.f16 %f2807, %rs636;}

	// end inline asm
	add.f32 	%f2808, %f3133, %f2807;
	// begin inline asm
	{  cvt.rn.f16.f32 %rs637, %f2808;}

	// end inline asm
	st.global.u16 	[%rd19+6], %rs637;
$L__BB3_258:
	or.pred  	%p178, %p165, %p153;
	@%p178 bra 	$L__BB3_260;
	ld.global.nc.u16 	%rs638, [%rd16+8];
	// begin inline asm
	{  cvt.f32.f16 %f2809, %rs638;}

	// end inline asm
	add.f32 	%f2810, %f3132, %f2809;
	// begin inline asm
	{  cvt.rn.f16.f32 %rs639, %f2810;}

	// end inline asm
	st.global.u16 	[%rd19+8], %rs639;
$L__BB3_260:
	setp.ge.s32 	%p180, %r120, %r138;
	or.pred  	%p181, %p165, %p180;
	@%p181 bra 	$L__BB3_262;
	ld.global.nc.u16 	%rs640, [%rd16+10];
	// begin inline asm
	{  cvt.f32.f16 %f2811, %rs640;}

	// end inline asm
	add.f32 	%f2812, %f3131, %f2811;
	// begin inline asm
	{  cvt.rn.f16.f32 %rs641, %f2812;}

	// end inline asm
	st.global.u16 	[%rd19+10], %rs641;
$L__BB3_262:
	setp.ge.s32 	%p182, %r125, %r137;
	setp.ge.s32 	%p183, %r121, %r138;
	or.pred  	%p184, %p182, %p183;
	@%p184 bra 	$L__BB3_264;
	ld.global.nc.u16 	%rs642, [%rd16+12];
	// begin inline asm
	{  cvt.f32.f16 %f2813, %rs642;}

	// end inline asm
	add.f32 	%f2814, %f3130, %f2813;
	// begin inline asm
	{  cvt.rn.f16.f32 %rs643, %f2814;}

	// end inline asm
	st.global.u16 	[%rd19+12], %rs643;
$L__BB3_264:
	setp.ge.s32 	%p185, %r125, %r137;
	setp.ge.s32 	%p186, %r122, %r138;
	or.pred  	%p187, %p185, %p186;
	@%p187 bra 	$L__BB3_266;
	ld.global.nc.u16 	%rs644, [%rd16+14];
	// begin inline asm
	{  cvt.f32.f16 %f2815, %rs644;}

	// end inline asm
	add.f32 	%f2816, %f3129, %f2815;
	// begin inline asm
	{  cvt.rn.f16.f32 %rs645, %f2816;}

	// end inline asm
	st.global.u16 	[%rd19+14], %rs645;
$L__BB3_266:
	setp.ge.s32 	%p188, %r29, %r138;
	add.s32 	%r127, %r28, 3;
	setp.ge.s32 	%p189, %r127, %r137;
	add.s32 	%r128, %r126, %r138;
	or.pred  	%p190, %p189, %p188;
	@%p190 bra 	$L__BB3_268;
	ld.global.nc.u16 	%rs646, [%rd16];
	// begin inline asm
	{  cvt.f32.f16 %f2817, %rs646;}

	// end inline asm
	add.f32 	%f2818, %f3128, %f2817;
	// begin inline asm
	{  cvt.rn.f16.f32 %rs647, %f2818;}

	// end inline asm
	add.s32 	%r337, %r29, %r128;
	mul.wide.s32 	%rd97, %r337, 2;
	add.s64 	%rd98, %rd5, %rd97;
	st.global.u16 	[%rd98], %rs647;
$L__BB3_268:
	setp.ge.s32 	%p191, %r127, %r137;
	setp.ge.s32 	%p192, %r116, %r138;
	cvt.s64.s32 	%rd99, %r128;
	add.s64 	%rd100, %rd15, %rd99;
	shl.b64 	%rd101, %rd100, 1;
	add.s64 	%rd20, %rd5, %rd101;
	or.pred  	%p193, %p191, %p192;
	@%p193 bra 	$L__BB3_270;
	ld.global.nc.u16 	%rs648, [%rd16+2];
	// begin inline asm
	{  cvt.f32.f16 %f2819, %rs648;}

	// end inline asm
	add.f32 	%f2820, %f3127, %f2819;
	// begin inline asm
	{  cvt.rn.f16.f32 %rs649, %f2820;}

	// end inline asm
	st.global.u16 	[%rd20+2], %rs649;
$L__BB3_270:
	setp.ge.s32 	%p194, %r127, %r137;
	setp.ge.s32 	%p195, %r117, %r138;
	or.pred  	%p196, %p194, %p195;
	@%p196 bra 	$L__BB3_272;
	ld.global.nc.u16 	%rs650, [%rd16+4];
	// begin inline asm
	{  cvt.f32.f16 %f2821, %rs650;}

	// end inline asm
	add.f32 	%f2822, %f3126, %f2821;
	// begin inline asm
	{  cvt.rn.f16.f32 %rs651, %f2822;}

	// end inline asm
	st.global.u16 	[%rd20+4], %rs651;
$L__BB3_272:
	setp.ge.s32 	%p197, %r127, %r137;
	setp.ge.s32 	%p198, %r118, %r138;
	or.pred  	%p199, %p197, %p198;
	@%p199 bra 	$L__BB3_274;
	ld.global.nc.u16 	%rs652, [%rd16+6];
	// begin inline asm
	{  cvt.f32.f16 %f2823, %rs652;}

	// end inline asm
	add.f32 	%f2824, %f3125, %f2823;
	// begin inline asm
	{  cvt.rn.f16.f32 %rs653, %f2824;}

	// end inline asm
	st.global.u16 	[%rd20+6], %rs653;
$L__BB3_274:
	setp.ge.s32 	%p200, %r127, %r137;
	setp.ge.s32 	%p201, %r119, %r138;
	or.pred  	%p202, %p200, %p201;
	@%p202 bra 	$L__BB3_276;
	ld.global.nc.u16 	%rs654, [%rd16+8];
	// begin inline asm
	{  cvt.f32.f16 %f2825, %rs654;}

	// end inline asm
	add.f32 	%f2826, %f3124, %f2825;
	// begin inline asm
	{  cvt.rn.f16.f32 %rs655, %f2826;}

	// end inline asm
	st.global.u16 	[%rd20+8], %rs655;
$L__BB3_276:
	setp.ge.s32 	%p203, %r127, %r137;
	setp.ge.s32 	%p204, %r120, %r138;
	or.pred  	%p205, %p203, %p204;
	@%p205 bra 	$L__BB3_278;
	ld.global.nc.u16 	%rs656, [%rd16+10];
	// begin inline asm
	{  cvt.f32.f16 %f2827, %rs656;}

	// end inline asm
	add.f32 	%f2828, %f3123, %f2827;
	// begin inline asm
	{  cvt.rn.f16.f32 %rs657, %f2828;}

	// end inline asm
	st.global.u16 	[%rd20+10], %rs657;
$L__BB3_278:
	setp.ge.s32 	%p206, %r127, %r137;
	setp.ge.s32 	%p207, %r121, %r138;
	or.pred  	%p208, %p206, %p207;
	@%p208 bra 	$L__BB3_280;
	ld.global.nc.u16 	%rs658, [%rd16+12];
	// begin inline asm
	{  cvt.f32.f16 %f2829, %rs658;}

	// end inline asm
	add.f32 	%f2830, %f3122, %f2829;
	// begin inline asm
	{  cvt.rn.f16.f32 %rs659, %f2830;}

	// end inline asm
	st.global.u16 	[%rd20+12], %rs659;
$L__BB3_280:
	setp.ge.s32 	%p209, %r127, %r137;
	setp.ge.s32 	%p210, %r122, %r138;
	or.pred  	%p211, %p209, %p210;
	@%p211 bra 	$L__BB3_282;
	ld.global.nc.u16 	%rs660, [%rd16+14];
	// begin inline asm
	{  cvt.f32.f16 %f2831, %rs660;}

	// end inline asm
	add.f32 	%f2832, %f3121, %f2831;
	// begin inline asm
	{  cvt.rn.f16.f32 %rs661, %f2832;}

	// end inline asm
	st.global.u16 	[%rd20+14], %rs661;
$L__BB3_282:
	setp.ge.s32 	%p212, %r29, %r138;
	add.s32 	%r129, %r28, 4;
	setp.ge.s32 	%p213, %r129, %r137;
	add.s32 	%r130, %r128, %r138;
	or.pred  	%p214, %p213, %p212;
	@%p214 bra 	$L__BB3_284;
	ld.global.nc.u16 	%rs662, [%rd16];
	// begin inline asm
	{  cvt.f32.f16 %f2833, %rs662;}

	// end inline asm
	add.f32 	%f2834, %f3120, %f2833;
	// begin inline asm
	{  cvt.rn.f16.f32 %rs663, %f2834;}

	// end inline asm
	add.s32 	%r339, %r29, %r130;
	mul.wide.s32 	%rd102, %r339, 2;
	add.s64 	%rd103, %rd5, %rd102;
	st.global.u16 	[%rd103], %rs663;
$L__BB3_284:
	setp.ge.s32 	%p215, %r129, %r137;
	setp.ge.s32 	%p216, %r116, %r138;
	cvt.s64.s32 	%rd104, %r130;
	add.s64 	%rd105, %rd15, %rd104;
	shl.b64 	%rd106, %rd105, 1;
	add.s64 	%rd21, %rd5, %rd106;
	or.pred  	%p217, %p215, %p216;
	@%p217 bra 	$L__BB3_286;
	ld.global.nc.u16 	%rs664, [%rd16+2];
	// begin inline asm
	{  cvt.f32.f16 %f2835, %rs664;}

	// end inline asm
	add.f32 	%f2836, %f3119, %f2835;
	// begin inline asm
	{  cvt.rn.f16.f32 %rs665, %f2836;}

	// end inline asm
	st.global.u16 	[%rd21+2], %rs665;
$L__BB3_286:
	setp.ge.s32 	%p218, %r129, %r137;
	setp.ge.s32 	%p219, %r117, %r138;
	or.pred  	%p220, %p218, %p219;
	@%p220 bra 	$L__BB3_288;
	ld.global.nc.u16 	%rs666, [%rd16+4];
	// begin inline asm
	{  cvt.f32.f16 %f2837, %rs666;}

	// end inline asm
	add.f32 	%f2838, %f3118, %f2837;
	// begin inline asm
	{  cvt.rn.f16.f32 %rs667, %f2838;}

	// end inline asm
	st.global.u16 	[%rd21+4], %rs667;
$L__BB3_288:
	setp.ge.s32 	%p221, %r129, %r137;
	setp.ge.s32 	%p222, %r118, %r138;
	or.pred  	%p223, %p221, %p222;
	@%p223 bra 	$L__BB3_290;
	ld.global.nc.u16 	%rs668, [%rd16+6];
	// begin inline asm
	{  cvt.f32.f16 %f2839, %rs668;}

	// end inline asm
	add.f32 	%f2840, %f3117, %f2839;
	// begin inline asm
	{  cvt.rn.f16.f32 %rs669, %f2840;}

	// end inline asm
	st.global.u16 	[%rd21+6], %rs669;
$L__BB3_290:
	setp.ge.s32 	%p224, %r129, %r137;
	setp.ge.s32 	%p225, %r119, %r138;
	or.pred  	%p226, %p224, %p225;
	@%p226 bra 	$L__BB3_292;
	ld.global.nc.u16 	%rs670, [%rd16+8];
	// begin inline asm
	{  cvt.f32.f16 %f2841, %rs670;}

	// end inline asm
	add.f32 	%f2842, %f3116, %f2841;
	// begin inline asm
	{  cvt.rn.f16.f32 %rs671, %f2842;}

	// end inline asm
	st.global.u16 	[%rd21+8], %rs671;
$L__BB3_292:
	setp.ge.s32 	%p227, %r129, %r137;
	setp.ge.s32 	%p228, %r120, %r138;
	or.pred  	%p229, %p227, %p228;
	@%p229 bra 	$L__BB3_294;
	ld.global.nc.u16 	%rs672, [%rd16+10];
	// begin inline asm
	{  cvt.f32.f16 %f2843, %rs672;}

	// end inline asm
	add.f32 	%f2844, %f3115, %f2843;
	// begin inline asm
	{  cvt.rn.f16.f32 %rs673, %f2844;}

	// end inline asm
	st.global.u16 	[%rd21+10], %rs673;
$L__BB3_294:
	setp.ge.s32 	%p230, %r129, %r137;
	setp.ge.s32 	%p231, %r121, %r138;
	or.pred  	%p232, %p230, %p231;
	@%p232 bra 	$L__BB3_296;
	ld.global.nc.u16 	%rs674, [%rd16+12];
	// begin inline asm
	{  cvt.f32.f16 %f2845, %rs674;}

	// end inline asm
	add.f32 	%f2846, %f3114, %f2845;
	// begin inline asm
	{  cvt.rn.f16.f32 %rs675, %f2846;}

	// end inline asm
	st.global.u16 	[%rd21+12], %rs675;
$L__BB3_296:
	setp.ge.s32 	%p233, %r129, %r137;
	setp.ge.s32 	%p234, %r122, %r138;
	or.pred  	%p235, %p233, %p234;
	@%p235 bra 	$L__BB3_298;
	ld.global.nc.u16 	%rs676, [%rd16+14];
	// begin inline asm
	{  cvt.f32.f16 %f2847, %rs676;}

	// end inline asm
	add.f32 	%f2848, %f3113, %f2847;
	// begin inline asm
	{  cvt.rn.f16.f32 %rs677, %f2848;}

	// end inline asm
	st.global.u16 	[%rd21+14], %rs677;
$L__BB3_298:
	setp.ge.s32 	%p236, %r29, %r138;
	add.s32 	%r131, %r28, 5;
	setp.ge.s32 	%p237, %r131, %r137;
	add.s32 	%r132, %r130, %r138;
	or.pred  	%p238, %p237, %p236;
	@%p238 bra 	$L__BB3_300;
	ld.global.nc.u16 	%rs678, [%rd16];
	// begin inline asm
	{  cvt.f32.f16 %f2849, %rs678;}

	// end inline asm
	add.f32 	%f2850, %f3112, %f2849;
	// begin inline asm
	{  cvt.rn.f16.f32 %rs679, %f2850;}

	// end inline asm
	add.s32 	%r341, %r29, %r132;
	mul.wide.s32 	%rd107, %r341, 2;
	add.s64 	%rd108, %rd5, %rd107;
	st.global.u16 	[%rd108], %rs679;
$L__BB3_300:
	setp.ge.s32 	%p239, %r131, %r137;
	setp.ge.s32 	%p240, %r116, %r138;
	cvt.s64.s32 	%rd109, %r132;
	add.s64 	%rd110, %rd15, %rd109;
	shl.b64 	%rd111, %rd110, 1;
	add.s64 	%rd22, %rd5, %rd111;
	or.pred  	%p241, %p239, %p240;
	@%p241 bra 	$L__BB3_302;
	ld.global.nc.u16 	%rs680, [%rd16+2];
	// begin inline asm
	{  cvt.f32.f16 %f2851, %rs680;}

	// end inline asm
	add.f32 	%f2852, %f3111, %f2851;
	// begin inline asm
	{  cvt.rn.f16.f32 %rs681, %f2852;}

	// end inline asm
	st.global.u16 	[%rd22+2], %rs681;
$L__BB3_302:
	setp.ge.s32 	%p242, %r131, %r137;
	setp.ge.s32 	%p243, %r117, %r138;
	or.pred  	%p244, %p242, %p243;
	@%p244 bra 	$L__BB3_304;
	ld.global.nc.u16 	%rs682, [%rd16+4];
	// begin inline asm
	{  cvt.f32.f16 %f2853, %rs682;}

	// end inline asm
	add.f32 	%f2854, %f3110, %f2853;
	// begin inline asm
	{  cvt.rn.f16.f32 %rs683, %f2854;}

	// end inline asm
	st.global.u16 	[%rd22+4], %rs683;
$L__BB3_304:
	setp.ge.s32 	%p245, %r131, %r137;
	setp.ge.s32 	%p246, %r118, %r138;
	or.pred  	%p247, %p245, %p246;
	@%p247 bra 	$L__BB3_306;
	ld.global.nc.u16 	%rs684, [%rd16+6];
	// begin inline asm
	{  cvt.f32.f16 %f2855, %rs684;}

	// end inline asm
	add.f32 	%f2856, %f3109, %f2855;
	// begin inline asm
	{  cvt.rn.f16.f32 %rs685, %f2856;}

	// end inline asm
	st.global.u16 	[%rd22+6], %rs685;
$L__BB3_306:
	setp.ge.s32 	%p248, %r131, %r137;
	setp.ge.s32 	%p249, %r119, %r138;
	or.pred  	%p250, %p248, %p249;
	@%p250 bra 	$L__BB3_308;
	ld.global.nc.u16 	%rs686, [%rd16+8];
	// begin inline asm
	{  cvt.f32.f16 %f2857, %rs686;}

	// end inline asm
	add.f32 	%f2858, %f3108, %f2857;
	// begin inline asm
	{  cvt.rn.f16.f32 %rs687, %f2858;}

	// end inline asm
	st.global.u16 	[%rd22+8], %rs687;
$L__BB3_308:
	setp.ge.s32 	%p251, %r131, %r137;
	setp.ge.s32 	%p252, %r120, %r138;
	or.pred  	%p253, %p251, %p252;
	@%p253 bra 	$L__BB3_310;
	ld.global.nc.u16 	%rs688, [%rd16+10];
	// begin inline asm
	{  cvt.f32.f16 %f2859, %rs688;}

	// end inline asm
	add.f32 	%f2860, %f3107, %f2859;
	// begin inline asm
	{  cvt.rn.f16.f32 %rs689, %f2860;}

	// end inline asm
	st.global.u16 	[%rd22+10], %rs689;
$L__BB3_310:
	setp.ge.s32 	%p254, %r131, %r137;
	setp.ge.s32 	%p255, %r121, %r138;
	or.pred  	%p256, %p254, %p255;
	@%p256 bra 	$L__BB3_312;
	ld.global.nc.u16 	%rs690, [%rd16+12];
	// begin inline asm
	{  cvt.f32.f16 %f2861, %rs690;}

	// end inline asm
	add.f32 	%f2862, %f3106, %f2861;
	// begin inline asm
	{  cvt.rn.f16.f32 %rs691, %f2862;}

	// end inline asm
	st.global.u16 	[%rd22+12], %rs691;
$L__BB3_312:
	setp.ge.s32 	%p257, %r131, %r137;
	setp.ge.s32 	%p258, %r122, %r138;
	or.pred  	%p259, %p257, %p258;
	@%p259 bra 	$L__BB3_314;
	ld.global.nc.u16 	%rs692, [%rd16+14];
	// begin inline asm
	{  cvt.f32.f16 %f2863, %rs692;}

	// end inline asm
	add.f32 	%f2864, %f3105, %f2863;
	// begin inline asm
	{  cvt.rn.f16.f32 %rs693, %f2864;}

	// end inline asm
	st.global.u16 	[%rd22+14], %rs693;
$L__BB3_314:
	setp.ge.s32 	%p260, %r29, %r138;
	add.s32 	%r133, %r28, 6;
	setp.ge.s32 	%p261, %r133, %r137;
	add.s32 	%r134, %r132, %r138;
	or.pred  	%p262, %p261, %p260;
	@%p262 bra 	$L__BB3_316;
	ld.global.nc.u16 	%rs694, [%rd16];
	// begin inline asm
	{  cvt.f32.f16 %f2865, %rs694;}

	// end inline asm
	add.f32 	%f2866, %f3104, %f2865;
	// begin inline asm
	{  cvt.rn.f16.f32 %rs695, %f2866;}

	// end inline asm
	add.s32 	%r343, %r29, %r134;
	mul.wide.s32 	%rd112, %r343, 2;
	add.s64 	%rd113, %rd5, %rd112;
	st.global.u16 	[%rd113], %rs695;
$L__BB3_316:
	setp.ge.s32 	%p263, %r133, %r137;
	setp.ge.s32 	%p264, %r116, %r138;
	cvt.s64.s32 	%rd114, %r134;
	add.s64 	%rd115, %rd15, %rd114;
	shl.b64 	%rd116, %rd115, 1;
	add.s64 	%rd23, %rd5, %rd116;
	or.pred  	%p265, %p263, %p264;
	@%p265 bra 	$L__BB3_318;
	ld.global.nc.u16 	%rs696, [%rd16+2];
	// begin inline asm
	{  cvt.f32.f16 %f2867, %rs696;}

	// end inline asm
	add.f32 	%f2868, %f3103, %f2867;
	// begin inline asm
	{  cvt.rn.f16.f32 %rs697, %f2868;}

	// end inline asm
	st.global.u16 	[%rd23+2], %rs697;
$L__BB3_318:
	setp.ge.s32 	%p266, %r133, %r137;
	setp.ge.s32 	%p267, %r117, %r138;
	or.pred  	%p268, %p266, %p267;
	@%p268 bra 	$L__BB3_320;
	ld.global.nc.u16 	%rs698, [%rd16+4];
	// begin inline asm
	{  cvt.f32.f16 %f2869, %rs698;}

	// end inline asm
	add.f32 	%f2870, %f3102, %f2869;
	// begin inline asm
	{  cvt.rn.f16.f32 %rs699, %f2870;}

	// end inline asm
	st.global.u16 	[%rd23+4], %rs699;
$L__BB3_320:
	setp.ge.s32 	%p269, %r133, %r137;
	setp.ge.s32 	%p270, %r118, %r138;
	or.pred  	%p271, %p269, %p270;
	@%p271 bra 	$L__BB3_322;
	ld.global.nc.u16 	%rs700, [%rd16+6];
	// begin inline asm
	{  cvt.f32.f16 %f2871, %rs700;}

	// end inline asm
	add.f32 	%f2872, %f3101, %f2871;
	// begin inline asm
	{  cvt.rn.f16.f32 %rs701, %f2872;}

	// end inline asm
	st.global.u16 	[%rd23+6], %rs701;
$L__BB3_322:
	setp.ge.s32 	%p272, %r133, %r137;
	setp.ge.s32 	%p273, %r119, %r138;
	or.pred  	%p274, %p272, %p273;
	@%p274 bra 	$L__BB3_324;
	ld.global.nc.u16 	%rs702, [%rd16+8];
	// begin inline asm
	{  cvt.f32.f16 %f2873, %rs702;}

	// end inline asm
	add.f32 	%f2874, %f3100, %f2873;
	// begin inline asm
	{  cvt.rn.f16.f32 %rs703, %f2874;}

	// end inline asm
	st.global.u16 	[%rd23+8], %rs703;
$L__BB3_324:
	setp.ge.s32 	%p275, %r133, %r137;
	setp.ge.s32 	%p276, %r120, %r138;
	or.pred  	%p277, %p275, %p276;
	@%p277 bra 	$L__BB3_326;
	ld.global.nc.u16 	%rs704, [%rd16+10];
	// begin inline asm
	{  cvt.f32.f16 %f2875, %rs704;}

	// end inline asm
	add.f32 	%f2876, %f3099, %f2875;
	// begin inline asm
	{  cvt.rn.f16.f32 %rs705, %f2876;}

	// end inline asm
	st.global.u16 	[%rd23+10], %rs705;
$L__BB3_326:
	setp.ge.s32 	%p278, %r133, %r137;
	setp.ge.s32 	%p279, %r121, %r138;
	or.pred  	%p280, %p278, %p279;
	@%p280 bra 	$L__BB3_328;
	ld.global.nc.u16 	%rs706, [%rd16+12];
	// begin inline asm
	{  cvt.f32.f16 %f2877, %rs706;}

	// end inline asm
	add.f32 	%f2878, %f3098, %f2877;
	// begin inline asm
	{  cvt.rn.f16.f32 %rs707, %f2878;}

	// end inline asm
	st.global.u16 	[%rd23+12], %rs707;
$L__BB3_328:
	setp.ge.s32 	%p281, %r133, %r137;
	setp.ge.s32 	%p282, %r122, %r138;
	or.pred  	%p283, %p281, %p282;
	@%p283 bra 	$L__BB3_330;
	ld.global.nc.u16 	%rs708, [%rd16+14];
	// begin inline asm
	{  cvt.f32.f16 %f2879, %rs708;}

	// end inline asm
	add.f32 	%f2880, %f3097, %f2879;
	// begin inline asm
	{  cvt.rn.f16.f32 %rs709, %f2880;}

	// end inline asm
	st.global.u16 	[%rd23+14], %rs709;
$L__BB3_330:
	setp.ge.s32 	%p284, %r29, %r138;
	add.s32 	%r135, %r28, 7;
	setp.ge.s32 	%p285, %r135, %r137;
	add.s32 	%r136, %r134, %r138;
	or.pred  	%p286, %p285, %p284;
	@%p286 bra 	$L__BB3_332;
	ld.global.nc.u16 	%rs710, [%rd16];
	// begin inline asm
	{  cvt.f32.f16 %f2881, %rs710;}

	// end inline asm
	add.f32 	%f2882, %f3096, %f2881;
	// begin inline asm
	{  cvt.rn.f16.f32 %rs711, %f2882;}

	// end inline asm
	add.s32 	%r345, %r29, %r136;
	mul.wide.s32 	%rd117, %r345, 2;
	add.s64 	%rd118, %rd5, %rd117;
	st.global.u16 	[%rd118], %rs711;
$L__BB3_332:
	setp.ge.s32 	%p287, %r135, %r137;
	setp.ge.s32 	%p288, %r116, %r138;
	cvt.s64.s32 	%rd119, %r136;
	add.s64 	%rd120, %rd15, %rd119;
	shl.b64 	%rd121, %rd120, 1;
	add.s64 	%rd24, %rd5, %rd121;
	or.pred  	%p289, %p287, %p288;
	@%p289 bra 	$L__BB3_334;
	ld.global.nc.u16 	%rs712, [%rd16+2];
	// begin inline asm
	{  cvt.f32.f16 %f2883, %rs712;}

	// end inline asm
	add.f32 	%f2884, %f3095, %f2883;
	// begin inline asm
	{  cvt.rn.f16.f32 %rs713, %f2884;}

	// end inline asm
	st.global.u16 	[%rd24+2], %rs713;
$L__BB3_334:
	setp.ge.s32 	%p290, %r135, %r137;
	setp.ge.s32 	%p291, %r117, %r138;
	or.pred  	%p292, %p290, %p291;
	@%p292 bra 	$L__BB3_336;
	ld.global.nc.u16 	%rs714, [%rd16+4];
	// begin inline asm
	{  cvt.f32.f16 %f2885, %rs714;}

	// end inline asm
	add.f32 	%f2886, %f3094, %f2885;
	// begin inline asm
	{  cvt.rn.f16.f32 %rs715, %f2886;}

	// end inline asm
	st.global.u16 	[%rd24+4], %rs715;
$L__BB3_336:
	setp.ge.s32 	%p293, %r135, %r137;
	setp.ge.s32 	%p294, %r118, %r138;
	or.pred  	%p295, %p293, %p294;
	@%p295 bra 	$L__BB3_338;
	ld.global.nc.u16 	%rs716, [%rd16+6];
	// begin inline asm
	{  cvt.f32.f16 %f2887, %rs716;}

	// end inline asm
	add.f32 	%f2888, %f3093, %f2887;
	// begin inline asm
	{  cvt.rn.f16.f32 %rs717, %f2888;}

	// end inline asm
	st.global.u16 	[%rd24+6], %rs717;
$L__BB3_338:
	setp.ge.s32 	%p296, %r135, %r137;
	setp.ge.s32 	%p297, %r119, %r138;
	or.pred  	%p298, %p296, %p297;
	@%p298 bra 	$L__BB3_340;
	ld.global.nc.u16 	%rs718, [%rd16+8];
	// begin inline asm
	{  cvt.f32.f16 %f2889, %rs718;}

	// end inline asm
	add.f32 	%f2890, %f3092, %f2889;
	// begin inline asm
	{  cvt.rn.f16.f32 %rs719, %f2890;}

	// end inline asm
	st.global.u16 	[%rd24+8], %rs719;
$L__BB3_340:
	setp.ge.s32 	%p299, %r135, %r137;
	setp.ge.s32 	%p300, %r120, %r138;
	or.pred  	%p301, %p299, %p300;
	@%p301 bra 	$L__BB3_342;
	ld.global.nc.u16 	%rs720, [%rd16+10];
	// begin inline asm
	{  cvt.f32.f16 %f2891, %rs720;}

	// end inline asm
	add.f32 	%f2892, %f3091, %f2891;
	// begin inline asm
	{  cvt.rn.f16.f32 %rs721, %f2892;}

	// end inline asm
	st.global.u16 	[%rd24+10], %rs721;
$L__BB3_342:
	setp.ge.s32 	%p302, %r135, %r137;
	setp.ge.s32 	%p303, %r121, %r138;
	or.pred  	%p304, %p302, %p303;
	@%p304 bra 	$L__BB3_344;
	ld.global.nc.u16 	%rs722, [%rd16+12];
	// begin inline asm
	{  cvt.f32.f16 %f2893, %rs722;}

	// end inline asm
	add.f32 	%f2894, %f3090, %f2893;
	// begin inline asm
	{  cvt.rn.f16.f32 %rs723, %f2894;}

	// end inline asm
	st.global.u16 	[%rd24+12], %rs723;
$L__BB3_344:
	setp.ge.s32 	%p305, %r135, %r137;
	setp.ge.s32 	%p306, %r122, %r138;
	or.pred  	%p307, %p305, %p306;
	@%p307 bra 	$L__BB3_346;
	ld.global.nc.u16 	%rs724, [%rd16+14];
	// begin inline asm
	{  cvt.f32.f16 %f2895, %rs724;}

	// end inline asm
	add.f32 	%f2896, %f3089, %f2895;
	// begin inline asm
	{  cvt.rn.f16.f32 %rs725, %f2896;}

	// end inline asm
	st.global.u16 	[%rd24+14], %rs725;
$L__BB3_346:
	ret;

}
	// .globl	_Z29quantized_matmul_kernel_tiledILi64ELi64ELi32ELi8ELi8ELi4EEvPK6__halfPKiS2_S2_S2_PS0_iiii
.visible .entry _Z29quantized_matmul_kernel_tiledILi64ELi64ELi32ELi8ELi8ELi4EEvPK6__halfPKiS2_S2_S2_PS0_iiii(
	.param .u64 .ptr .align 1 _Z29quantized_matmul_kernel_tiledILi64ELi64ELi32ELi8ELi8ELi4EEvPK6__halfPKiS2_S2_S2_PS0_iiii_param_0,
	.param .u64 .ptr .align 1 _Z29quantized_matmul_kernel_tiledILi64ELi64ELi32ELi8ELi8ELi4EEvPK6__halfPKiS2_S2_S2_PS0_iiii_param_1,
	.param .u64 .ptr .align 1 _Z29quantized_matmul_kernel_tiledILi64ELi64ELi32ELi8ELi8ELi4EEvPK6__halfPKiS2_S2_S2_PS0_iiii_param_2,
	.param .u64 .ptr .align 1 _Z29quantized_matmul_kernel_tiledILi64ELi64ELi32ELi8ELi8ELi4EEvPK6__halfPKiS2_S2_S2_PS0_iiii_param_3,
	.param .u64 .ptr .align 1 _Z29quantized_matmul_kernel_tiledILi64ELi64ELi32ELi8ELi8ELi4EEvPK6__halfPKiS2_S2_S2_PS0_iiii_param_4,
	.param .u64 .ptr .align 1 _Z29quantized_matmul_kernel_tiledILi64ELi64ELi32ELi8ELi8ELi4EEvPK6__halfPKiS2_S2_S2_PS0_iiii_param_5,
	.param .u32 _Z29quantized_matmul_kernel_tiledILi64ELi64ELi32ELi8ELi8ELi4EEvPK6__halfPKiS2_S2_S2_PS0_iiii_param_6,
	.param .u32 _Z29quantized_matmul_kernel_tiledILi64ELi64ELi32ELi8ELi8ELi4EEvPK6__halfPKiS2_S2_S2_PS0_iiii_param_7,
	.param .u32 _Z29quantized_matmul_kernel_tiledILi64ELi64ELi32ELi8ELi8ELi4EEvPK6__halfPKiS2_S2_S2_PS0_iiii_param_8,
	.param .u32 _Z29quantized_matmul_kernel_tiledILi64ELi64ELi32ELi8ELi8ELi4EEvPK6__halfPKiS2_S2_S2_PS0_iiii_param_9
)
{
	.reg .pred 	%p<500>;
	.reg .b16 	%rs<794>;
	.reg .b32 	%r<378>;
	.reg .b32 	%f<3153>;
	.reg .b64 	%rd<162>;
	// demoted variable
	.shared .align 2 .b8 _ZZ29quantized_matmul_kernel_tiledILi64ELi64ELi32ELi8ELi8ELi4EEvPK6__halfPKiS2_S2_S2_PS0_iiiiE6x_smem[5120];
	// demoted variable
	.shared .align 2 .b8 _ZZ29quantized_matmul_kernel_tiledILi64ELi64ELi32ELi8ELi8ELi4EEvPK6__halfPKiS2_S2_S2_PS0_iiiiE6w_smem[5120];
	ld.param.u64 	%rd26, [_Z29quantized_matmul_kernel_tiledILi64ELi64ELi32ELi8ELi8ELi4EEvPK6__halfPKiS2_S2_S2_PS0_iiii_param_0];
	ld.param.u64 	%rd27, [_Z29quantized_matmul_kernel_tiledILi64ELi64ELi32ELi8ELi8ELi4EEvPK6__halfPKiS2_S2_S2_PS0_iiii_param_1];
	ld.param.u64 	%rd28, [_Z29quantized_matmul_kernel_tiledILi64ELi64ELi32ELi8ELi8ELi4EEvPK6__halfPKiS2_S2_S2_PS0_iiii_param_2];
	ld.param.u64 	%rd29, [_Z29quantized_matmul_kernel_tiledILi64ELi64ELi32ELi8ELi8ELi4EEvPK6__halfPKiS2_S2_S2_PS0_iiii_param_3];
	ld.param.u64 	%rd25, [_Z29quantized_matmul_kernel_tiledILi64ELi64ELi32ELi8ELi8ELi4EEvPK6__halfPKiS2_S2_S2_PS0_iiii_param_4];
	ld.param.u64 	%rd30, [_Z29quantized_matmul_kernel_tiledILi64ELi64ELi32ELi8ELi8ELi4EEvPK6__halfPKiS2_S2_S2_PS0_iiii_param_5];
	ld.param.u32 	%r137, [_Z29quantized_matmul_kernel_tiledILi64ELi64ELi32ELi8ELi8ELi4EEvPK6__halfPKiS2_S2_S2_PS0_iiii_param_6];
	ld.param.u32 	%r138, [_Z29quantized_matmul_kernel_tiledILi64ELi64ELi32ELi8ELi8ELi4EEvPK6__halfPKiS2_S2_S2_PS0_iiii_param_7];
	ld.param.u32 	%r139, [_Z29quantized_matmul_kernel_tiledILi64ELi64ELi32ELi8ELi8ELi4EEvPK6__halfPKiS2_S2_S2_PS0_iiii_param_8];
	ld.param.u32 	%r140, [_Z29quantized_matmul_kernel_tiledILi64ELi64ELi32ELi8ELi8ELi4EEvPK6__halfPKiS2_S2_S2_PS0_iiii_param_9];
	cvta.to.global.u64 	%rd1, %rd26;
	cvta.to.global.u64 	%rd2, %rd29;
	cvta.to.global.u64 	%rd3, %rd28;
	cvta.to.global.u64 	%rd4, %rd27;
	cvta.to.global.u64 	%rd5, %rd30;
	shr.s32 	%r141, %r139, 31;
	shr.u32 	%r142, %r141, 29;
	add.s32 	%r143, %r139, %r142;
	shr.s32 	%r1, %r143, 3;
	add.s32 	%r144, %r139, %r140;
	add.s32 	%r145, %r144, -1;
	div.s32 	%r2, %r145, %r140;
	mov.u32 	%r3, %ctaid.y;
	mov.u32 	%r4, %ctaid.x;
	mov.u32 	%r5, %tid.x;
	and.b32  	%r6, %r5, 1016;
	and.b32  	%r7, %r5, 7;
	setp.lt.s32 	%p1, %r139, 1;
	mov.f32 	%f3089, 0f00000000;
	mov.f32 	%f3090, %f3089;
	mov.f32 	%f3091, %f3089;
	mov.f32 	%f3092, %f3089;
	mov.f32 	%f3093, %f3089;
	mov.f32 	%f3094, %f3089;
	mov.f32 	%f3095, %f3089;
	mov.f32 	%f3096, %f3089;
	mov.f32 	%f3097, %f3089;
	mov.f32 	%f3098, %f3089;
	mov.f32 	%f3099, %f3089;
	mov.f32 	%f3100, %f3089;
	mov.f32 	%f3101, %f3089;
	mov.f32 	%f3102, %f3089;
	mov.f32 	%f3103, %f3089;
	mov.f32 	%f3104, %f3089;
	mov.f32 	%f3105, %f3089;
	mov.f32 	%f3106, %f3089;
	mov.f32 	%f3107, %f3089;
	mov.f32 	%f3108, %f3089;
	mov.f32 	%f3109, %f3089;
	mov.f32 	%f3110, %f3089;
	mov.f32 	%f3111, %f3089;
	mov.f32 	%f3112, %f3089;
	mov.f32 	%f3113, %f3089;
	mov.f32 	%f3114, %f3089;
	mov.f32 	%f3115, %f3089;
	mov.f32 	%f3116, %f3089;
	mov.f32 	%f3117, %f3089;
	mov.f32 	%f3118, %f3089;
	mov.f32 	%f3119, %f3089;
	mov.f32 	%f3120, %f3089;
	mov.f32 	%f3121, %f3089;
	mov.f32 	%f3122, %f3089;
	mov.f32 	%f3123, %f3089;
	mov.f32 	%f3124, %f3089;
	mov.f32 	%f3125, %f3089;
	mov.f32 	%f3126, %f3089;
	mov.f32 	%f3127, %f3089;
	mov.f32 	%f3128, %f3089;
	mov.f32 	%f3129, %f3089;
	mov.f32 	%f3130, %f3089;
	mov.f32 	%f3131, %f3089;
	mov.f32 	%f3132, %f3089;
	mov.f32 	%f3133, %f3089;
	mov.f32 	%f3134, %f3089;
	mov.f32 	%f3135, %f3089;
	mov.f32 	%f3136, %f3089;
	mov.f32 	%f3137, %f3089;
	mov.f32 	%f3138, %f3089;
	mov.f32 	%f3139, %f3089;
	mov.f32 	%f3140, %f3089;
	mov.f32 	%f3141, %f3089;
	mov.f32 	%f3142, %f3089;
	mov.f32 	%f3143, %f3089;
	mov.f32 	%f3144, %f3089;
	mov.f32 	%f3145, %f3089;
	mov.f32 	%f3146, %f3089;
	mov.f32 	%f3147, %f3089;
	mov.f32 	%f3148, %f3089;
	mov.f32 	%f3149, %f3089;
	mov.f32 	%f3150, %f3089;
	mov.f32 	%f3151, %f3089;
	mov.f32 	%f3152, %f3089;
	@%p1 bra 	$L__BB4_5;
	shl.b32 	%r8, %r3, 6;
	mov.u32 	%r9, %ntid.x;
	shl.b32 	%r10, %r4, 6;
	add.s32 	%r11, %r5, %r9;
	cvt.u16.u32 	%rs15, %r11;
	sub.s16 	%rs16, 2047, %rs15;
	cvt.u16.u32 	%rs17, %r9;
	div.u16 	%rs1, %rs16, %rs17;
	and.b16  	%rs2, %rs1, 3;
	shr.u32 	%r147, %r5, 5;
	and.b32  	%r12, %r5, 31;
	or.b32  	%r13, %r147, %r8;
	shr.u32 	%r148, %r11, 5;
	and.b32  	%r14, %r11, 31;
	add.s32 	%r15, %r148, %r8;
	mul.lo.s32 	%r16, %r15, %r139;
	add.s32 	%r17, %r11, %r9;
	shr.u32 	%r149, %r17, 5;
	and.b32  	%r18, %r17, 31;
	add.s32 	%r19, %r149, %r8;
	mul.lo.s32 	%r150, %r149, 80;
	mov.u32 	%r151, _ZZ29quantized_matmul_kernel_tiledILi64ELi64ELi32ELi8ELi8ELi4EEvPK6__halfPKiS2_S2_S2_PS0_iiiiE6x_smem;
	add.s32 	%r152, %r151, %r150;
	shl.b32 	%r153, %r17, 1;
	and.b32  	%r154, %r153, 62;
	add.s32 	%r20, %r152, %r154;
	add.s32 	%r21, %r17, %r9;
	or.b32  	%r22, %r147, %r10;
	add.s32 	%r23, %r148, %r10;
	add.s32 	%r24, %r149, %r10;
	mov.u32 	%r155, _ZZ29quantized_matmul_kernel_tiledILi64ELi64ELi32ELi8ELi8ELi4EEvPK6__halfPKiS2_S2_S2_PS0_iiiiE6w_smem;
	add.s32 	%r156, %r155, %r150;
	add.s32 	%r25, %r156, %r154;
	mad.lo.s32 	%r26, %r6, 80, %r151;
	mad.lo.s32 	%r27, %r7, 640, %r155;
	mov.b32 	%r370, 0;
	mov.f32 	%f3089, 0f00000000;
	mov.u32 	%r369, %r139;
$L__BB4_2:
	setp.eq.s16 	%p2, %rs2, 2;
	sub.s32 	%r54, %r139, %r370;
	mov.u32 	%r371, %r5;
	@%p2 bra 	$L__BB4_143;
	setp.lt.s32 	%p3, %r13, %r137;
	add.s32 	%r55, %r12, %r370;
	setp.lt.s32 	%p4, %r55, %r139;
	and.pred  	%p5, %p3, %p4;
	setp.gt.s32 	%p6, %r54, %r12;
	and.pred  	%p7, %p5, %p6;
	@%p7 bra 	$L__BB4_134;
	mov.f32 	%f2243, 0f00000000;
	// begin inline asm
	{  cvt.rn.f16.f32 %rs790, %f2243;}

	// end inline asm
	bra.uni 	$L__BB4_135;
$L__BB4_5:
	shl.b32 	%r320, %r3, 6;
	add.s32 	%r28, %r320, %r6;
	shl.b32 	%r321, %r4, 6;
	shl.b32 	%r322, %r7, 3;
	or.b32  	%r29, %r322, %r321;
	setp.ne.s64 	%p115, %rd25, 0;
	@%p115 bra 	$L__BB4_218;
	setp.lt.s32 	%p308, %r28, %r137;
	mul.lo.s32 	%r30, %r28, %r138;
	setp.lt.s32 	%p309, %r29, %r138;
	and.pred  	%p310, %p308, %p309;
	@%p310 bra 	$L__BB4_7;
	bra.uni 	$L__BB4_8;
$L__BB4_7:
	// begin inline asm
	{  cvt.rn.f16.f32 %rs726, %f3152;}

	// end inline asm
	add.s32 	%r347, %r29, %r30;
	mul.wide.s32 	%rd122, %r347, 2;
	add.s64 	%rd123, %rd5, %rd122;
	st.global.u16 	[%rd123], %rs726;
$L__BB4_8:
	setp.ge.s32 	%p311, %r28, %r137;
	add.s32 	%r43, %r29, 1;
	setp.ge.s32 	%p312, %r43, %r138;
	cvt.s64.s32 	%rd124, %r30;
	cvt.u64.u32 	%rd13, %r29;
	add.s64 	%rd125, %rd13, %rd124;
	shl.b64 	%rd126, %rd125, 1;
	add.s64 	%rd14, %rd5, %rd126;
	or.pred  	%p313, %p311, %p312;
	@%p313 bra 	$L__BB4_10;
	// begin inline asm
	{  cvt.rn.f16.f32 %rs727, %f3151;}

	// end inline asm
	st.global.u16 	[%rd14+2], %rs727;
$L__BB4_10:
	add.s32 	%r44, %r29, 2;
	setp.ge.s32 	%p315, %r44, %r138;
	or.pred  	%p316, %p311, %p315;
	@%p316 bra 	$L__BB4_12;
	// begin inline asm
	{  cvt.rn.f16.f32 %rs728, %f3150;}

	// end inline asm
	st.global.u16 	[%rd14+4], %rs728;
$L__BB4_12:
	add.s32 	%r45, %r29, 3;
	setp.ge.s32 	%p318, %r45, %r138;
	or.pred  	%p319, %p311, %p318;
	@%p319 bra 	$L__BB4_14;
	// begin inline asm
	{  cvt.rn.f16.f32 %rs729, %f3149;}

	// end inline asm
	st.global.u16 	[%rd14+6], %rs729;
$L__BB4_14:
	add.s32 	%r46, %r29, 4;
	setp.ge.s32 	%p321, %r46, %r138;
	or.pred  	%p322, %p311, %p321;
	@%p322 bra 	$L__BB4_16;
	// begin inline asm
	{  cvt.rn.f16.f32 %rs730, %f3148;}

	// end inline asm
	st.global.u16 	[%rd14+8], %rs730;
$L__BB4_16:
	add.s32 	%r47, %r29, 5;
	setp.ge.s32 	%p324, %r47, %r138;
	or.pred  	%p325, %p311, %p324;
	@%p325 bra 	$L__BB4_18;
	// begin inline asm
	{  cvt.rn.f16.f32 %rs731, %f3147;}

	// end inline asm
	st.global.u16 	[%rd14+10], %rs731;
$L__BB4_18:
	add.s32 	%r48, %r29, 6;
	setp.ge.s32 	%p327, %r48, %r138;
	or.pred  	%p328, %p311, %p327;
	@%p328 bra 	$L__BB4_20;
	// begin inline asm
	{  cvt.rn.f16.f32 %rs732, %f3146;}

	// end inline asm
	st.global.u16 	[%rd14+12], %rs732;
$L__BB4_20:
	add.s32 	%r49, %r29, 7;
	setp.ge.s32 	%p330, %r49, %r138;
	or.pred  	%p331, %p311, %p330;
	@%p331 bra 	$L__BB4_22;
	// begin inline asm
	{  cvt.rn.f16.f32 %rs733, %f3145;}

	// end inline asm
	st.global.u16 	[%rd14+14], %rs733;
$L__BB4_22:
	add.s32 	%r50, %r28, 1;
	setp.lt.s32 	%p333, %r50, %r137;
	add.s32 	%r51, %r30, %r138;
	and.pred  	%p334, %p333, %p309;
	@%p334 bra 	$L__BB4_23;
	bra.uni 	$L__BB4_24;
$L__BB4_23:
	// begin inline asm
	{  cvt.rn.f16.f32 %rs734, %f3144;}

	// end inline asm
	add.s32 	%r356, %r29, %r51;
	mul.wide.s32 	%rd127, %r356, 2;
	add.s64 	%rd128, %rd5, %rd127;
	st.global.u16 	[%rd128], %rs734;
$L__BB4_24:
	setp.ge.s32 	%p335, %r50, %r137;
	cvt.s64.s32 	%rd129, %r51;
	add.s64 	%rd130, %rd13, %rd129;
	shl.b64 	%rd131, %rd130, 1;
	add.s64 	%rd6, %rd5, %rd131;
	or.pred  	%p337, %p335, %p312;
	@%p337 bra 	$L__BB4_26;
	// begin inline asm
	{  cvt.rn.f16.f32 %rs735, %f3143;}

	// end inline asm
	st.global.u16 	[%rd6+2], %rs735;
$L__BB4_26:
	or.pred  	%p340, %p335, %p315;
	@%p340 bra 	$L__BB4_28;
	// begin inline asm
	{  cvt.rn.f16.f32 %rs736, %f3142;}

	// end inline asm
	st.global.u16 	[%rd6+4], %rs736;
$L__BB4_28:
	setp.ge.s32 	%p342, %r45, %r138;
	or.pred  	%p343, %p335, %p342;
	@%p343 bra 	$L__BB4_30;
	// begin inline asm
	{  cvt.rn.f16.f32 %rs737, %f3141;}

	// end inline asm
	st.global.u16 	[%rd6+6], %rs737;
$L__BB4_30:
	setp.ge.s32 	%p345, %r46, %r138;
	or.pred  	%p346, %p335, %p345;
	@%p346 bra 	$L__BB4_32;
	// begin inline asm
	{  cvt.rn.f16.f32 %rs738, %f3140;}

	// end inline asm
	st.global.u16 	[%rd6+8], %rs738;
$L__BB4_32:
	setp.ge.s32 	%p348, %r47, %r138;
	or.pred  	%p349, %p335, %p348;
	@%p349 bra 	$L__BB4_34;
	// begin inline asm
	{  cvt.rn.f16.f32 %rs739, %f3139;}

	// end inline asm
	st.global.u16 	[%rd6+10], %rs739;
$L__BB4_34:
	setp.ge.s32 	%p351, %r48, %r138;
	or.pred  	%p352, %p335, %p351;
	@%p352 bra 	$L__BB4_36;
	// begin inline asm
	{  cvt.rn.f16.f32 %rs740, %f3138;}

	// end inline asm
	st.global.u16 	[%rd6+12], %rs740;
$L__BB4_36:
	or.pred  	%p355, %p335, %p330;
	@%p355 bra 	$L__BB4_38;
	// begin inline asm
	{  cvt.rn.f16.f32 %rs741, %f3137;}

	// end inline asm
	st.global.u16 	[%rd6+14], %rs741;
$L__BB4_38:
	setp.ge.s32 	%p356, %r29, %r138;
	add.s32 	%r31, %r28, 2;
	setp.ge.s32 	%p357, %r31, %r137;
	add.s32 	%r32, %r51, %r138;
	or.pred  	%p358, %p357, %p356;
	@%p358 bra 	$L__BB4_40;
	// begin inline asm
	{  cvt.rn.f16.f32 %rs742, %f3136;}

	// end inline asm
	add.s32 	%r358, %r29, %r32;
	mul.wide.s32 	%rd132, %r358, 2;
	add.s64 	%rd133, %rd5, %rd132;
	st.global.u16 	[%rd133], %rs742;
$L__BB4_40:
	setp.ge.s32 	%p359, %r43, %r138;
	cvt.s64.s32 	%rd134, %r32;
	add.s64 	%rd135, %rd13, %rd134;
	shl.b64 	%rd136, %rd135, 1;
	add.s64 	%rd7, %rd5, %rd136;
	or.pred  	%p361, %p357, %p359;
	@%p361 bra 	$L__BB4_42;
	// begin inline asm
	{  cvt.rn.f16.f32 %rs743, %f3135;}

	// end inline asm
	st.global.u16 	[%rd7+2], %rs743;
$L__BB4_42:
	setp.ge.s32 	%p362, %r44, %r138;
	or.pred  	%p364, %p357, %p362;
	@%p364 bra 	$L__BB4_44;
	// begin inline asm
	{  cvt.rn.f16.f32 %rs744, %f3134;}

	// end inline asm
	st.global.u16 	[%rd7+4], %rs744;
$L__BB4_44:
	or.pred  	%p367, %p357, %p342;
	@%p367 bra 	$L__BB4_46;
	// begin inline asm
	{  cvt.rn.f16.f32 %rs745, %f3133;}

	// end inline asm
	st.global.u16 	[%rd7+6], %rs745;
$L__BB4_46:
	setp.ge.s32 	%p368, %r46, %r138;
	setp.ge.s32 	%p369, %r31, %r137;
	or.pred  	%p370, %p369, %p368;
	@%p370 bra 	$L__BB4_48;
	// begin inline asm
	{  cvt.rn.f16.f32 %rs746, %f3132;}

	// end inline asm
	st.global.u16 	[%rd7+8], %rs746;
$L__BB4_48:
	setp.ge.s32 	%p371, %r47, %r138;
	setp.ge.s32 	%p372, %r31, %r137;
	or.pred  	%p373, %p372, %p371;
	@%p373 bra 	$L__BB4_50;
	// begin inline asm
	{  cvt.rn.f16.f32 %rs747, %f3131;}

	// end inline asm
	st.global.u16 	[%rd7+10], %rs747;
$L__BB4_50:
	setp.ge.s32 	%p374, %r48, %r138;
	setp.ge.s32 	%p375, %r31, %r137;
	or.pred  	%p376, %p375, %p374;
	@%p376 bra 	$L__BB4_52;
	// begin inline asm
	{  cvt.rn.f16.f32 %rs748, %f3130;}

	// end inline asm
	st.global.u16 	[%rd7+12], %rs748;
$L__BB4_52:
	setp.ge.s32 	%p377, %r49, %r138;
	setp.ge.s32 	%p378, %r31, %r137;
	or.pred  	%p379, %p378, %p377;
	@%p379 bra 	$L__BB4_54;
	// begin inline asm
	{  cvt.rn.f16.f32 %rs749, %f3129;}

	// end inline asm
	st.global.u16 	[%rd7+14], %rs749;
$L__BB4_54:
	setp.ge.s32 	%p380, %r29, %r138;
	add.s32 	%r33, %r28, 3;
	setp.ge.s32 	%p381, %r33, %r137;
	add.s32 	%r34, %r32, %r138;
	or.pred  	%p382, %p381, %p380;
	@%p382 bra 	$L__BB4_56;
	// begin inline asm
	{  cvt.rn.f16.f32 %rs750, %f3128;}

	// end inline asm
	add.s32 	%r360, %r29, %r34;
	mul.wide.s32 	%rd137, %r360, 2;
	add.s64 	%rd138, %rd5, %rd137;
	st.global.u16 	[%rd138], %rs750;
$L__BB4_56:
	setp.ge.s32 	%p383, %r43, %r138;
	setp.ge.s32 	%p384, %r33, %r137;
	cvt.s64.s32 	%rd139, %r34;
	add.s64 	%rd140, %rd13, %rd139;
	shl.b64 	%rd141, %rd140, 1;
	add.s64 	%rd8, %rd5, %rd141;
	or.pred  	%p385, %p384, %p383;
	@%p385 bra 	$L__BB4_58;
	// begin inline asm
	{  cvt.rn.f16.f32 %rs751, %f3127;}

	// end inline asm
	st.global.u16 	[%rd8+2], %rs751;
$L__BB4_58:
	setp.ge.s32 	%p386, %r44, %r138;
	setp.ge.s32 	%p387, %r33, %r137;
	or.pred  	%p388, %p387, %p386;
	@%p388 bra 	$L__BB4_60;
	// begin inline asm
	{  cvt.rn.f16.f32 %rs752, %f3126;}

	// end inline asm
	st.global.u16 	[%rd8+4], %rs752;
$L__BB4_60:
	setp.ge.s32 	%p389, %r45, %r138;
	setp.ge.s32 	%p390, %r33, %r137;
	or.pred  	%p391, %p390, %p389;
	@%p391 bra 	$L__BB4_62;
	// begin inline asm
	{  cvt.rn.f16.f32 %rs753, %f3125;}

	// end inline asm
	st.global.u16 	[%rd8+6], %rs753;
$L__BB4_62:
	setp.ge.s32 	%p392, %r46, %r138;
	setp.ge.s32 	%p393, %r33, %r137;
	or.pred  	%p394, %p393, %p392;
	@%p394 bra 	$L__BB4_64;
	// begin inline asm
	{  cvt.rn.f16.f32 %rs754, %f3124;}

	// end inline asm
	st.global.u16 	[%rd8+8], %rs754;
$L__BB4_64:
	setp.ge.s32 	%p395, %r47, %r138;
	setp.ge.s32 	%p396, %r33, %r137;
	or.pred  	%p397, %p396, %p395;
	@%p397 bra 	$L__BB4_66;
	// begin inline asm
	{  cvt.rn.f16.f32 %rs755, %f3123;}

	// end inline asm
	st.global.u16 	[%rd8+10], %rs755;
$L__BB4_66:
	setp.ge.s32 	%p398, %r48, %r138;
	setp.ge.s32 	%p399, %r33, %r137;
	or.pred  	%p400, %p399, %p398;
	@%p400 bra 	$L__BB4_68;
	// begin inline asm
	{  cvt.rn.f16.f32 %rs756, %f3122;}

	// end inline asm
	st.global.u16 	[%rd8+12], %rs756;
$L__BB4_68:
	setp.ge.s32 	%p401, %r49, %r138;
	setp.ge.s32 	%p402, %r33, %r137;
	or.pred  	%p403, %p402, %p401;
	@%p403 bra 	$L__BB4_70;
	// begin inline asm
	{  cvt.rn.f16.f32 %rs757, %f3121;}

	// end inline asm
	st.global.u16 	[%rd8+14], %rs757;
$L__BB4_70:
	setp.ge.s32 	%p404, %r29, %r138;
	add.s32 	%r35, %r28, 4;
	setp.ge.s32 	%p405, %r35, %r137;
	add.s32 	%r36, %r34, %r138;
	or.pred  	%p406, %p405, %p404;
	@%p406 bra 	$L__BB4_72;
	// begin inline asm
	{  cvt.rn.f16.f32 %rs758, %f3120;}

	// end inline asm
	add.s32 	%r362, %r29, %r36;
	mul.wide.s32 	%rd142, %r362, 2;
	add.s64 	%rd143, %rd5, %rd142;
	st.global.u16 	[%rd143], %rs758;
$L__BB4_72:
	setp.ge.s32 	%p407, %r43, %r138;
	setp.ge.s32 	%p408, %r35, %r137;
	cvt.s64.s32 	%rd144, %r36;
	add.s64 	%rd145, %rd13, %rd144;
	shl.b64 	%rd146, %rd145, 1;
	add.s64 	%rd9, %rd5, %rd146;
	or.pred  	%p409, %p408, %p407;
	@%p409 bra 	$L__BB4_74;
	// begin inline asm
	{  cvt.rn.f16.f32 %rs759, %f3119;}

	// end inline asm
	st.global.u16 	[%rd9+2], %rs759;
$L__BB4_74:
	setp.ge.s32 	%p410, %r44, %r138;
	setp.ge.s32 	%p411, %r35, %r137;
	or.pred  	%p412, %p411, %p410;
	@%p412 bra 	$L__BB4_76;
	// begin inline asm
	{  cvt.rn.f16.f32 %rs760, %f3118;}

	// end inline asm
	st.global.u16 	[%rd9+4], %rs760;
$L__BB4_76:
	setp.ge.s32 	%p413, %r45, %r138;
	setp.ge.s32 	%p414, %r35, %r137;
	or.pred  	%p415, %p414, %p413;
	@%p415 bra 	$L__BB4_78;
	// begin inline asm
	{  cvt.rn.f16.f32 %rs761, %f3117;}

	// end inline asm
	st.global.u16 	[%rd9+6], %rs761;
$L__BB4_78:
	setp.ge.s32 	%p416, %r46, %r138;
	setp.ge.s32 	%p417, %r35, %r137;
	or.pred  	%p418, %p417, %p416;
	@%p418 bra 	$L__BB4_80;
	// begin inline asm
	{  cvt.rn.f16.f32 %rs762, %f3116;}

	// end inline asm
	st.global.u16 	[%rd9+8], %rs762;
$L__BB4_80:
	setp.ge.s32 	%p419, %r47, %r138;
	setp.ge.s32 	%p420, %r35, %r137;
	or.pred  	%p421, %p420, %p419;
	@%p421 bra 	$L__BB4_82;
	// begin inline asm
	{  cvt.rn.f16.f32 %rs763, %f3115;}

	// end inline asm
	st.global.u16 	[%rd9+10], %rs763;
$L__BB4_82:
	setp.ge.s32 	%p422, %r48, %r138;
	setp.ge.s32 	%p423, %r35, %r137;
	or.pred  	%p424, %p423, %p422;
	@%p424 bra 	$L__BB4_84;
	// begin inline asm
	{  cvt.rn.f16.f32 %rs764, %f3114;}

	// end inline asm
	st.global.u16 	[%rd9+12], %rs764;
$L__BB4_84:
	setp.ge.s32 	%p425, %r49, %r138;
	setp.ge.s32 	%p426, %r35, %r137;
	or.pred  	%p427, %p426, %p425;
	@%p427 bra 	$L__BB4_86;
	// begin inline asm
	{  cvt.rn.f16.f32 %rs765, %f3113;}

	// end inline asm
	st.global.u16 	[%rd9+14], %rs765;
$L__BB4_86:
	setp.ge.s32 	%p428, %r29, %r138;
	add.s32 	%r37, %r28, 5;
	setp.ge.s32 	%p429, %r37, %r137;
	add.s32 	%r38, %r36, %r138;
	or.pred  	%p430, %p429, %p428;
	@%p430 bra 	$L__BB4_88;
	// begin inline asm
	{  cvt.rn.f16.f32 %rs766, %f3112;}

	// end inline asm
	add.s32 	%r364, %r29, %r38;
	mul.wide.s32 	%rd147, %r364, 2;
	add.s64 	%rd148, %rd5, %rd147;
	st.global.u16 	[%rd148], %rs766;
$L__BB4_88:
	setp.ge.s32 	%p431, %r43, %r138;
	setp.ge.s32 	%p432, %r37, %r137;
	cvt.s64.s32 	%rd149, %r38;
	add.s64 	%rd150, %rd13, %rd149;
	shl.b64 	%rd151, %rd150, 1;
	add.s64 	%rd10, %rd5, %rd151;
	or.pred  	%p433, %p432, %p431;
	@%p433 bra 	$L__BB4_90;
	// begin inline asm
	{  cvt.rn.f16.f32 %rs767, %f3111;}

	// end inline asm
	st.global.u16 	[%rd10+2], %rs767;
$L__BB4_90:
	setp.ge.s32 	%p434, %r44, %r138;
	setp.ge.s32 	%p435, %r37, %r137;
	or.pred  	%p436, %p435, %p434;
	@%p436 bra 	$L__BB4_92;
	// begin inline asm
	{  cvt.rn.f16.f32 %rs768, %f3110;}

	// end inline asm
	st.global.u16 	[%rd10+4], %rs768;
$L__BB4_92:
	setp.ge.s32 	%p437, %r45, %r138;
	setp.ge.s32 	%p438, %r37, %r137;
	or.pred  	%p439, %p438, %p437;
	@%p439 bra 	$L__BB4_94;
	// begin inline asm
	{  cvt.rn.f16.f32 %rs769, %f3109;}

	// end inline asm
	st.global.u16 	[%rd10+6], %rs769;
$L__BB4_94:
	setp.ge.s32 	%p440, %r46, %r138;
	setp.ge.s32 	%p441, %r37, %r137;
	or.pred  	%p442, %p441, %p440;
	@%p442 bra 	$L__BB4_96;
	// begin inline asm
	{  cvt.rn.f16.f32 %rs770, %f3108;}

	// end inline asm
	st.global.u16 	[%rd10+8], %rs770;
$L__BB4_96:
	setp.ge.s32 	%p443, %r47, %r138;
	setp.ge.s32 	%p444, %r37, %r137;
	or.pred  	%p445, %p444, %p443;
	@%p445 bra 	$L__BB4_98;
	// begin inline asm
	{  cvt.rn.f16.f32 %rs771, %f3107;}

	// end inline asm
	st.global.u16 	[%rd10+10], %rs771;
$L__BB4_98:
	setp.ge.s32 	%p446, %r48, %r138;
	setp.ge.s32 	%p447, %r37, %r137;
	or.pred  	%p448, %p447, %p446;
	@%p448 bra 	$L__BB4_100;
	// begin inline asm
	{  cvt.rn.f16.f32 %rs772, %f3106;}

	// end inline asm
	st.global.u16 	[%rd10+12], %rs772;
$L__BB4_100:
	setp.ge.s32 	%p449, %r49, %r138;
	setp.ge.s32 	%p450, %r37, %r137;
	or.pred  	%p451, %p450, %p449;
	@%p451 bra 	$L__BB4_102;
	// begin inline asm
	{  cvt.rn.f16.f32 %rs773, %f3105;}

	// end inline asm
	st.global.u16 	[%rd10+14], %rs773;
$L__BB4_102:
	setp.ge.s32 	%p452, %r29, %r138;
	add.s32 	%r39, %r28, 6;
	setp.ge.s32 	%p453, %r39, %r137;
	add.s32 	%r40, %r38, %r138;
	or.pred  	%p454, %p453, %p452;
	@%p454 bra 	$L__BB4_104;
	// begin inline asm
	{  cvt.rn.f16.f32 %rs774, %f3104;}

	// end inline asm
	add.s32 	%r366, %r29, %r40;
	mul.wide.s32 	%rd152, %r366, 2;
	add.s64 	%rd153, %rd5, %rd152;
	st.global.u16 	[%rd153], %rs774;
$L__BB4_104:
	setp.ge.s32 	%p455, %r43, %r138;
	setp.ge.s32 	%p456, %r39, %r137;
	cvt.s64.s32 	%rd154, %r40;
	add.s64 	%rd155, %rd13, %rd154;
	shl.b64 	%rd156, %rd155, 1;
	add.s64 	%rd11, %rd5, %rd156;
	or.pred  	%p457, %p456, %p455;
	@%p457 bra 	$L__BB4_106;
	// begin inline asm
	{  cvt.rn.f16.f32 %rs775, %f3103;}

	// end inline asm
	st.global.u16 	[%rd11+2], %rs775;
$L__BB4_106:
	setp.ge.s32 	%p458, %r44, %r138;
	setp.ge.s32 	%p459, %r39, %r137;
	or.pred  	%p460, %p459, %p458;
	@%p460 bra 	$L__BB4_108;
	// begin inline asm
	{  cvt.rn.f16.f32 %rs776, %f3102;}

	// end inline asm
	st.global.u16 	[%rd11+4], %rs776;
$L__BB4_108:
	setp.ge.s32 	%p461, %r45, %r138;
	setp.ge.s32 	%p462, %r39, %r137;
	or.pred  	%p463, %p462, %p461;
	@%p463 bra 	$L__BB4_110;
	// begin inline asm
	{  cvt.rn.f16.f32 %rs777, %f3101;}

	// end inline asm
	st.global.u16 	[%rd11+6], %rs777;
$L__BB4_110:
	setp.ge.s32 	%p464, %r46, %r138;
	setp.ge.s32 	%p465, %r39, %r137;
	or.pred  	%p466, %p465, %p464;
	@%p466 bra 	$L__BB4_112;
	// begin inline asm
	{  cvt.rn.f16.f32 %rs778, %f3100;}

	// end inline asm
	st.global.u16 	[%rd11+8], %rs778;
$L__BB4_112:
	setp.ge.s32 	%p467, %r47, %r138;
	setp.ge.s32 	%p468, %r39, %r137;
	or.pred  	%p469, %p468, %p467;
	@%p469 bra 	$L__BB4_114;
	// begin inline asm
	{  cvt.rn.f16.f32 %rs779, %f3099;}

	// end inline asm
	st.global.u16 	[%rd11+10], %rs779;
$L__BB4_114:
	setp.ge.s32 	%p470, %r48, %r138;
	setp.ge.s32 	%p471, %r39, %r137;
	or.pred  	%p472, %p471, %p470;
	@%p472 bra 	$L__BB4_116;
	// begin inline asm
	{  cvt.rn.f16.f32 %rs780, %f3098;}

	// end inline asm
	st.global.u16 	[%rd11+12], %rs780;
$L__BB4_116:
	setp.ge.s32 	%p473, %r49, %r138;
	setp.ge.s32 	%p474, %r39, %r137;
	or.pred  	%p475, %p474, %p473;
	@%p475 bra 	$L__BB4_118;
	// begin inline asm
	{  cvt.rn.f16.f32 %rs781, %f3097;}

	// end inline asm
	st.global.u16 	[%rd11+14], %rs781;
$L__BB4_118:
	setp.ge.s32 	%p476, %r29, %r138;
	add.s32 	%r41, %r28, 7;
	setp.ge.s32 	%p477, %r41, %r137;
	add.s32 	%r42, %r40, %r138;
	or.pred  	%p478, %p477, %p476;
	@%p478 bra 	$L__BB4_120;
	// begin inline asm
	{  cvt.rn.f16.f32 %rs782, %f3096;}

	// end inline asm
	add.s32 	%r368, %r29, %r42;
	mul.wide.s32 	%rd157, %r368, 2;
	add.s64 	%rd158, %rd5, %rd157;
	st.global.u16 	[%rd158], %rs782;
$L__BB4_120:
	setp.ge.s32 	%p479, %r43, %r138;
	setp.ge.s32 	%p480, %r41, %r137;
	cvt.s64.s32 	%rd159, %r42;
	add.s64 	%rd160, %rd13, %rd159;
	shl.b64 	%rd161, %rd160, 1;
	add.s64 	%rd12, %rd5, %rd161;
	or.pred  	%p481, %p480, %p479;
	@%p481 bra 	$L__BB4_122;
	// begin inline asm
	{  cvt.rn.f16.f32 %rs783, %f3095;}

	// end inline asm
	st.global.u16 	[%rd12+2], %rs783;
$L__BB4_122:
	setp.ge.s32 	%p482, %r44, %r138;
	setp.ge.s32 	%p483, %r41, %r137;
	or.pred  	%p484, %p483, %p482;
	@%p484 bra 	$L__BB4_124;
	// begin inline asm
	{  cvt.rn.f16.f32 %rs784, %f3094;}

	// end inline asm
	st.global.u16 	[%rd12+4], %rs784;
$L__BB4_124:
	setp.ge.s32 	%p485, %r45, %r138;
	setp.ge.s32 	%p486, %r41, %r137;
	or.pred  	%p487, %p486, %p485;
	@%p487 bra 	$L__BB4_126;
	// begin inline asm
	{  cvt.rn.f16.f32 %rs785, %f3093;}

	// end inline asm
	st.global.u16 	[%rd12+6], %rs785;
$L__BB4_126:
	setp.ge.s32 	%p488, %r46, %r138;
	setp.ge.s32 	%p489, %r41, %r137;
	or.pred  	%p490, %p489, %p488;
	@%p490 bra 	$L__BB4_128;
	// begin inline asm
	{  cvt.rn.f16.f32 %rs786, %f3092;}

	// end inline asm
	st.global.u16 	[%rd12+8], %rs786;
$L__BB4_128:
	setp.ge.s32 	%p491, %r47, %r138;
	setp.ge.s32 	%p492, %r41, %r137;
	or.pred  	%p493, %p492, %p491;
	@%p493 bra 	$L__BB4_130;
	// begin inline asm
	{  cvt.rn.f16.f32 %rs787, %f3091;}

	// end inline asm
	st.global.u16 	[%rd12+10], %rs787;
$L__BB4_130:
	setp.ge.s32 	%p494, %r48, %r138;
	setp.ge.s32 	%p495, %r41, %r137;
	or.pred  	%p496, %p495, %p494;
	@%p496 bra 	$L__BB4_132;
	// begin inline asm
	{  cvt.rn.f16.f32 %rs788, %f3090;}

	// end inline asm
	st.global.u16 	[%rd12+12], %rs788;
$L__BB4_132:
	setp.ge.s32 	%p497, %r49, %r138;
	setp.ge.s32 	%p498, %r41, %r137;
	or.pred  	%p499, %p498, %p497;
	@%p499 bra 	$L__BB4_346;
	// begin inline asm
	{  cvt.rn.f16.f32 %rs789, %f3089;}

	// end inline asm
	st.global.u16 	[%rd12+14], %rs789;
	bra.uni 	$L__BB4_346;
$L__BB4_134:
	mad.lo.s32 	%r158, %r13, %r139, %r55;
	mul.wide.u32 	%rd31, %r158, 2;
	add.s64 	%rd32, %rd1, %rd31;
	ld.global.nc.u16 	%rs790, [%rd32];
$L__BB4_135:
	setp.eq.s16 	%p8, %rs2, 3;
	shr.u32 	%r159, %r5, 5;
	mov.u32 	%r160, _ZZ29quantized_matmul_kernel_tiledILi64ELi64ELi32ELi8ELi8ELi4EEvPK6__halfPKiS2_S2_S2_PS0_iiiiE6x_smem;
	mad.lo.s32 	%r161, %r159, 80, %r160;
	shl.b32 	%r162, %r12, 1;
	add.s32 	%r163, %r161, %r162;
	st.shared.u16 	[%r163], %rs790;
	mov.u32 	%r371, %r11;
	@%p8 bra 	$L__BB4_143;
	setp.lt.s32 	%p9, %r15, %r137;
	add.s32 	%r56, %r14, %r370;
	setp.lt.s32 	%p10, %r56, %r139;
	and.pred  	%p11, %p9, %p10;
	setp.gt.s32 	%p12, %r54, %r14;
	and.pred  	%p13, %p11, %p12;
	@%p13 bra 	$L__BB4_138;
	mov.f32 	%f2244, 0f00000000;
	// begin inline asm
	{  cvt.rn.f16.f32 %rs791, %f2244;}

	// end inline asm
	bra.uni 	$L__BB4_139;
$L__BB4_138:
	add.s32 	%r165, %r16, %r56;
	mul.wide.u32 	%rd33, %r165, 2;
	add.s64 	%rd34, %rd1, %rd33;
	ld.global.nc.u16 	%rs791, [%rd34];
$L__BB4_139:
	setp.eq.s16 	%p14, %rs2, 0;
	shr.u32 	%r166, %r11, 5;
	mov.u32 	%r167, _ZZ29quantized_matmul_kernel_tiledILi64ELi64ELi32ELi8ELi8ELi4EEvPK6__halfPKiS2_S2_S2_PS0_iiiiE6x_smem;
	mad.lo.s32 	%r168, %r166, 80, %r167;
	shl.b32 	%r169, %r14, 1;
	add.s32 	%r170, %r168, %r169;
	st.shared.u16 	[%r170], %rs791;
	mov.u32 	%r371, %r17;
	@%p14 bra 	$L__BB4_143;
	setp.lt.s32 	%p15, %r19, %r137;
	add.s32 	%r57, %r18, %r370;
	setp.lt.s32 	%p16, %r57, %r139;
	and.pred  	%p17, %p15, %p16;
	setp.gt.s32 	%p18, %r54, %r18;
	and.pred  	%p19, %p17, %p18;
	@%p19 bra 	$L__BB4_142;
	mov.f32 	%f2245, 0f00000000;
	// begin inline asm
	{  cvt.rn.f16.f32 %rs20, %f2245;}

	// end inline asm
	st.shared.u16 	[%r20], %rs20;
	mov.u32 	%r371, %r21;
	bra.uni 	$L__BB4_143;
$L__BB4_142:
	mad.lo.s32 	%r172, %r19, %r139, %r57;
	mul.wide.u32 	%rd35, %r172, 2;
	add.s64 	%rd36, %rd1, %rd35;
	ld.global.nc.u16 	%rs21, [%rd36];
	st.shared.u16 	[%r20], %rs21;
	mov.u32 	%r371, %r21;
$L__BB4_143:
	setp.lt.u16 	%p20, %rs1, 2;
	@%p20 bra 	$L__BB4_158;
	shl.b32 	%r173, %r9, 1;
	add.s32 	%r374, %r173, %r371;
	mad.lo.s32 	%r373, %r9, 3, %r371;
	add.s32 	%r372, %r9, %r371;
$L__BB4_145:
	shr.u32 	%r66, %r371, 5;
	and.b32  	%r67, %r371, 31;
	add.s32 	%r68, %r66, %r8;
	add.s32 	%r69, %r67, %r370;
	setp.ge.s32 	%p21, %r68, %r137;
	setp.ge.s32 	%p22, %r69, %r139;
	or.pred  	%p23, %p21, %p22;
	setp.le.s32 	%p24, %r54, %r67;
	or.pred  	%p25, %p23, %p24;
	@%p25 bra 	$L__BB4_147;
	mov.u32 	%r178, _ZZ29quantized_matmul_kernel_tiledILi64ELi64ELi32ELi8ELi8ELi4EEvPK6__halfPKiS2_S2_S2_PS0_iiiiE6x_smem;
	mad.lo.s32 	%r179, %r66, 80, %r178;
	shl.b32 	%r180, %r67, 1;
	add.s32 	%r181, %r179, %r180;
	mad.lo.s32 	%r182, %r68, %r139, %r69;
	mul.wide.u32 	%rd37, %r182, 2;
	add.s64 	%rd38, %rd1, %rd37;
	ld.global.nc.u16 	%rs23, [%rd38];
	st.shared.u16 	[%r181], %rs23;
	bra.uni 	$L__BB4_148;
$L__BB4_147:
	mov.f32 	%f2246, 0f00000000;
	// begin inline asm
	{  cvt.rn.f16.f32 %rs22, %f2246;}

	// end inline asm
	mov.u32 	%r174, _ZZ29quantized_matmul_kernel_tiledILi64ELi64ELi32ELi8ELi8ELi4EEvPK6__halfPKiS2_S2_S2_PS0_iiiiE6x_smem;
	mad.lo.s32 	%r175, %r66, 80, %r174;
	shl.b32 	%r176, %r67, 1;
	add.s32 	%r177, %r175, %r176;
	st.shared.u16 	[%r177], %rs22;
$L__BB4_148:
	shr.u32 	%r70, %r372, 5;
	and.b32  	%r71, %r372, 31;
	add.s32 	%r72, %r70, %r8;
	add.s32 	%r73, %r71, %r370;
	setp.lt.s32 	%p26, %r72, %r137;
	setp.lt.s32 	%p27, %r73, %r139;
	and.pred  	%p28, %p26, %p27;
	setp.gt.s32 	%p29, %r54, %r71;
	and.pred  	%p30, %p28, %p29;
	@%p30 bra 	$L__BB4_150;
	mov.f32 	%f2247, 0f00000000;
	// begin inline asm
	{  cvt.rn.f16.f32 %rs24, %f2247;}

	// end inline asm
	mov.u32 	%r183, _ZZ29quantized_matmul_kernel_tiledILi64ELi64ELi32ELi8ELi8ELi4EEvPK6__halfPKiS2_S2_S2_PS0_iiiiE6x_smem;
	mad.lo.s32 	%r184, %r70, 80, %r183;
	shl.b32 	%r185, %r71, 1;
	add.s32 	%r186, %r184, %r185;
	st.shared.u16 	[%r186], %rs24;
	bra.uni 	$L__BB4_151;
$L__BB4_150:
	mov.u32 	%r187, _ZZ29quantized_matmul_kernel_tiledILi64ELi64ELi32ELi8ELi8ELi4EEvPK6__halfPKiS2_S2_S2_PS0_iiiiE6x_smem;
	mad.lo.s32 	%r188, %r70, 80, %r187;
	shl.b32 	%r189, %r71, 1;
	add.s32 	%r190, %r188, %r189;
	mad.lo.s32 	%r191, %r72, %r139, %r73;
	mul.wide.u32 	%rd39, %r191, 2;
	add.s64 	%rd40, %rd1, %rd39;
	ld.global.nc.u16 	%rs25, [%rd40];
	st.shared.u16 	[%r190], %rs25;
$L__BB4_151:
	add.s32 	%r74, %r371, %r9;
	shr.u32 	%r75, %r374, 5;
	and.b32  	%r76, %r374, 31;
	add.s32 	%r77, %r75, %r8;
	add.s32 	%r78, %r76, %r370;
	setp.lt.s32 	%p31, %r77, %r137;
	setp.lt.s32 	%p32, %r78, %r139;
	and.pred  	%p33, %p31, %p32;
	setp.gt.s32 	%p34, %r54, %r76;
	and.pred  	%p35, %p33, %p34;
	@%p35 bra 	$L__BB4_153;
	mov.f32 	%f2248, 0f00000000;
	// begin inline asm
	{  cvt.rn.f16.f32 %rs26, %f2248;}

	// end inline asm
	mov.u32 	%r192, _ZZ29quantized_matmul_kernel_tiledILi64ELi64ELi32ELi8ELi8ELi4EEvPK6__halfPKiS2_S2_S2_PS0_iiiiE6x_smem;
	mad.lo.s32 	%r193, %r75, 80, %r192;
	shl.b32 	%r194, %r76, 1;
	add.s32 	%r195, %r193, %r194;
	st.shared.u16 	[%r195], %rs26;
	bra.uni 	$L__BB4_154;
$L__BB4_153:
	mov.u32 	%r196, _ZZ29quantized_matmul_kernel_tiledILi64ELi64ELi32ELi8ELi8ELi4EEvPK6__halfPKiS2_S2_S2_PS0_iiiiE6x_smem;
	mad.lo.s32 	%r197, %r75, 80, %r196;
	shl.b32 	%r198, %r76, 1;
	add.s32 	%r199, %r197, %r198;
	mad.lo.s32 	%r200, %r77, %r139, %r78;
	mul.wide.u32 	%rd41, %r200, 2;
	add.s64 	%rd42, %rd1, %rd41;
	ld.global.nc.u16 	%rs27, [%rd42];
	st.shared.u16 	[%r199], %rs27;
$L__BB4_154:
	add.s32 	%r79, %r74, %r9;
	shr.u32 	%r80, %r373, 5;
	and.b32  	%r81, %r373, 31;
	add.s32 	%r82, %r80, %r8;
	add.s32 	%r83, %r81, %r370;
	setp.lt.s32 	%p36, %r82, %r137;
	setp.lt.s32 	%p37, %r83, %r139;
	and.pred  	%p38, %p36, %p37;
	setp.gt.s32 	%p39, %r54, %r81;
	and.pred  	%p40, %p38, %p39;
	@%p40 bra 	$L__BB4_156;
	mov.f32 	%f2249, 0f00000000;
	// begin inline asm
	{  cvt.rn.f16.f32 %rs28, %f2249;}

	// end inline asm
	mov.u32 	%r201, _ZZ29quantized_matmul_kernel_tiledILi64ELi64ELi32ELi8ELi8ELi4EEvPK6__halfPKiS2_S2_S2_PS0_iiiiE6x_smem;
	mad.lo.s32 	%r202, %r80, 80, %r201;
	shl.b32 	%r203, %r81, 1;
	add.s32 	%r204, %r202, %r203;
	st.shared.u16 	[%r204], %rs28;
	bra.uni 	$L__BB4_157;
$L__BB4_156:
	mov.u32 	%r205, _ZZ29quantized_matmul_kernel_tiledILi64ELi64ELi32ELi8ELi8ELi4EEvPK6__halfPKiS2_S2_S2_PS0_iiiiE6x_smem;
	mad.lo.s32 	%r206, %r80, 80, %r205;
	shl.b32 	%r207, %r81, 1;
	add.s32 	%r208, %r206, %r207;
	mad.lo.s32 	%r209, %r82, %r139, %r83;
	mul.wide.u32 	%rd43, %r209, 2;
	add.s64 	%rd44, %rd1, %rd43;
	ld.global.nc.u16 	%rs29, [%rd44];
	st.shared.u16 	[%r208], %rs29;
$L__BB4_157:
	add.s32 	%r210, %r79, %r9;
	add.s32 	%r371, %r210, %r9;
	shl.b32 	%r211, %r9, 2;
	add.s32 	%r374, %r374, %r211;
	add.s32 	%r373, %r373, %r211;
	add.s32 	%r372, %r372, %r211;
	setp.lt.u32 	%p41, %r371, 2048;
	@%p41 bra 	$L__BB4_145;
$L__BB4_158:
	mov.u32 	%r376, %r5;
	@%p2 bra 	$L__BB4_170;
	setp.lt.s32 	%p43, %r22, %r138;
	add.s32 	%r88, %r12, %r370;
	setp.lt.s32 	%p44, %r88, %r139;
	and.pred  	%p45, %p43, %p44;
	setp.gt.s32 	%p46, %r54, %r12;
	and.pred  	%p47, %p45, %p46;
	@%p47 bra 	$L__BB4_161;
	mov.f32 	%f2250, 0f00000000;
	// begin inline asm
	{  cvt.rn.f16.f32 %rs792, %f2250;}

	// end inline asm
	bra.uni 	$L__BB4_162;
$L__BB4_161:
	shr.u32 	%r214, %r88, 3;
	mad.lo.s32 	%r215, %r22, %r1, %r214;
	mul.wide.u32 	%rd45, %r215, 4;
	add.s64 	%rd46, %rd4, %rd45;
	ld.global.nc.u32 	%r216, [%rd46];
	shl.b32 	%r217, %r5, 2;
	and.b32  	%r218, %r217, 28;
	shr.s32 	%r219, %r216, %r218;
	and.b32  	%r213, %r219, 15;
	div.s32 	%r220, %r88, %r140;
	mad.lo.s32 	%r221, %r22, %r2, %r220;
	mul.wide.s32 	%rd47, %r221, 2;
	add.s64 	%rd48, %rd3, %rd47;
	ld.global.nc.u16 	%rs36, [%rd48];
	add.s64 	%rd49, %rd2, %rd47;
	ld.global.nc.u16 	%rs34, [%rd49];
	// begin inline asm
	cvt.rn.f16.s32 %rs31, %r213;
	// end inline asm
	// begin inline asm
	{sub.f16 %rs32,%rs31,%rs34;
}
	// end inline asm
	// begin inline asm
	{mul.f16 %rs792,%rs36,%rs32;
}
	// end inline asm
$L__BB4_162:
	setp.eq.s16 	%p48, %rs2, 3;
	shr.u32 	%r222, %r5, 5;
	mov.u32 	%r223, _ZZ29quantized_matmul_kernel_tiledILi64ELi64ELi32ELi8ELi8ELi4EEvPK6__halfPKiS2_S2_S2_PS0_iiiiE6w_smem;
	mad.lo.s32 	%r224, %r222, 80, %r223;
	shl.b32 	%r225, %r12, 1;
	add.s32 	%r226, %r224, %r225;
	st.shared.u16 	[%r226], %rs792;
	mov.u32 	%r376, %r11;
	@%p48 bra 	$L__BB4_170;
	setp.lt.s32 	%p49, %r23, %r138;
	add.s32 	%r89, %r14, %r370;
	setp.lt.s32 	%p50, %r89, %r139;
	and.pred  	%p51, %p49, %p50;
	setp.gt.s32 	%p52, %r54, %r14;
	and.pred  	%p53, %p51, %p52;
	@%p53 bra 	$L__BB4_165;
	mov.f32 	%f2251, 0f00000000;
	// begin inline asm
	{  cvt.rn.f16.f32 %rs793, %f2251;}

	// end inline asm
	bra.uni 	$L__BB4_166;
$L__BB4_165:
	shr.u32 	%r229, %r89, 3;
	mad.lo.s32 	%r230, %r23, %r1, %r229;
	mul.wide.u32 	%rd50, %r230, 4;
	add.s64 	%rd51, %rd4, %rd50;
	ld.global.nc.u32 	%r231, [%rd51];
	shl.b32 	%r232, %r11, 2;
	and.b32  	%r233, %r232, 28;
	shr.s32 	%r234, %r231, %r233;
	and.b32  	%r228, %r234, 15;
	div.s32 	%r235, %r89, %r140;
	mad.lo.s32 	%r236, %r23, %r2, %r235;
	mul.wide.s32 	%rd52, %r236, 2;
	add.s64 	%rd53, %rd3, %rd52;
	ld.global.nc.u16 	%rs44, [%rd53];
	add.s64 	%rd54, %rd2, %rd52;
	ld.global.nc.u16 	%rs42, [%rd54];
	// begin inline asm
	cvt.rn.f16.s32 %rs39, %r228;
	// end inline asm
	// begin inline asm
	{sub.f16 %rs40,%rs39,%rs42;
}
	// end inline asm
	// begin inline asm
	{mul.f16 %rs793,%rs44,%rs40;
}
	// end inline asm
$L__BB4_166:
	setp.eq.s16 	%p54, %rs2, 0;
	shr.u32 	%r237, %r11, 5;
	mov.u32 	%r238, _ZZ29quantized_matmul_kernel_tiledILi64ELi64ELi32ELi8ELi8ELi4EEvPK6__halfPKiS2_S2_S2_PS0_iiiiE6w_smem;
	mad.lo.s32 	%r239, %r237, 80, %r238;
	shl.b32 	%r240, %r14, 1;
	add.s32 	%r241, %r239, %r240;
	st.shared.u16 	[%r241], %rs793;
	mov.u32 	%r376, %r17;
	@%p54 bra 	$L__BB4_170;
	setp.lt.s32 	%p55, %r24, %r138;
	add.s32 	%r90, %r18, %r370;
	setp.lt.s32 	%p56, %r90, %r139;
	and.pred  	%p57, %p55, %p56;
	setp.gt.s32 	%p58, %r54, %r18;
	and.pred  	%p59, %p57, %p58;
	@%p59 bra 	$L__BB4_169;
	mov.f32 	%f2252, 0f00000000;
	// begin inline asm
	{  cvt.rn.f16.f32 %rs46, %f2252;}

	// end inline asm
	st.shared.u16 	[%r25], %rs46;
	mov.u32 	%r376, %r21;
	bra.uni 	$L__BB4_170;
$L__BB4_169:
	shr.u32 	%r244, %r90, 3;
	mad.lo.s32 	%r245, %r24, %r1, %r244;
	mul.wide.u32 	%rd55, %r245, 4;
	add.s64 	%rd56, %rd4, %rd55;
	ld.global.nc.u32 	%r246, [%rd56];
	shl.b32 	%r247, %r17, 2;
	and.b32  	%r248, %r247, 28;
	shr.s32 	%r249, %r246, %r248;
	and.b32  	%r243, %r249, 15;
	div.s32 	%r250, %r90, %r140;
	mad.lo.s32 	%r251, %r24, %r2, %r250;
	mul.wide.s32 	%rd57, %r251, 2;
	add.s64 	%rd58, %rd3, %rd57;
	ld.global.nc.u16 	%rs52, [%rd58];
	add.s64 	%rd59, %rd2, %rd57;
	ld.global.nc.u16 	%rs50, [%rd59];
	// begin inline asm
	cvt.rn.f16.s32 %rs47, %r243;
	// end inline asm
	// begin inline asm
	{sub.f16 %rs48,%rs47,%rs50;
}
	// end inline asm
	// begin inline asm
	{mul.f16 %rs51,%rs52,%rs48;
}
	// end inline asm
	st.shared.u16 	[%r25], %rs51;
	mov.u32 	%r376, %r21;
$L__BB4_170:
	@%p20 bra 	$L__BB4_184;
$L__BB4_171:
	shr.u32 	%r93, %r376, 5;
	and.b32  	%r94, %r376, 31;
	add.s32 	%r95, %r93, %r10;
	add.s32 	%r96, %r94, %r370;
	setp.ge.s32 	%p61, %r95, %r138;
	setp.ge.s32 	%p62, %r96, %r139;
	or.pred  	%p63, %p61, %p62;
	setp.le.s32 	%p64, %r54, %r94;
	or.pred  	%p65, %p63, %p64;
	@%p65 bra 	$L__BB4_173;
	shr.u32 	%r257, %r96, 3;
	mad.lo.s32 	%r258, %r95, %r1, %r257;
	mul.wide.u32 	%rd60, %r258, 4;
	add.s64 	%rd61, %rd4, %rd60;
	ld.global.nc.u32 	%r259, [%rd61];
	shl.b32 	%r260, %r376, 2;
	and.b32  	%r261, %r260, 28;
	shr.s32 	%r262, %r259, %r261;
	and.b32  	%r256, %r262, 15;
	div.s32 	%r263, %r96, %r140;
	mad.lo.s32 	%r264, %r95, %r2, %r263;
	mul.wide.s32 	%rd62, %r264, 2;
	add.s64 	%rd63, %rd3, %rd62;
	ld.global.nc.u16 	%rs60, [%rd63];
	add.s64 	%rd64, %rd2, %rd62;
	ld.global.nc.u16 	%rs58, [%rd64];
	// begin inline asm
	cvt.rn.f16.s32 %rs55, %r256;
	// end inline asm
	// begin inline asm
	{sub.f16 %rs56,%rs55,%rs58;
}
	// end inline asm
	// begin inline asm
	{mul.f16 %rs59,%rs60,%rs56;
}
	// end inline asm
	mov.u32 	%r265, _ZZ29quantized_matmul_kernel_tiledILi64ELi64ELi32ELi8ELi8ELi4EEvPK6__halfPKiS2_S2_S2_PS0_iiiiE6w_smem;
	mad.lo.s32 	%r266, %r93, 80, %r265;
	shl.b32 	%r267, %r94, 1;
	add.s32 	%r268, %r266, %r267;
	st.shared.u16 	[%r268], %rs59;
	bra.uni 	$L__BB4_174;
$L__BB4_173:
	mov.f32 	%f2253, 0f00000000;
	// begin inline asm
	{  cvt.rn.f16.f32 %rs54, %f2253;}

	// end inline asm
	mov.u32 	%r252, _ZZ29quantized_matmul_kernel_tiledILi64ELi64ELi32ELi8ELi8ELi4EEvPK6__halfPKiS2_S2_S2_PS0_iiiiE6w_smem;
	mad.lo.s32 	%r253, %r93, 80, %r252;
	shl.b32 	%r254, %r94, 1;
	add.s32 	%r255, %r253, %r254;
	st.shared.u16 	[%r255], %rs54;
$L__BB4_174:
	add.s32 	%r97, %r376, %r9;
	shr.u32 	%r98, %r97, 5;
	and.b32  	%r99, %r97, 31;
	add.s32 	%r100, %r98, %r10;
	add.s32 	%r101, %r99, %r370;
	setp.lt.s32 	%p66, %r100, %r138;
	setp.lt.s32 	%p67, %r101, %r139;
	and.pred  	%p68, %p66, %p67;
	setp.gt.s32 	%p69, %r54, %r99;
	and.pred  	%p70, %p68, %p69;
	@%p70 bra 	$L__BB4_176;
	mov.f32 	%f2254, 0f00000000;
	// begin inline asm
	{  cvt.rn.f16.f32 %rs62, %f2254;}

	// end inline asm
	mov.u32 	%r269, _ZZ29quantized_matmul_kernel_tiledILi64ELi64ELi32ELi8ELi8ELi4EEvPK6__halfPKiS2_S2_S2_PS0_iiiiE6w_smem;
	mad.lo.s32 	%r270, %r98, 80, %r269;
	shl.b32 	%r271, %r99, 1;
	add.s32 	%r272, %r270, %r271;
	st.shared.u16 	[%r272], %rs62;
	bra.uni 	$L__BB4_177;
$L__BB4_176:
	shr.u32 	%r274, %r101, 3;
	mad.lo.s32 	%r275, %r100, %r1, %r274;
	mul.wide.u32 	%rd65, %r275, 4;
	add.s64 	%rd66, %rd4, %rd65;
	ld.global.nc.u32 	%r276, [%rd66];
	shl.b32 	%r277, %r97, 2;
	and.b32  	%r278, %r277, 28;
	shr.s32 	%r279, %r276, %r278;
	and.b32  	%r273, %r279, 15;
	div.s32 	%r280, %r101, %r140;
	mad.lo.s32 	%r281, %r100, %r2, %r280;
	mul.wide.s32 	%rd67, %r281, 2;
	add.s64 	%rd68, %rd3, %rd67;
	ld.global.nc.u16 	%rs68, [%rd68];
	add.s64 	%rd69, %rd2, %rd67;
	ld.global.nc.u16 	%rs66, [%rd69];
	// begin inline asm
	cvt.rn.f16.s32 %rs63, %r273;
	// end inline asm
	// begin inline asm
	{sub.f16 %rs64,%rs63,%rs66;
}
	// end inline asm
	// begin inline asm
	{mul.f16 %rs67,%rs68,%rs64;
}
	// end inline asm
	mov.u32 	%r282, _ZZ29quantized_matmul_kernel_tiledILi64ELi64ELi32ELi8ELi8ELi4EEvPK6__halfPKiS2_S2_S2_PS0_iiiiE6w_smem;
	mad.lo.s32 	%r283, %r98, 80, %r282;
	shl.b32 	%r284, %r99, 1;
	add.s32 	%r285, %r283, %r284;
	st.shared.u16 	[%r285], %rs67;
$L__BB4_177:
	add.s32 	%r102, %r97, %r9;
	shr.u32 	%r103, %r102, 5;
	and.b32  	%r104, %r102, 31;
	add.s32 	%r105, %r103, %r10;
	add.s32 	%r106, %r104, %r370;
	setp.lt.s32 	%p71, %r105, %r138;
	setp.lt.s32 	%p72, %r106, %r139;
	and.pred  	%p73, %p71, %p72;
	setp.gt.s32 	%p74, %r54, %r104;
	and.pred  	%p75, %p73, %p74;
	@%p75 bra 	$L__BB4_179;
	mov.f32 	%f2255, 0f00000000;
	// begin inline asm
	{  cvt.rn.f16.f32 %rs70, %f2255;}

	// end inline asm
	mov.u32 	%r286, _ZZ29quantized_matmul_kernel_tiledILi64ELi64ELi32ELi8ELi8ELi4EEvPK6__halfPKiS2_S2_S2_PS0_iiiiE6w_smem;
	mad.lo.s32 	%r287, %r103, 80, %r286;
	shl.b32 	%r288, %r104, 1;
	add.s32 	%r289, %r287, %r288;
	st.shared.u16 	[%r289], %rs70;
	bra.uni 	$L__BB4_180;
$L__BB4_179:
	shr.u32 	%r291, %r106, 3;
	mad.lo.s32 	%r292, %r105, %r1, %r291;
	mul.wide.u32 	%rd70, %r292, 4;
	add.s64 	%rd71, %rd4, %rd70;
	ld.global.nc.u32 	%r293, [%rd71];
	shl.b32 	%r294, %r102, 2;
	and.b32  	%r295, %r294, 28;
	shr.s32 	%r296, %r293, %r295;
	and.b32  	%r290, %r296, 15;
	div.s32 	%r297, %r106, %r140;
	mad.lo.s32 	%r298, %r105, %r2, %r297;
	mul.wide.s32 	%rd72, %r298, 2;
	add.s64 	%rd73, %rd3, %rd72;
	ld.global.nc.u16 	%rs76, [%rd73];
	add.s64 	%rd74, %rd2, %rd72;
	ld.global.nc.u16 	%rs74, [%rd74];
	// begin inline asm
	cvt.rn.f16.s32 %rs71, %r290;
	// end inline asm
	// begin inline asm
	{sub.f16 %rs72,%rs71,%rs74;
}
	// end inline asm
	// begin inline asm
	{mul.f16 %rs75,%rs76,%rs72;
}
	// end inline asm
	mov.u32 	%r299, _ZZ29quantized_matmul_kernel_tiledILi64ELi64ELi32ELi8ELi8ELi4EEvPK6__halfPKiS2_S2_S2_PS0_iiiiE6w_smem;
	mad.lo.s32 	%r300, %r103, 80, %r299;
	shl.b32 	%r301, %r104, 1;
	add.s32 	%r302, %r300, %r301;
	st.shared.u16 	[%r302], %rs75;
$L__BB4_180:
	add.s32 	%r107, %r102, %r9;
	shr.u32 	%r108, %r107, 5;
	and.b32  	%r109, %r107, 31;
	add.s32 	%r110, %r108, %r10;
	add.s32 	%r111, %r109, %r370;
	setp.lt.s32 	%p76, %r110, %r138;
	setp.lt.s32 	%p77, %r111, %r139;
	and.pred  	%p78, %p76, %p77;
	setp.gt.s32 	%p79, %r54, %r109;
	and.pred  	%p80, %p78, %p79;
	@%p80 bra 	$L__BB4_182;
	mov.f32 	%f2256, 0f00000000;
	// begin inline asm
	{  cvt.rn.f16.f32 %rs78, %f2256;}

	// end inline asm
	mov.u32 	%r303, _ZZ29quantized_matmul_kernel_tiledILi64ELi64ELi32ELi8ELi8ELi4EEvPK6__halfPKiS2_S2_S2_PS0_iiiiE6w_smem;
	mad.lo.s32 	%r304, %r108, 80, %r303;
	shl.b32 	%r305, %r109, 1;
	add.s32 	%r306, %r304, %r305;
	st.shared.u16 	[%r306], %rs78;
	bra.uni 	$L__BB4_183;
$L__BB4_182:
	shr.u32 	%r308, %r111, 3;
	mad.lo.s32 	%r309, %r110, %r1, %r308;
	mul.wide.u32 	%rd75, %r309, 4;
	add.s64 	%rd76, %rd4, %rd75;
	ld.global.nc.u32 	%r310, [%rd76];
	shl.b32 	%r311, %r107, 2;
	and.b32  	%r312, %r311, 28;
	shr.s32 	%r313, %r310, %r312;
	and.b32  	%r307, %r313, 15;
	div.s32 	%r314, %r111, %r140;
	mad.lo.s32 	%r315, %r110, %r2, %r314;
	mul.wide.s32 	%rd77, %r315, 2;
	add.s64 	%rd78, %rd3, %rd77;
	ld.global.nc.u16 	%rs84, [%rd78];
	add.s64 	%rd79, %rd2, %rd77;
	ld.global.nc.u16 	%rs82, [%rd79];
	// begin inline asm
	cvt.rn.f16.s32 %rs79, %r307;
	// end inline asm
	// begin inline asm
	{sub.f16 %rs80,%rs79,%rs82;
}
	// end inline asm
	// begin inline asm
	{mul.f16 %rs83,%rs84,%rs80;
}
	// end inline asm
	mov.u32 	%r316, _ZZ29quantized_matmul_kernel_tiledILi64ELi64ELi32ELi8ELi8ELi4EEvPK6__halfPKiS2_S2_S2_PS0_iiiiE6w_smem;
	mad.lo.s32 	%r317, %r108, 80, %r316;
	shl.b32 	%r318, %r109, 1;
	add.s32 	%r319, %r317, %r318;
	st.shared.u16 	[%r319], %rs83;
$L__BB4_183:
	add.s32 	%r376, %r107, %r9;
	setp.lt.u32 	%p81, %r376, 2048;
	@%p81 bra 	$L__BB4_171;
$L__BB4_184:
	bar.sync 	0;
	setp.lt.s32 	%p82, %r54, 1;
	@%p82 bra 	$L__BB4_217;
	ld.shared.u16 	%rs86, [%r26];
	ld.shared.u16 	%rs95, [%r26+80];
	ld.shared.u16 	%rs96, [%r26+160];
	ld.shared.u16 	%rs97, [%r26+240];
	ld.shared.u16 	%rs98, [%r26+320];
	ld.shared.u16 	%rs99, [%r26+400];
	ld.shared.u16 	%rs100, [%r26+480];
	ld.shared.u16 	%rs101, [%r26+560];
	ld.shared.u16 	%rs87, [%r27];
	ld.shared.u16 	%rs88, [%r27+80];
	ld.shared.u16 	%rs89, [%r27+160];
	ld.shared.u16 	%rs90, [%r27+240];
	ld.shared.u16 	%rs91, [%r27+320];
	ld.shared.u16 	%rs92, [%r27+400];
	ld.shared.u16 	%rs93, [%r27+480];
	ld.shared.u16 	%rs94, [%r27+560];
	// begin inline asm
	{  cvt.f32.f16 %f2257, %rs86;}

	// end inline asm
	// begin inline asm
	{  cvt.f32.f16 %f2258, %rs87;}

	// end inline asm
	fma.rn.f32 	%f3152, %f2257, %f2258, %f3152;
	// begin inline asm
	{  cvt.f32.f16 %f2259, %rs88;}

	// end inline asm
	fma.rn.f32 	%f3151, %f2257, %f2259, %f3151;
	// begin inline asm
	{  cvt.f32.f16 %f2260, %rs89;}

	// end inline asm
	fma.rn.f32 	%f3150, %f2257, %f2260, %f3150;
	// begin inline asm
	{  cvt.f32.f16 %f2261, %rs90;}

	// end inline asm
	fma.rn.f32 	%f3149, %f2257, %f2261, %f3149;
	// begin inline asm
	{  cvt.f32.f16 %f2262, %rs91;}

	// end inline asm
	fma.rn.f32 	%f3148, %f2257, %f2262, %f3148;
	// begin inline asm
	{  cvt.f32.f16 %f2263, %rs92;}

	// end inline asm
	fma.rn.f32 	%f3147, %f2257, %f2263, %f3147;
	// begin inline asm
	{  cvt.f32.f16 %f2264, %rs93;}

	// end inline asm
	fma.rn.f32 	%f3146, %f2257, %f2264, %f3146;
	// begin inline asm
	{  cvt.f32.f16 %f2265, %rs94;}

	// end inline asm
	fma.rn.f32 	%f3145, %f2257, %f2265, %f3145;
	// begin inline asm
	{  cvt.f32.f16 %f2266, %rs95;}

	// end inline asm
	fma.rn.f32 	%f3144, %f2266, %f2258, %f3144;
	fma.rn.f32 	%f3143, %f2266, %f2259, %f3143;
	fma.rn.f32 	%f3142, %f2266, %f2260, %f3142;
	fma.rn.f32 	%f3141, %f2266, %f2261, %f3141;
	fma.rn.f32 	%f3140, %f2266, %f2262, %f3140;
	fma.rn.f32 	%f3139, %f2266, %f2263, %f3139;
	fma.rn.f32 	%f3138, %f2266, %f2264, %f3138;
	fma.rn.f32 	%f3137, %f2266, %f2265, %f3137;
	// begin inline asm
	{  cvt.f32.f16 %f2267, %rs96;}

	// end inline asm
	fma.rn.f32 	%f3136, %f2267, %f2258, %f3136;
	fma.rn.f32 	%f3135, %f2267, %f2259, %f3135;
	fma.rn.f32 	%f3134, %f2267, %f2260, %f3134;
	fma.rn.f32 	%f3133, %f2267, %f2261, %f3133;
	fma.rn.f32 	%f3132, %f2267, %f2262, %f3132;
	fma.rn.f32 	%f3131, %f2267, %f2263, %f3131;
	fma.rn.f32 	%f3130, %f2267, %f2264, %f3130;
	fma.rn.f32 	%f3129, %f2267, %f2265, %f3129;
	// begin inline asm
	{  cvt.f32.f16 %f2268, %rs97;}

	// end inline asm
	fma.rn.f32 	%f3128, %f2268, %f2258, %f3128;
	fma.rn.f32 	%f3127, %f2268, %f2259, %f3127;
	fma.rn.f32 	%f3126, %f2268, %f2260, %f3126;
	fma.rn.f32 	%f3125, %f2268, %f2261, %f3125;
	fma.rn.f32 	%f3124, %f2268, %f2262, %f3124;
	fma.rn.f32 	%f3123, %f2268, %f2263, %f3123;
	fma.rn.f32 	%f3122, %f2268, %f2264, %f3122;
	fma.rn.f32 	%f3121, %f2268, %f2265, %f3121;
	// begin inline asm
	{  cvt.f32.f16 %f2269, %rs98;}

	// end inline asm
	fma.rn.f32 	%f3120, %f2269, %f2258, %f3120;
	fma.rn.f32 	%f3119, %f2269, %f2259, %f3119;
	fma.rn.f32 	%f3118, %f2269, %f2260, %f3118;
	fma.rn.f32 	%f3117, %f2269, %f2261, %f3117;
	fma.rn.f32 	%f3116, %f2269, %f2262, %f3116;
	fma.rn.f32 	%f3115, %f2269, %f2263, %f3115;
	fma.rn.f32 	%f3114, %f2269, %f2264, %f3114;
	fma.rn.f32 	%f3113, %f2269, %f2265, %f3113;
	// begin inline asm
	{  cvt.f32.f16 %f2270, %rs99;}

	// end inline asm
	fma.rn.f32 	%f3112, %f2270, %f2258, %f3112;
	fma.rn.f32 	%f3111, %f2270, %f2259, %f3111;
	fma.rn.f32 	%f3110, %f2270, %f2260, %f3110;
	fma.rn.f32 	%f3109, %f2270, %f2261, %f3109;
	fma.rn.f32 	%f3108, %f2270, %f2262, %f3108;
	fma.rn.f32 	%f3107, %f2270, %f2263, %f3107;
	fma.rn.f32 	%f3106, %f2270, %f2264, %f3106;
	fma.rn.f32 	%f3105, %f2270, %f2265, %f3105;
	// begin inline asm
	{  cvt.f32.f16 %f2271, %rs100;}

	// end inline asm
	fma.rn.f32 	%f3104, %f2271, %f2258, %f3104;
	fma.rn.f32 	%f3103, %f2271, %f2259, %f3103;
	fma.rn.f32 	%f3102, %f2271, %f2260, %f3102;
	fma.rn.f32 	%f3101, %f2271, %f2261, %f3101;
	fma.rn.f32 	%f3100, %f2271, %f2262, %f3100;
	fma.rn.f32 	%f3099, %f2271, %f2263, %f3099;
	fma.rn.f32 	%f3098, %f2271, %f2264, %f3098;
	fma.rn.f32 	%f3097, %f2271, %f2265, %f3097;
	// begin inline asm
	{  cvt.f32.f16 %f2272, %rs101;}

	// end inline asm
	fma.rn.f32 	%f3096, %f2272, %f2258, %f3096;
	fma.rn.f32 	%f3095, %f2272, %f2259, %f3095;
	fma.rn.f32 	%f3094, %f2272, %f2260, %f3094;
	fma.rn.f32 	%f3093, %f2272, %f2261, %f3093;
	fma.rn.f32 	%f3092, %f2272, %f2262, %f3092;
	fma.rn.f32 	%f3091, %f2272, %f2263, %f3091;
	fma.rn.f32 	%f3090, %f2272, %f2264, %f3090;
	fma.rn.f32 	%f3089, %f2272, %f2265, %f3089;
	setp.lt.s32 	%p83, %r369, 2;
	@%p83 bra 	$L__BB4_217;
	ld.shared.u16 	%rs102, [%r26+2];
	ld.shared.u16 	%rs111, [%r26+82];
	ld.shared.u16 	%rs112, [%r26+162];
	ld.shared.u16 	%rs113, [%r26+242];
	ld.shared.u16 	%rs114, [%r26+322];
	ld.shared.u16 	%rs115, [%r26+402];
	ld.shared.u16 	%rs116, [%r26+482];
	ld.shared.u16 	%rs117, [%r26+562];
	ld.shared.u16 	%rs103, [%r27+2];
	ld.shared.u16 	%rs104, [%r27+82];
	ld.shared.u16 	%rs105, [%r27+162];
	ld.shared.u16 	%rs106, [%r27+242];
	ld.shared.u16 	%rs107, [%r27+322];
	ld.shared.u16 	%rs108, [%r27+402];
	ld.shared.u16 	%rs109, [%r27+482];
	ld.shared.u16 	%rs110, [%r27+562];
	// begin inline asm
	{  cvt.f32.f16 %f2273, %rs102;}

	// end inline asm
	// begin inline asm
	{  cvt.f32.f16 %f2274, %rs103;}

	// end inline asm
	fma.rn.f32 	%f3152, %f2273, %f2274, %f3152;
	// begin inline asm
	{  cvt.f32.f16 %f2275, %rs104;}

	// end inline asm
	fma.rn.f32 	%f3151, %f2273, %f2275, %f3151;
	// begin inline asm
	{  cvt.f32.f16 %f2276, %rs105;}

	// end inline asm
	fma.rn.f32 	%f3150, %f2273, %f2276, %f3150;
	// begin inline asm
	{  cvt.f32.f16 %f2277, %rs106;}

	// end inline asm
	fma.rn.f32 	%f3149, %f2273, %f2277, %f3149;
	// begin inline asm
	{  cvt.f32.f16 %f2278, %rs107;}

	// end inline asm
	fma.rn.f32 	%f3148, %f2273, %f2278, %f3148;
	// begin inline asm
	{  cvt.f32.f16 %f2279, %rs108;}

	// end inline asm
	fma.rn.f32 	%f3147, %f2273, %f2279, %f3147;
	// begin inline asm
	{  cvt.f32.f16 %f2280, %rs109;}

	// end inline asm
	fma.rn.f32 	%f3146, %f2273, %f2280, %f3146;
	// begin inline asm
	{  cvt.f32.f16 %f2281, %rs110;}

	// end inline asm
	fma.rn.f32 	%f3145, %f2273, %f2281, %f3145;
	// begin inline asm
	{  cvt.f32.f16 %f2282, %rs111;}

	// end inline asm
	fma.rn.f32 	%f3144, %f2282, %f2274, %f3144;
	fma.rn.f32 	%f3143, %f2282, %f2275, %f3143;
	fma.rn.f32 	%f3142, %f2282, %f2276, %f3142;
	fma.rn.f32 	%f3141, %f2282, %f2277, %f3141;
	fma.rn.f32 	%f3140, %f2282, %f2278, %f3140;
	fma.rn.f32 	%f3139, %f2282, %f2279, %f3139;
	fma.rn.f32 	%f3138, %f2282, %f2280, %f3138;
	fma.rn.f32 	%f3137, %f2282, %f2281, %f3137;
	// begin inline asm
	{  cvt.f32.f16 %f2283, %rs112;}

	// end inline asm
	fma.rn.f32 	%f3136, %f2283, %f2274, %f3136;
	fma.rn.f32 	%f3135, %f2283, %f2275, %f3135;
	fma.rn.f32 	%f3134, %f2283, %f2276, %f3134;
	fma.rn.f32 	%f3133, %f2283, %f2277, %f3133;
	fma.rn.f32 	%f3132, %f2283, %f2278, %f3132;
	fma.rn.f32 	%f3131, %f2283, %f2279, %f3131;
	fma.rn.f32 	%f3130, %f2283, %f2280, %f3130;
	fma.rn.f32 	%f3129, %f2283, %f2281, %f3129;
	// begin inline asm
	{  cvt.f32.f16 %f2284, %rs113;}

	// end inline asm
	fma.rn.f32 	%f3128, %f2284, %f2274, %f3128;
	fma.rn.f32 	%f3127, %f2284, %f2275, %f3127;
	fma.rn.f32 	%f3126, %f2284, %f2276, %f3126;
	fma.rn.f32 	%f3125, %f2284, %f2277, %f3125;
	fma.rn.f32 	%f3124, %f2284, %f2278, %f3124;
	fma.rn.f32 	%f3123, %f2284, %f2279, %f3123;
	fma.rn.f32 	%f3122, %f2284, %f2280, %f3122;
	fma.rn.f32 	%f3121, %f2284, %f2281, %f3121;
	// begin inline asm
	{  cvt.f32.f16 %f2285, %rs114;}

	// end inline asm
	fma.rn.f32 	%f3120, %f2285, %f2274, %f3120;
	fma.rn.f32 	%f3119, %f2285, %f2275, %f3119;
	fma.rn.f32 	%f3118, %f2285, %f2276, %f3118;
	fma.rn.f32 	%f3117, %f2285, %f2277, %f3117;
	fma.rn.f32 	%f3116, %f2285, %f2278, %f3116;
	fma.rn.f32 	%f3115, %f2285, %f2279, %f3115;
	fma.rn.f32 	%f3114, %f2285, %f2280, %f3114;
	fma.rn.f32 	%f3113, %f2285, %f2281, %f3113;
	// begin inline asm
	{  cvt.f32.f16 %f2286, %rs115;}

	// end inline asm
	fma.rn.f32 	%f3112, %f2286, %f2274, %f3112;
	fma.rn.f32 	%f3111, %f2286, %f2275, %f3111;
	fma.rn.f32 	%f3110, %f2286, %f2276, %f3110;
	fma.rn.f32 	%f3109, %f2286, %f2277, %f3109;
	fma.rn.f32 	%f3108, %f2286, %f2278, %f3108;
	fma.rn.f32 	%f3107, %f2286, %f2279, %f3107;
	fma.rn.f32 	%f3106, %f2286, %f2280, %f3106;
	fma.rn.f32 	%f3105, %f2286, %f2281, %f3105;
	// begin inline asm
	{  cvt.f32.f16 %f2287, %rs116;}

	// end inline asm
	fma.rn.f32 	%f3104, %f2287, %f2274, %f3104;
	fma.rn.f32 	%f3103, %f2287, %f2275, %f3103;
	fma.rn.f32 	%f3102, %f2287, %f2276, %f3102;
	fma.rn.f32 	%f3101, %f2287, %f2277, %f3101;
	fma.rn.f32 	%f3100, %f2287, %f2278, %f3100;
	fma.rn.f32 	%f3099, %f2287, %f2279, %f3099;
	fma.rn.f32 	%f3098, %f2287, %f2280, %f3098;
	fma.rn.f32 	%f3097, %f2287, %f2281, %f3097;
	// begin inline asm
	{  cvt.f32.f16 %f2288, %rs117;}

	// end inline asm
	fma.rn.f32 	%f3096, %f2288, %f2274, %f3096;
	fma.rn.f32 	%f3095, %f2288, %f2275, %f3095;
	fma.rn.f32 	%f3094, %f2288, %f2276, %f3094;
	fma.rn.f32 	%f3093, %f2288, %f2277, %f3093;
	fma.rn.f32 	%f3092, %f2288, %f2278, %f3092;
	fma.rn.f32 	%f3091, %f2288, %f2279, %f3091;
	fma.rn.f32 	%f3090, %f2288, %f2280, %f3090;
	fma.rn.f32 	%f3089, %f2288, %f2281, %f3089;
	setp.eq.s32 	%p84, %r369, 2;
	@%p84 bra 	$L__BB4_217;
	ld.shared.u16 	%rs118, [%r26+4];
	ld.shared.u16 	%rs127, [%r26+84];
	ld.shared.u16 	%rs128, [%r26+164];
	ld.shared.u16 	%rs129, [%r26+244];
	ld.shared.u16 	%rs130, [%r26+324];
	ld.shared.u16 	%rs131, [%r26+404];
	ld.shared.u16 	%rs132, [%r26+484];
	ld.shared.u16 	%rs133, [%r26+564];
	ld.shared.u16 	%rs119, [%r27+4];
	ld.shared.u16 	%rs120, [%r27+84];
	ld.shared.u16 	%rs121, [%r27+164];
	ld.shared.u16 	%rs122, [%r27+244];
	ld.shared.u16 	%rs123, [%r27+324];
	ld.shared.u16 	%rs124, [%r27+404];
	ld.shared.u16 	%rs125, [%r27+484];
	ld.shared.u16 	%rs126, [%r27+564];
	// begin inline asm
	{  cvt.f32.f16 %f2289, %rs118;}

	// end inline asm
	// begin inline asm
	{  cvt.f32.f16 %f2290, %rs119;}

	// end inline asm
	fma.rn.f32 	%f3152, %f2289, %f2290, %f3152;
	// begin inline asm
	{  cvt.f32.f16 %f2291, %rs120;}

	// end inline asm
	fma.rn.f32 	%f3151, %f2289, %f2291, %f3151;
	// begin inline asm
	{  cvt.f32.f16 %f2292, %rs121;}

	// end inline asm
	fma.rn.f32 	%f3150, %f2289, %f2292, %f3150;
	// begin inline asm
	{  cvt.f32.f16 %f2293, %rs122;}

	// end inline asm
	fma.rn.f32 	%f3149, %f2289, %f2293, %f3149;
	// begin inline asm
	{  cvt.f32.f16 %f2294, %rs123;}

	// end inline asm
	fma.rn.f32 	%f3148, %f2289, %f2294, %f3148;
	// begin inline asm
	{  cvt.f32.f16 %f2295, %rs124;}

	// end inline asm
	fma.rn.f32 	%f3147, %f2289, %f2295, %f3147;
	// begin inline asm
	{  cvt.f32.f16 %f2296, %rs125;}

	// end inline asm
	fma.rn.f32 	%f3146, %f2289, %f2296, %f3146;
	// begin inline asm
	{  cvt.f32.f16 %f2297, %rs126;}

	// end inline asm
	fma.rn.f32 	%f3145, %f2289, %f2297, %f3145;
	// begin inline asm
	{  cvt.f32.f16 %f2298, %rs127;}

	// end inline asm
	fma.rn.f32 	%f3144, %f2298, %f2290, %f3144;
	fma.rn.f32 	%f3143, %f2298, %f2291, %f3143;
	fma.rn.f32 	%f3142, %f2298, %f2292, %f3142;
	fma.rn.f32 	%f3141, %f2298, %f2293, %f3141;
	fma.rn.f32 	%f3140, %f2298, %f2294, %f3140;
	fma.rn.f32 	%f3139, %f2298, %f2295, %f3139;
	fma.rn.f32 	%f3138, %f2298, %f2296, %f3138;
	fma.rn.f32 	%f3137, %f2298, %f2297, %f3137;
	// begin inline asm
	{  cvt.f32.f16 %f2299, %rs128;}

	// end inline asm
	fma.rn.f32 	%f3136, %f2299, %f2290, %f3136;
	fma.rn.f32 	%f3135, %f2299, %f2291, %f3135;
	fma.rn.f32 	%f3134, %f2299, %f2292, %f3134;
	fma.rn.f32 	%f3133, %f2299, %f2293, %f3133;
	fma.rn.f32 	%f3132, %f2299, %f2294, %f3132;
	fma.rn.f32 	%f3131, %f2299, %f2295, %f3131;
	fma.rn.f32 	%f3130, %f2299, %f2296, %f3130;
	fma.rn.f32 	%f3129, %f2299, %f2297, %f3129;
	// begin inline asm
	{  cvt.f32.f16 %f2300, %rs129;}

	// end inline asm
	fma.rn.f32 	%f3128, %f2300, %f2290, %f3128;
	fma.rn.f32 	%f3127, %f2300, %f2291, %f3127;
	fma.rn.f32 	%f3126, %f2300, %f2292, %f3126;
	fma.rn.f32 	%f3125, %f2300, %f2293, %f3125;
	fma.rn.f32 	%f3124, %f2300, %f2294, %f3124;
	fma.rn.f32 	%f3123, %f2300, %f2295, %f3123;
	fma.rn.f32 	%f3122, %f2300, %f2296, %f3122;
	fma.rn.f32 	%f3121, %f2300, %f2297, %f3121;
	// begin inline asm
	{  cvt.f32.f16 %f2301, %rs130;}

	// end inline asm
	fma.rn.f32 	%f3120, %f2301, %f2290, %f3120;
	fma.rn.f32 	%f3119, %f2301, %f2291, %f3119;
	fma.rn.f32 	%f3118, %f2301, %f2292, %f3118;
	fma.rn.f32 	%f3117, %f2301, %f2293, %f3117;
	fma.rn.f32 	%f3116, %f2301, %f2294, %f3116;
	fma.rn.f32 	%f3115, %f2301, %f2295, %f3115;
	fma.rn.f32 	%f3114, %f2301, %f2296, %f3114;
	fma.rn.f32 	%f3113, %f2301, %f2297, %f3113;
	// begin inline asm
	{  cvt.f32.f16 %f2302, %rs131;}

	// end inline asm
	fma.rn.f32 	%f3112, %f2302, %f2290, %f3112;
	fma.rn.f32 	%f3111, %f2302, %f2291, %f3111;
	fma.rn.f32 	%f3110, %f2302, %f2292, %f3110;
	fma.rn.f32 	%f3109, %f2302, %f2293, %f3109;
	fma.rn.f32 	%f3108, %f2302, %f2294, %f3108;
	fma.rn.f32 	%f3107, %f2302, %f2295, %f3107;
	fma.rn.f32 	%f3106, %f2302, %f2296, %f3106;
	fma.rn.f32 	%f3105, %f2302, %f2297, %f3105;
	// begin inline asm
	{  cvt.f32.f16 %f2303, %rs132;}

	// end inline asm
	fma.rn.f32 	%f3104, %f2303, %f2290, %f3104;
	fma.rn.f32 	%f3103, %f2303, %f2291, %f3103;
	fma.rn.f32 	%f3102, %f2303, %f2292, %f3102;
	fma.rn.f32 	%f3101, %f2303, %f2293, %f3101;
	fma.rn.f32 	%f3100, %f2303, %f2294, %f3100;
	fma.rn.f32 	%f3099, %f2303, %f2295, %f3099;
	fma.rn.f32 	%f3098, %f2303, %f2296, %f3098;
	fma.rn.f32 	%f3097, %f2303, %f2297, %f3097;
	// begin inline asm
	{  cvt.f32.f16 %f2304, %rs133;}

	// end inline asm
	fma.rn.f32 	%f3096, %f2304, %f2290, %f3096;
	fma.rn.f32 	%f3095, %f2304, %f2291, %f3095;
	fma.rn.f32 	%f3094, %f2304, %f2292, %f3094;
	fma.rn.f32 	%f3093, %f2304, %f2293, %f3093;
	fma.rn.f32 	%f3092, %f2304, %f2294, %f3092;
	fma.rn.f32 	%f3091, %f2304, %f2295, %f3091;
	fma.rn.f32 	%f3090, %f2304, %f2296, %f3090;
	fma.rn.f32 	%f3089, %f2304, %f2297, %f3089;
	setp.eq.s32 	%p85, %r369, 3;
	@%p85 bra 	$L__BB4_217;
	ld.shared.u16 	%rs134, [%r26+6];
	ld.shared.u16 	%rs143, [%r26+86];
	ld.shared.u16 	%rs144, [%r26+166];
	ld.shared.u16 	%rs145, [%r26+246];
	ld.shared.u16 	%rs146, [%r26+326];
	ld.shared.u16 	%rs147, [%r26+406];
	ld.shared.u16 	%rs148, [%r26+486];
	ld.shared.u16 	%rs149, [%r26+566];
	ld.shared.u16 	%rs135, [%r27+6];
	ld.shared.u16 	%rs136, [%r27+86];
	ld.shared.u16 	%rs137, [%r27+166];
	ld.shared.u16 	%rs138, [%r27+246];
	ld.shared.u16 	%rs139, [%r27+326];
	ld.shared.u16 	%rs140, [%r27+406];
	ld.shared.u16 	%rs141, [%r27+486];
	ld.shared.u16 	%rs142, [%r27+566];
	// begin inline asm
	{  cvt.f32.f16 %f2305, %rs134;}

	// end inline asm
	// begin inline asm
	{  cvt.f32.f16 %f2306, %rs135;}

	// end inline asm
	fma.rn.f32 	%f3152, %f2305, %f2306, %f3152;
	// begin inline asm
	{  cvt.f32.f16 %f2307, %rs136;}

	// end inline asm
	fma.rn.f32 	%f3151, %f2305, %f2307, %f3151;
	// begin inline asm
	{  cvt.f32.f16 %f2308, %rs137;}

	// end inline asm
	fma.rn.f32 	%f3150, %f2305, %f2308, %f3150;
	// begin inline asm
	{  cvt.f32.f16 %f2309, %rs138;}

	// end inline asm
	fma.rn.f32 	%f3149, %f2305, %f2309, %f3149;
	// begin inline asm
	{  cvt.f32.f16 %f2310, %rs139;}

	// end inline asm
	fma.rn.f32 	%f3148, %f2305, %f2310, %f3148;
	// begin inline asm
	{  cvt.f32.f16 %f2311, %rs140;}

	// end inline asm
	fma.rn.f32 	%f3147, %f2305, %f2311, %f3147;
	// begin inline asm
	{  cvt.f32.f16 %f2312, %rs141;}

	// end inline asm
	fma.rn.f32 	%f3146, %f2305, %f2312, %f3146;
	// begin inline asm
	{  cvt.f32.f16 %f2313, %rs142;}

	// end inline asm
	fma.rn.f32 	%f3145, %f2305, %f2313, %f3145;
	// begin inline asm
	{  cvt.f32.f16 %f2314, %rs143;}

	// end inline asm
	fma.rn.f32 	%f3144, %f2314, %f2306, %f3144;
	fma.rn.f32 	%f3143, %f2314, %f2307, %f3143;
	fma.rn.f32 	%f3142, %f2314, %f2308, %f3142;
	fma.rn.f32 	%f3141, %f2314, %f2309, %f3141;
	fma.rn.f32 	%f3140, %f2314, %f2310, %f3140;
	fma.rn.f32 	%f3139, %f2314, %f2311, %f3139;
	fma.rn.f32 	%f3138, %f2314, %f2312, %f3138;
	fma.rn.f32 	%f3137, %f2314, %f2313, %f3137;
	// begin inline asm
	{  cvt.f32.f16 %f2315, %rs144;}

	// end inline asm
	fma.rn.f32 	%f3136, %f2315, %f2306, %f3136;
	fma.rn.f32 	%f3135, %f2315, %f2307, %f3135;
	fma.rn.f32 	%f3134, %f2315, %f2308, %f3134;
	fma.rn.f32 	%f3133, %f2315, %f2309, %f3133;
	fma.rn.f32 	%f3132, %f2315, %f2310, %f3132;
	fma.rn.f32 	%f3131, %f2315, %f2311, %f3131;
	fma.rn.f32 	%f3130, %f2315, %f2312, %f3130;
	fma.rn.f32 	%f3129, %f2315, %f2313, %f3129;
	// begin inline asm
	{  cvt.f32.f16 %f2316, %rs145;}

	// end inline asm
	fma.rn.f32 	%f3128, %f2316, %f2306, %f3128;
	fma.rn.f32 	%f3127, %f2316, %f2307, %f3127;
	fma.rn.f32 	%f3126, %f2316, %f2308, %f3126;
	fma.rn.f32 	%f3125, %f2316, %f2309, %f3125;
	fma.rn.f32 	%f3124, %f2316, %f2310, %f3124;
	fma.rn.f32 	%f3123, %f2316, %f2311, %f3123;
	fma.rn.f32 	%f3122, %f2316, %f2312, %f3122;
	fma.rn.f32 	%f3121, %f2316, %f2313, %f3121;
	// begin inline asm
	{  cvt.f32.f16 %f2317, %rs146;}

	// end inline asm
	fma.rn.f32 	%f3120, %f2317, %f2306, %f3120;
	fma.rn.f32 	%f3119, %f2317, %f2307, %f3119;
	fma.rn.f32 	%f3118, %f2317, %f2308, %f3118;
	fma.rn.f32 	%f3117, %f2317, %f2309, %f3117;
	fma.rn.f32 	%f3116, %f2317, %f2310, %f3116;
	fma.rn.f32 	%f3115, %f2317, %f2311, %f3115;
	fma.rn.f32 	%f3114, %f2317, %f2312, %f3114;
	fma.rn.f32 	%f3113, %f2317, %f2313, %f3113;
	// begin inline asm
	{  cvt.f32.f16 %f2318, %rs147;}

	// end inline asm
	fma.rn.f32 	%f3112, %f2318, %f2306, %f3112;
	fma.rn.f32 	%f3111, %f2318, %f2307, %f3111;
	fma.rn.f32 	%f3110, %f2318, %f2308, %f3110;
	fma.rn.f32 	%f3109, %f2318, %f2309, %f3109;
	fma.rn.f32 	%f3108, %f2318, %f2310, %f3108;
	fma.rn.f32 	%f3107, %f2318, %f2311, %f3107;
	fma.rn.f32 	%f3106, %f2318, %f2312, %f3106;
	fma.rn.f32 	%f3105, %f2318, %f2313, %f3105;
	// begin inline asm
	{  cvt.f32.f16 %f2319, %rs148;}

	// end inline asm
	fma.rn.f32 	%f3104, %f2319, %f2306, %f3104;
	fma.rn.f32 	%f3103, %f2319, %f2307, %f3103;
	fma.rn.f32 	%f3102, %f2319, %f2308, %f3102;
	fma.rn.f32 	%f3101, %f2319, %f2309, %f3101;
	fma.rn.f32 	%f3100, %f2319, %f2310, %f3100;
	fma.rn.f32 	%f3099, %f2319, %f2311, %f3099;
	fma.rn.f32 	%f3098, %f2319, %f2312, %f3098;
	fma.rn.f32 	%f3097, %f2319, %f2313, %f3097;
	// begin inline asm
	{  cvt.f32.f16 %f2320, %rs149;}

	// end inline asm
	fma.rn.f32 	%f3096, %f2320, %f2306, %f3096;
	fma.rn.f32 	%f3095, %f2320, %f2307, %f3095;
	fma.rn.f32 	%f3094, %f2320, %f2308, %f3094;
	fma.rn.f32 	%f3093, %f2320, %f2309, %f3093;
	fma.rn.f32 	%f3092, %f2320, %f2310, %f3092;
	fma.rn.f32 	%f3091, %f2320, %f2311, %f3091;
	fma.rn.f32 	%f3090, %f2320, %f2312, %f3090;
	fma.rn.f32 	%f3089, %f2320, %f2313, %f3089;
	setp.eq.s32 	%p86, %r369, 4;
	@%p86 bra 	$L__BB4_217;
	ld.shared.u16 	%rs150, [%r26+8];
	ld.shared.u16 	%rs159, [%r26+88];
	ld.shared.u16 	%rs160, [%r26+168];
	ld.shared.u16 	%rs161, [%r26+248];
	ld.shared.u16 	%rs162, [%r26+328];
	ld.shared.u16 	%rs163, [%r26+408];
	ld.shared.u16 	%rs164, [%r26+488];
	ld.shared.u16 	%rs165, [%r26+568];
	ld.shared.u16 	%rs151, [%r27+8];
	ld.shared.u16 	%rs152, [%r27+88];
	ld.shared.u16 	%rs153, [%r27+168];
	ld.shared.u16 	%rs154, [%r27+248];
	ld.shared.u16 	%rs155, [%r27+328];
	ld.shared.u16 	%rs156, [%r27+408];
	ld.shared.u16 	%rs157, [%r27+488];
	ld.shared.u16 	%rs158, [%r27+568];
	// begin inline asm
	{  cvt.f32.f16 %f2321, %rs150;}

	// end inline asm
	// begin inline asm
	{  cvt.f32.f16 %f2322, %rs151;}

	// end inline asm
	fma.rn.f32 	%f3152, %f2321, %f2322, %f3152;
	// begin inline asm
	{  cvt.f32.f16 %f2323, %rs152;}

	// end inline asm
	fma.rn.f32 	%f3151, %f2321, %f2323, %f3151;
	// begin inline asm
	{  cvt.f32.f16 %f2324, %rs153;}

	// end inline asm
	fma.rn.f32 	%f3150, %f2321, %f2324, %f3150;
	// begin inline asm
	{  cvt.f32.f16 %f2325, %rs154;}

	// end inline asm
	fma.rn.f32 	%f3149, %f2321, %f2325, %f3149;
	// begin inline asm
	{  cvt.f32.f16 %f2326, %rs155;}

	// end inline asm
	fma.rn.f32 	%f3148, %f2321, %f2326, %f3148;
	// begin inline asm
	{  cvt.f32.f16 %f2327, %rs156;}

	// end inline asm
	fma.rn.f32 	%f3147, %f2321, %f2327, %f3147;
	// begin inline asm
	{  cvt.f32.f16 %f2328, %rs157;}

	// end inline asm
	fma.rn.f32 	%f3146, %f2321, %f2328, %f3146;
	// begin inline asm
	{  cvt.f32.f16 %f2329, %rs158;}

	// end inline asm
	fma.rn.f32 	%f3145, %f2321, %f2329, %f3145;
	// begin inline asm
	{  cvt.f32.f16 %f2330, %rs159;}

	// end inline asm
	fma.rn.f32 	%f3144, %f2330, %f2322, %f3144;
	fma.rn.f32 	%f3143, %f2330, %f2323, %f3143;
	fma.rn.f32 	%f3142, %f2330, %f2324, %f3142;
	fma.rn.f32 	%f3141, %f2330, %f2325, %f3141;
	fma.rn.f32 	%f3140, %f2330, %f2326, %f3140;
	fma.rn.f32 	%f3139, %f2330, %f2327, %f3139;
	fma.rn.f32 	%f3138, %f2330, %f2328, %f3138;
	fma.rn.f32 	%f3137, %f2330, %f2329, %f3137;
	// begin inline asm
	{  cvt.f32.f16 %f2331, %rs160;}

	// end inline asm
	fma.rn.f32 	%f3136, %f2331, %f2322, %f3136;
	fma.rn.f32 	%f3135, %f2331, %f2323, %f3135;
	fma.rn.f32 	%f3134, %f2331, %f2324, %f3134;
	fma.rn.f32 	%f3133, %f2331, %f2325, %f3133;
	fma.rn.f32 	%f3132, %f2331, %f2326, %f3132;
	fma.rn.f32 	%f3131, %f2331, %f2327, %f3131;
	fma.rn.f32 	%f3130, %f2331, %f2328, %f3130;
	fma.rn.f32 	%f3129, %f2331, %f2329, %f3129;
	// begin inline asm
	{  cvt.f32.f16 %f2332, %rs161;}

	// end inline asm
	fma.rn.f32 	%f3128, %f2332, %f2322, %f3128;
	fma.rn.f32 	%f3127, %f2332, %f2323, %f3127;
	fma.rn.f32 	%f3126, %f2332, %f2324, %f3126;
	fma.rn.f32 	%f3125, %f2332, %f2325, %f3125;
	fma.rn.f32 	%f3124, %f2332, %f2326, %f3124;
	fma.rn.f32 	%f3123, %f2332, %f2327, %f3123;
	fma.rn.f32 	%f3122, %f2332, %f2328, %f3122;
	fma.rn.f32 	%f3121, %f2332, %f2329, %f3121;
	// begin inline asm
	{  cvt.f32.f16 %f2333, %rs162;}

	// end inline asm
	fma.rn.f32 	%f3120, %f2333, %f2322, %f3120;
	fma.rn.f32 	%f3119, %f2333, %f2323, %f3119;
	fma.rn.f32 	%f3118, %f2333, %f2324, %f3118;
	fma.rn.f32 	%f3117, %f2333, %f2325, %f3117;
	fma.rn.f32 	%f3116, %f2333, %f2326, %f3116;
	fma.rn.f32 	%f3115, %f2333, %f2327, %f3115;
	fma.rn.f32 	%f3114, %f2333, %f2328, %f3114;
	fma.rn.f32 	%f3113, %f2333, %f2329, %f3113;
	// begin inline asm
	{  cvt.f32.f16 %f2334, %rs163;}

	// end inline asm
	fma.rn.f32 	%f3112, %f2334, %f2322, %f3112;
	fma.rn.f32 	%f3111, %f2334, %f2323, %f3111;
	fma.rn.f32 	%f3110, %f2334, %f2324, %f3110;
	fma.rn.f32 	%f3109, %f2334, %f2325, %f3109;
	fma.rn.f32 	%f3108, %f2334, %f2326, %f3108;
	fma.rn.f32 	%f3107, %f2334, %f2327, %f3107;
	fma.rn.f32 	%f3106, %f2334, %f2328, %f3106;
	fma.rn.f32 	%f3105, %f2334, %f2329, %f3105;
	// begin inline asm
	{  cvt.f32.f16 %f2335, %rs164;}

	// end inline asm
	fma.rn.f32 	%f3104, %f2335, %f2322, %f3104;
	fma.rn.f32 	%f3103, %f2335, %f2323, %f3103;
	fma.rn.f32 	%f3102, %f2335, %f2324, %f3102;
	fma.rn.f32 	%f3101, %f2335, %f2325, %f3101;
	fma.rn.f32 	%f3100, %f2335, %f2326, %f3100;
	fma.rn.f32 	%f3099, %f2335, %f2327, %f3099;
	fma.rn.f32 	%f3098, %f2335, %f2328, %f3098;
	fma.rn.f32 	%f3097, %f2335, %f2329, %f3097;
	// begin inline asm
	{  cvt.f32.f16 %f2336, %rs165;}

	// end inline asm
	fma.rn.f32 	%f3096, %f2336, %f2322, %f3096;
	fma.rn.f32 	%f3095, %f2336, %f2323, %f3095;
	fma.rn.f32 	%f3094, %f2336, %f2324, %f3094;
	fma.rn.f32 	%f3093, %f2336, %f2325, %f3093;
	fma.rn.f32 	%f3092, %f2336, %f2326, %f3092;
	fma.rn.f32 	%f3091, %f2336, %f2327, %f3091;
	fma.rn.f32 	%f3090, %f2336, %f2328, %f3090;
	fma.rn.f32 	%f3089, %f2336, %f2329, %f3089;
	setp.eq.s32 	%p87, %r369, 5;
	@%p87 bra 	$L__BB4_217;
	ld.shared.u16 	%rs166, [%r26+10];
	ld.shared.u16 	%rs175, [%r26+90];
	ld.shared.u16 	%rs176, [%r26+170];
	ld.shared.u16 	%rs177, [%r26+250];
	ld.shared.u16 	%rs178, [%r26+330];
	ld.shared.u16 	%rs179, [%r26+410];
	ld.shared.u16 	%rs180, [%r26+490];
	ld.shared.u16 	%rs181, [%r26+570];
	ld.shared.u16 	%rs167, [%r27+10];
	ld.shared.u16 	%rs168, [%r27+90];
	ld.shared.u16 	%rs169, [%r27+170];
	ld.shared.u16 	%rs170, [%r27+250];
	ld.shared.u16 	%rs171, [%r27+330];
	ld.shared.u16 	%rs172, [%r27+410];
	ld.shared.u16 	%rs173, [%r27+490];
	ld.shared.u16 	%rs174, [%r27+570];
	// begin inline asm
	{  cvt.f32.f16 %f2337, %rs166;}

	// end inline asm
	// begin inline asm
	{  cvt.f32.f16 %f2338, %rs167;}

	// end inline asm
	fma.rn.f32 	%f3152, %f2337, %f2338, %f3152;
	// begin inline asm
	{  cvt.f32.f16 %f2339, %rs168;}

	// end inline asm
	fma.rn.f32 	%f3151, %f2337, %f2339, %f3151;
	// begin inline asm
	{  cvt.f32.f16 %f2340, %rs169;}

	// end inline asm
	fma.rn.f32 	%f3150, %f2337, %f2340, %f3150;
	// begin inline asm
	{  cvt.f32.f16 %f2341, %rs170;}

	// end inline asm
	fma.rn.f32 	%f3149, %f2337, %f2341, %f3149;
	// begin inline asm
	{  cvt.f32.f16 %f2342, %rs171;}

	// end inline asm
	fma.rn.f32 	%f3148, %f2337, %f2342, %f3148;
	// begin inline asm
	{  cvt.f32.f16 %f2343, %rs172;}

	// end inline asm
	fma.rn.f32 	%f3147, %f2337, %f2343, %f3147;
	// begin inline asm
	{  cvt.f32.f16 %f2344, %rs173;}

	// end inline asm
	fma.rn.f32 	%f3146, %f2337, %f2344, %f3146;
	// begin inline asm
	{  cvt.f32.f16 %f2345, %rs174;}

	// end inline asm
	fma.rn.f32 	%f3145, %f2337, %f2345, %f3145;
	// begin inline asm
	{  cvt.f32.f16 %f2346, %rs175;}

	// end inline asm
	fma.rn.f32 	%f3144, %f2346, %f2338, %f3144;
	fma.rn.f32 	%f3143, %f2346, %f2339, %f3143;
	fma.rn.f32 	%f3142, %f2346, %f2340, %f3142;
	fma.rn.f32 	%f3141, %f2346, %f2341, %f3141;
	fma.rn.f32 	%f3140, %f2346, %f2342, %f3140;
	fma.rn.f32 	%f3139, %f2346, %f2343, %f3139;
	fma.rn.f32 	%f3138, %f2346, %f2344, %f3138;
	fma.rn.f32 	%f3137, %f2346, %f2345, %f3137;
	// begin inline asm
	{  cvt.f32.f16 %f2347, %rs176;}

	// end inline asm
	fma.rn.f32 	%f3136, %f2347, %f2338, %f3136;
	fma.rn.f32 	%f3135, %f2347, %f2339, %f3135;
	fma.rn.f32 	%f3134, %f2347, %f2340, %f3134;
	fma.rn.f32 	%f3133, %f2347, %f2341, %f3133;
	fma.rn.f32 	%f3132, %f2347, %f2342, %f3132;
	fma.rn.f32 	%f3131, %f2347, %f2343, %f3131;
	fma.rn.f32 	%f3130, %f2347, %f2344, %f3130;
	fma.rn.f32 	%f3129, %f2347, %f2345, %f3129;
	// begin inline asm
	{  cvt.f32.f16 %f2348, %rs177;}

	// end inline asm
	fma.rn.f32 	%f3128, %f2348, %f2338, %f3128;
	fma.rn.f32 	%f3127, %f2348, %f2339, %f3127;
	fma.rn.f32 	%f3126, %f2348, %f2340, %f3126;
	fma.rn.f32 	%f3125, %f2348, %f2341, %f3125;
	fma.rn.f32 	%f3124, %f2348, %f2342, %f3124;
	fma.rn.f32 	%f3123, %f2348, %f2343, %f3123;
	fma.rn.f32 	%f3122, %f2348, %f2344, %f3122;
	fma.rn.f32 	%f3121, %f2348, %f2345, %f3121;
	// begin inline asm
	{  cvt.f32.f16 %f2349, %rs178;}

	// end inline asm
	fma.rn.f32 	%f3120, %f2349, %f2338, %f3120;
	fma.rn.f32 	%f3119, %f2349, %f2339, %f3119;
	fma.rn.f32 	%f3118, %f2349, %f2340, %f3118;
	fma.rn.f32 	%f3117, %f2349, %f2341, %f3117;
	fma.rn.f32 	%f3116, %f2349, %f2342, %f3116;
	fma.rn.f32 	%f3115, %f2349, %f2343, %f3115;
	fma.rn.f32 	%f3114, %f2349, %f2344, %f3114;
	fma.rn.f32 	%f3113, %f2349, %f2345, %f3113;
	// begin inline asm
	{  cvt.f32.f16 %f2350, %rs179;}

	// end inline asm
	fma.rn.f32 	%f3112, %f2350, %f2338, %f3112;
	fma.rn.f32 	%f3111, %f2350, %f2339, %f3111;
	fma.rn.f32 	%f3110, %f2350, %f2340, %f3110;
	fma.rn.f32 	%f3109, %f2350, %f2341, %f3109;
	fma.rn.f32 	%f3108, %f2350, %f2342, %f3108;
	fma.rn.f32 	%f3107, %f2350, %f2343, %f3107;
	fma.rn.f32 	%f3106, %f2350, %f2344, %f3106;
	fma.rn.f32 	%f3105, %f2350, %f2345, %f3105;
	// begin inline asm
	{  cvt.f32.f16 %f2351, %rs180;}

	// end inline asm
	fma.rn.f32 	%f3104, %f2351, %f2338, %f3104;
	fma.rn.f32 	%f3103, %f2351, %f2339, %f3103;
	fma.rn.f32 	%f3102, %f2351, %f2340, %f3102;
	fma.rn.f32 	%f3101, %f2351, %f2341, %f3101;
	fma.rn.f32 	%f3100, %f2351, %f2342, %f3100;
	fma.rn.f32 	%f3099, %f2351, %f2343, %f3099;
	fma.rn.f32 	%f3098, %f2351, %f2344, %f3098;
	fma.rn.f32 	%f3097, %f2351, %f2345, %f3097;
	// begin inline asm
	{  cvt.f32.f16 %f2352, %rs181;}

	// end inline asm
	fma.rn.f32 	%f3096, %f2352, %f2338, %f3096;
	fma.rn.f32 	%f3095, %f2352, %f2339, %f3095;
	fma.rn.f32 	%f3094, %f2352, %f2340, %f3094;
	fma.rn.f32 	%f3093, %f2352, %f2341, %f3093;
	fma.rn.f32 	%f3092, %f2352, %f2342, %f3092;
	fma.rn.f32 	%f3091, %f2352, %f2343, %f3091;
	fma.rn.f32 	%f3090, %f2352, %f2344, %f3090;
	fma.rn.f32 	%f3089, %f2352, %f2345, %f3089;
	setp.eq.s32 	%p88, %r369, 6;
	@%p88 bra 	$L__BB4_217;
	ld.shared.u16 	%rs182, [%r26+12];
	ld.shared.u16 	%rs191, [%r26+92];
	ld.shared.u16 	%rs192, [%r26+172];
	ld.shared.u16 	%rs193, [%r26+252];
	ld.shared.u16 	%rs194, [%r26+332];
	ld.shared.u16 	%rs195, [%r26+412];
	ld.shared.u16 	%rs196, [%r26+492];
	ld.shared.u16 	%rs197, [%r26+572];
	ld.shared.u16 	%rs183, [%r27+12];
	ld.shared.u16 	%rs184, [%r27+92];
	ld.shared.u16 	%rs185, [%r27+172];
	ld.shared.u16 	%rs186, [%r27+252];
	ld.shared.u16 	%rs187, [%r27+332];
	ld.shared.u16 	%rs188, [%r27+412];
	ld.shared.u16 	%rs189, [%r27+492];
	ld.shared.u16 	%rs190, [%r27+572];
	// begin inline asm
	{  cvt.f32.f16 %f2353, %rs182;}

	// end inline asm
	// begin inline asm
	{  cvt.f32.f16 %f2354, %rs183;}

	// end inline asm
	fma.rn.f32 	%f3152, %f2353, %f2354, %f3152;
	// begin inline asm
	{  cvt.f32.f16 %f2355, %rs184;}

	// end inline asm
	fma.rn.f32 	%f3151, %f2353, %f2355, %f3151;
	// begin inline asm
	{  cvt.f32.f16 %f2356, %rs185;}

	// end inline asm
	fma.rn.f32 	%f3150, %f2353, %f2356, %f3150;
	// begin inline asm
	{  cvt.f32.f16 %f2357, %rs186;}

	// end inline asm
	fma.rn.f32 	%f3149, %f2353, %f2357, %f3149;
	// begin inline asm
	{  cvt.f32.f16 %f2358, %rs187;}

	// end inline asm
	fma.rn.f32 	%f3148, %f2353, %f2358, %f3148;
	// begin inline asm
	{  cvt.f32.f16 %f2359, %rs188;}

	// end inline asm
	fma.rn.f32 	%f3147, %f2353, %f2359, %f3147;
	// begin inline asm
	{  cvt.f32.f16 %f2360, %rs189;}

	// end inline asm
	fma.rn.f32 	%f3146, %f2353, %f2360, %f3146;
	// begin inline asm
	{  cvt.f32.f16 %f2361, %rs190;}

	// end inline asm
	fma.rn.f32 	%f3145, %f2353, %f2361, %f3145;
	// begin inline asm
	{  cvt.f32.f16 %f2362, %rs191;}

	// end inline asm
	fma.rn.f32 	%f3144, %f2362, %f2354, %f3144;
	fma.rn.f32 	%f3143, %f2362, %f2355, %f3143;
	fma.rn.f32 	%f3142, %f2362, %f2356, %f3142;
	fma.rn.f32 	%f3141, %f2362, %f2357, %f3141;
	fma.rn.f32 	%f3140, %f2362, %f2358, %f3140;
	fma.rn.f32 	%f3139, %f2362, %f2359, %f3139;
	fma.rn.f32 	%f3138, %f2362, %f2360, %f3138;
	fma.rn.f32 	%f3137, %f2362, %f2361, %f3137;
	// begin inline asm
	{  cvt.f32.f16 %f2363, %rs192;}

	// end inline asm
	fma.rn.f32 	%f3136, %f2363, %f2354, %f3136;
	fma.rn.f32 	%f3135, %f2363, %f2355, %f3135;
	fma.rn.f32 	%f3134, %f2363, %f2356, %f3134;
	fma.rn.f32 	%f3133, %f2363, %f2357, %f3133;
	fma.rn.f32 	%f3132, %f2363, %f2358, %f3132;
	fma.rn.f32 	%f3131, %f2363, %f2359, %f3131;
	fma.rn.f32 	%f3130, %f2363, %f2360, %f3130;
	fma.rn.f32 	%f3129, %f2363, %f2361, %f3129;
	// begin inline asm
	{  cvt.f32.f16 %f2364, %rs193;}

	// end inline asm
	fma.rn.f32 	%f3128, %f2364, %f2354, %f3128;
	fma.rn.f32 	%f3127, %f2364, %f2355, %f3127;
	fma.rn.f32 	%f3126, %f2364, %f2356, %f3126;
	fma.rn.f32 	%f3125, %f2364, %f2357, %f3125;
	fma.rn.f32 	%f3124, %f2364, %f2358, %f3124;
	fma.rn.f32 	%f3123, %f2364, %f2359, %f3123;
	fma.rn.f32 	%f3122, %f2364, %f2360, %f3122;
	fma.rn.f32 	%f3121, %f2364, %f2361, %f3121;
	// begin inline asm
	{  cvt.f32.f16 %f2365, %rs194;}

	// end inline asm
	fma.rn.f32 	%f3120, %f2365, %f2354, %f3120;
	fma.rn.f32 	%f3119, %f2365, %f2355, %f3119;
	fma.rn.f32 	%f3118, %f2365, %f2356, %f3118;
	fma.rn.f32 	%f3117, %f2365, %f2357, %f3117;
	fma.rn.f32 	%f3116, %f2365, %f2358, %f3116;
	fma.rn.f32 	%f3115, %f2365, %f2359, %f3115;
	fma.rn.f32 	%f3114, %f2365, %f2360, %f3114;
	fma.rn.f32 	%f3113, %f2365, %f2361, %f3113;
	// begin inline asm
	{  cvt.f32.f16 %f2366, %rs195;}

	// end inline asm
	fma.rn.f32 	%f3112, %f2366, %f2354, %f3112;
	fma.rn.f32 	%f3111, %f2366, %f2355, %f3111;
	fma.rn.f32 	%f3110, %f2366, %f2356, %f3110;
	fma.rn.f32 	%f3109, %f2366, %f2357, %f3109;
	fma.rn.f32 	%f3108, %f2366, %f2358, %f3108;
	fma.rn.f32 	%f3107, %f2366, %f2359, %f3107;
	fma.rn.f32 	%f3106, %f2366, %f2360, %f3106;
	fma.rn.f32 	%f3105, %f2366, %f2361, %f3105;
	// begin inline asm
	{  cvt.f32.f16 %f2367, %rs196;}

	// end inline asm
	fma.rn.f32 	%f3104, %f2367, %f2354, %f3104;
	fma.rn.f32 	%f3103, %f2367, %f2355, %f3103;
	fma.rn.f32 	%f3102, %f2367, %f2356, %f3102;
	fma.rn.f32 	%f3101, %f2367, %f2357, %f3101;
	fma.rn.f32 	%f3100, %f2367, %f2358, %f3100;
	fma.rn.f32 	%f3099, %f2367, %f2359, %f3099;
	fma.rn.f32 	%f3098, %f2367, %f2360, %f3098;
	fma.rn.f32 	%f3097, %f2367, %f2361, %f3097;
	// begin inline asm
	{  cvt.f32.f16 %f2368, %rs197;}

	// end inline asm
	fma.rn.f32 	%f3096, %f2368, %f2354, %f3096;
	fma.rn.f32 	%f3095, %f2368, %f2355, %f3095;
	fma.rn.f32 	%f3094, %f2368, %f2356, %f3094;
	fma.rn.f32 	%f3093, %f2368, %f2357, %f3093;
	fma.rn.f32 	%f3092, %f2368, %f2358, %f3092;
	fma.rn.f32 	%f3091, %f2368, %f2359, %f3091;
	fma.rn.f32 	%f3090, %f2368, %f2360, %f3090;
	fma.rn.f32 	%f3089, %f2368, %f2361, %f3089;
	setp.eq.s32 	%p89, %r369, 7;
	@%p89 bra 	$L__BB4_217;
	ld.shared.u16 	%rs198, [%r26+14];
	ld.shared.u16 	%rs207, [%r26+94];
	ld.shared.u16 	%rs208, [%r26+174];
	ld.shared.u16 	%rs209, [%r26+254];
	ld.shared.u16 	%rs210, [%r26+334];
	ld.shared.u16 	%rs211, [%r26+414];
	ld.shared.u16 	%rs212, [%r26+494];
	ld.shared.u16 	%rs213, [%r26+574];
	ld.shared.u16 	%rs199, [%r27+14];
	ld.shared.u16 	%rs200, [%r27+94];
	ld.shared.u16 	%rs201, [%r27+174];
	ld.shared.u16 	%rs202, [%r27+254];
	ld.shared.u16 	%rs203, [%r27+334];
	ld.shared.u16 	%rs204, [%r27+414];
	ld.shared.u16 	%rs205, [%r27+494];
	ld.shared.u16 	%rs206, [%r27+574];
	// begin inline asm
	{  cvt.f32.f16 %f2369, %rs198;}

	// end inline asm
	// begin inline asm
	{  cvt.f32.f16 %f2370, %rs199;}

	// end inline asm
	fma.rn.f32 	%f3152, %f2369, %f2370, %f3152;
	// begin inline asm
	{  cvt.f32.f16 %f2371, %rs200;}

	// end inline asm
	fma.rn.f32 	%f3151, %f2369, %f2371, %f3151;
	// begin inline asm
	{  cvt.f32.f16 %f2372, %rs201;}

	// end inline asm
	fma.rn.f32 	%f3150, %f2369, %f2372, %f3150;
	// begin inline asm
	{  cvt.f32.f16 %f2373, %rs202;}

	// end inline asm
	fma.rn.f32 	%f3149, %f2369, %f2373, %f3149;
	// begin inline asm
	{  cvt.f32.f16 %f2374, %rs203;}

	// end inline asm
	fma.rn.f32 	%f3148, %f2369, %f2374, %f3148;
	// begin inline asm
	{  cvt.f32.f16 %f2375, %rs204;}

	// end inline asm
	fma.rn.f32 	%f3147, %f2369, %f2375, %f3147;
	// begin inline asm
	{  cvt.f32.f16 %f2376, %rs205;}

	// end inline asm
	fma.rn.f32 	%f3146, %f2369, %f2376, %f3146;
	// begin inline asm
	{  cvt.f32.f16 %f2377, %rs206;}

	// end inline asm
	fma.rn.f32 	%f3145, %f2369, %f2377, %f3145;
	// begin inline asm
	{  cvt.f32.f16 %f2378, %rs207;}

	// end inline asm
	fma.rn.f32 	%f3144, %f2378, %f2370, %f3144;
	fma.rn.f32 	%f3143, %f2378, %f2371, %f3143;
	fma.rn.f32 	%f3142, %f2378, %f2372, %f3142;
	fma.rn.f32 	%f3141, %f2378, %f2373, %f3141;
	fma.rn.f32 	%f3140, %f2378, %f2374, %f3140;
	fma.rn.f32 	%f3139, %f2378, %f2375, %f3139;
	fma.rn.f32 	%f3138, %f2378, %f2376, %f3138;
	fma.rn.f32 	%f3137, %f2378, %f2377, %f3137;
	// begin inline asm
	{  cvt.f32.f16 %f2379, %rs208;}

	// end inline asm
	fma.rn.f32 	%f3136, %f2379, %f2370, %f3136;
	fma.rn.f32 	%f3135, %f2379, %f2371, %f3135;
	fma.rn.f32 	%f3134, %f2379, %f2372, %f3134;
	fma.rn.f32 	%f3133, %f2379, %f2373, %f3133;
	fma.rn.f32 	%f3132, %f2379, %f2374, %f3132;
	fma.rn.f32 	%f3131, %f2379, %f2375, %f3131;
	fma.rn.f32 	%f3130, %f2379, %f2376, %f3130;
	fma.rn.f32 	%f3129, %f2379, %f2377, %f3129;
	// begin inline asm
	{  cvt.f32.f16 %f2380, %rs209;}

	// end inline asm
	fma.rn.f32 	%f3128, %f2380, %f2370, %f3128;
	fma.rn.f32 	%f3127, %f2380, %f2371, %f3127;
	fma.rn.f32 	%f3126, %f2380, %f2372, %f3126;
	fma.rn.f32 	%f3125, %f2380, %f2373, %f3125;
	fma.rn.f32 	%f3124, %f2380, %f2374, %f3124;
	fma.rn.f32 	%f3123, %f2380, %f2375, %f3123;
	fma.rn.f32 	%f3122, %f2380, %f2376, %f3122;
	fma.rn.f32 	%f3121, %f2380, %f2377, %f3121;
	// begin inline asm
	{  cvt.f32.f16 %f2381, %rs210;}

	// end inline asm
	fma.rn.f32 	%f3120, %f2381, %f2370, %f3120;
	fma.rn.f32 	%f3119, %f2381, %f2371, %f3119;
	fma.rn.f32 	%f3118, %f2381, %f2372, %f3118;
	fma.rn.f32 	%f3117, %f2381, %f2373, %f3117;
	fma.rn.f32 	%f3116, %f2381, %f2374, %f3116;
	fma.rn.f32 	%f3115, %f2381, %f2375, %f3115;
	fma.rn.f32 	%f3114, %f2381, %f2376, %f3114;
	fma.rn.f32 	%f3113, %f2381, %f2377, %f3113;
	// begin inline asm
	{  cvt.f32.f16 %f2382, %rs211;}

	// end inline asm
	fma.rn.f32 	%f3112, %f2382, %f2370, %f3112;
	fma.rn.f32 	%f3111, %f2382, %f2371, %f3111;
	fma.rn.f32 	%f3110, %f2382, %f2372, %f3110;
	fma.rn.f32 	%f3109, %f2382, %f2373, %f3109;
	fma.rn.f32 	%f3108, %f2382, %f2374, %f3108;
	fma.rn.f32 	%f3107, %f2382, %f2375, %f3107;
	fma.rn.f32 	%f3106, %f2382, %f2376, %f3106;
	fma.rn.f32 	%f3105, %f2382, %f2377, %f3105;
	// begin inline asm
	{  cvt.f32.f16 %f2383, %rs212;}

	// end inline asm
	fma.rn.f32 	%f3104, %f2383, %f2370, %f3104;
	fma.rn.f32 	%f3103, %f2383, %f2371, %f3103;
	fma.rn.f32 	%f3102, %f2383, %f2372, %f3102;
	fma.rn.f32 	%f3101, %f2383, %f2373, %f3101;
	fma.rn.f32 	%f3100, %f2383, %f2374, %f3100;
	fma.rn.f32 	%f3099, %f2383, %f2375, %f3099;
	fma.rn.f32 	%f3098, %f2383, %f2376, %f3098;
	fma.rn.f32 	%f3097, %f2383, %f2377, %f3097;
	// begin inline asm
	{  cvt.f32.f16 %f2384, %rs213;}

	// end inline asm
	fma.rn.f32 	%f3096, %f2384, %f2370, %f3096;
	fma.rn.f32 	%f3095, %f2384, %f2371, %f3095;
	fma.rn.f32 	%f3094, %f2384, %f2372, %f3094;
	fma.rn.f32 	%f3093, %f2384, %f2373, %f3093;
	fma.rn.f32 	%f3092, %f2384, %f2374, %f3092;
	fma.rn.f32 	%f3091, %f2384, %f2375, %f3091;
	fma.rn.f32 	%f3090, %f2384, %f2376, %f3090;
	fma.rn.f32 	%f3089, %f2384, %f2377, %f3089;
	setp.eq.s32 	%p90, %r369, 8;
	@%p90 bra 	$L__BB4_217;
	ld.shared.u16 	%rs214, [%r26+16];
	ld.shared.u16 	%rs223, [%r26+96];
	ld.shared.u16 	%rs224, [%r26+176];
	ld.shared.u16 	%rs225, [%r26+256];
	ld.shared.u16 	%rs226, [%r26+336];
	ld.shared.u16 	%rs227, [%r26+416];
	ld.shared.u16 	%rs228, [%r26+496];
	ld.shared.u16 	%rs229, [%r26+576];
	ld.shared.u16 	%rs215, [%r27+16];
	ld.shared.u16 	%rs216, [%r27+96];
	ld.shared.u16 	%rs217, [%r27+176];
	ld.shared.u16 	%rs218, [%r27+256];
	ld.shared.u16 	%rs219, [%r27+336];
	ld.shared.u16 	%rs220, [%r27+416];
	ld.shared.u16 	%rs221, [%r27+496];
	ld.shared.u16 	%rs222, [%r27+576];
	// begin inline asm
	{  cvt.f32.f16 %f2385, %rs214;}

	// end inline asm
	// begin inline asm
	{  cvt.f32.f16 %f2386, %rs215;}

	// end inline asm
	fma.rn.f32 	%f3152, %f2385, %f2386, %f3152;
	// begin inline asm
	{  cvt.f32.f16 %f2387, %rs216;}

	// end inline asm
	fma.rn.f32 	%f3151, %f2385, %f2387, %f3151;
	// begin inline asm
	{  cvt.f32.f16 %f2388, %rs217;}

	// end inline asm
	fma.rn.f32 	%f3150, %f2385, %f2388, %f3150;
	// begin inline asm
	{  cvt.f32.f16 %f2389, %rs218;}

	// end inline asm
	fma.rn.f32 	%f3149, %f2385, %f2389, %f3149;
	// begin inline asm
	{  cvt.f32.f16 %f2390, %rs219;}

	// end inline asm
	fma.rn.f32 	%f3148, %f2385, %f2390, %f3148;
	// begin inline asm
	{  cvt.f32.f16 %f2391, %rs220;}

	// end inline asm
	fma.rn.f32 	%f3147, %f2385, %f2391, %f3147;
	// begin inline asm
	{  cvt.f32.f16 %f2392, %rs221;}

	// end inline asm
	fma.rn.f32 	%f3146, %f2385, %f2392, %f3146;
	// begin inline asm
	{  cvt.f32.f16 %f2393, %rs222;}

	// end inline asm
	fma.rn.f32 	%f3145, %f2385, %f2393, %f3145;
	// begin inline asm
	{  cvt.f32.f16 %f2394, %rs223;}

	// end inline asm
	fma.rn.f32 	%f3144, %f2394, %f2386, %f3144;
	fma.rn.f32 	%f3143, %f2394, %f2387, %f3143;
	fma.rn.f32 	%f3142, %f2394, %f2388, %f3142;
	fma.rn.f32 	%f3141, %f2394, %f2389, %f3141;
	fma.rn.f32 	%f3140, %f2394, %f2390, %f3140;
	fma.rn.f32 	%f3139, %f2394, %f2391, %f3139;
	fma.rn.f32 	%f3138, %f2394, %f2392, %f3138;
	fma.rn.f32 	%f3137, %f2394, %f2393, %f3137;
	// begin inline asm
	{  cvt.f32.f16 %f2395, %rs224;}

	// end inline asm
	fma.rn.f32 	%f3136, %f2395, %f2386, %f3136;
	fma.rn.f32 	%f3135, %f2395, %f2387, %f3135;
	fma.rn.f32 	%f3134, %f2395, %f2388, %f3134;
	fma.rn.f32 	%f3133, %f2395, %f2389, %f3133;
	fma.rn.f32 	%f3132, %f2395, %f2390, %f3132;
	fma.rn.f32 	%f3131, %f2395, %f2391, %f3131;
	fma.rn.f32 	%f3130, %f2395, %f2392, %f3130;
	fma.rn.f32 	%f3129, %f2395, %f2393, %f3129;
	// begin inline asm
	{  cvt.f32.f16 %f2396, %rs225;}

	// end inline asm
	fma.rn.f32 	%f3128, %f2396, %f2386, %f3128;
	fma.rn.f32 	%f3127, %f2396, %f2387, %f3127;
	fma.rn.f32 	%f3126, %f2396, %f2388, %f3126;
	fma.rn.f32 	%f3125, %f2396, %f2389, %f3125;
	fma.rn.f32 	%f3124, %f2396, %f2390, %f3124;
	fma.rn.f32 	%f3123, %f2396, %f2391, %f3123;
	fma.rn.f32 	%f3122, %f2396, %f2392, %f3122;
	fma.rn.f32 	%f3121, %f2396, %f2393, %f3121;
	// begin inline asm
	{  cvt.f32.f16 %f2397, %rs226;}

	// end inline asm
	fma.rn.f32 	%f3120, %f2397, %f2386, %f3120;
	fma.rn.f32 	%f3119, %f2397, %f2387, %f3119;
	fma.rn.f32 	%f3118, %f2397, %f2388, %f3118;
	fma.rn.f32 	%f3117, %f2397, %f2389, %f3117;
	fma.rn.f32 	%f3116, %f2397, %f2390, %f3116;
	fma.rn.f32 	%f3115, %f2397, %f2391, %f3115;
	fma.rn.f32 	%f3114, %f2397, %f2392, %f3114;
	fma.rn.f32 	%f3113, %f2397, %f2393, %f3113;
	// begin inline asm
	{  cvt.f32.f16 %f2398, %rs227;}

	// end inline asm
	fma.rn.f32 	%f3112, %f2398, %f2386, %f3112;
	fma.rn.f32 	%f3111, %f2398, %f2387, %f3111;
	fma.rn.f32 	%f3110, %f2398, %f2388, %f3110;
	fma.rn.f32 	%f3109, %f2398, %f2389, %f3109;
	fma.rn.f32 	%f3108, %f2398, %f2390, %f3108;
	fma.rn.f32 	%f3107, %f2398, %f2391, %f3107;
	fma.rn.f32 	%f3106, %f2398, %f2392, %f3106;
	fma.rn.f32 	%f3105, %f2398, %f2393, %f3105;
	// begin inline asm
	{  cvt.f32.f16 %f2399, %rs228;}

	// end inline asm
	fma.rn.f32 	%f3104, %f2399, %f2386, %f3104;
	fma.rn.f32 	%f3103, %f2399, %f2387, %f3103;
	fma.rn.f32 	%f3102, %f2399, %f2388, %f3102;
	fma.rn.f32 	%f3101, %f2399, %f2389, %f3101;
	fma.rn.f32 	%f3100, %f2399, %f2390, %f3100;
	fma.rn.f32 	%f3099, %f2399, %f2391, %f3099;
	fma.rn.f32 	%f3098, %f2399, %f2392, %f3098;
	fma.rn.f32 	%f3097, %f2399, %f2393, %f3097;
	// begin inline asm
	{  cvt.f32.f16 %f2400, %rs229;}

	// end inline asm
	fma.rn.f32 	%f3096, %f2400, %f2386, %f3096;
	fma.rn.f32 	%f3095, %f2400, %f2387, %f3095;
	fma.rn.f32 	%f3094, %f2400, %f2388, %f3094;
	fma.rn.f32 	%f3093, %f2400, %f2389, %f3093;
	fma.rn.f32 	%f3092, %f2400, %f2390, %f3092;
	fma.rn.f32 	%f3091, %f2400, %f2391, %f3091;
	fma.rn.f32 	%f3090, %f2400, %f2392, %f3090;
	fma.rn.f32 	%f3089, %f2400, %f2393, %f3089;
	setp.eq.s32 	%p91, %r369, 9;
	@%p91 bra 	$L__BB4_217;
	ld.shared.u16 	%rs230, [%r26+18];
	ld.shared.u16 	%rs239, [%r26+98];
	ld.shared.u16 	%rs240, [%r26+178];
	ld.shared.u16 	%rs241, [%r26+258];
	ld.shared.u16 	%rs242, [%r26+338];
	ld.shared.u16 	%rs243, [%r26+418];
	ld.shared.u16 	%rs244, [%r26+498];
	ld.shared.u16 	%rs245, [%r26+578];
	ld.shared.u16 	%rs231, [%r27+18];
	ld.shared.u16 	%rs232, [%r27+98];
	ld.shared.u16 	%rs233, [%r27+178];
	ld.shared.u16 	%rs234, [%r27+258];
	ld.shared.u16 	%rs235, [%r27+338];
	ld.shared.u16 	%rs236, [%r27+418];
	ld.shared.u16 	%rs237, [%r27+498];
	ld.shared.u16 	%rs238, [%r27+578];
	// begin inline asm
	{  cvt.f32.f16 %f2401, %rs230;}

	// end inline asm
	// begin inline asm
	{  cvt.f32.f16 %f2402, %rs231;}

	// end inline asm
	fma.rn.f32 	%f3152, %f2401, %f2402, %f3152;
	// begin inline asm
	{  cvt.f32.f16 %f2403, %rs232;}

	// end inline asm
	fma.rn.f32 	%f3151, %f2401, %f2403, %f3151;
	// begin inline asm
	{  cvt.f32.f16 %f2404, %rs233;}

	// end inline asm
	fma.rn.f32 	%f3150, %f2401, %f2404, %f3150;
	// begin inline asm
	{  cvt.f32.f16 %f2405, %rs234;}

	// end inline asm
	fma.rn.f32 	%f3149, %f2401, %f2405, %f3149;
	// begin inline asm
	{  cvt.f32.f16 %f2406, %rs235;}

	// end inline asm
	fma.rn.f32 	%f3148, %f2401, %f2406, %f3148;
	// begin inline asm
	{  cvt.f32.f16 %f2407, %rs236;}

	// end inline asm
	fma.rn.f32 	%f3147, %f2401, %f2407, %f3147;
	// begin inline asm
	{  cvt.f32.f16 %f2408, %rs237;}

	// end inline asm
	fma.rn.f32 	%f3146, %f2401, %f2408, %f3146;
	// begin inline asm
	{  cvt.f32.f16 %f2409, %rs238;}

	// end inline asm
	fma.rn.f32 	%f3145, %f2401, %f2409, %f3145;
	// begin inline asm
	{  cvt.f32.f16 %f2410, %rs239;}

	// end inline asm
	fma.rn.f32 	%f3144, %f2410, %f2402, %f3144;
	fma.rn.f32 	%f3143, %f2410, %f2403, %f3143;
	fma.rn.f32 	%f3142, %f2410, %f2404, %f3142;
	fma.rn.f32 	%f3141, %f2410, %f2405, %f3141;
	fma.rn.f32 	%f3140, %f2410, %f2406, %f3140;
	fma.rn.f32 	%f3139, %f2410, %f2407, %f3139;
	fma.rn.f32 	%f3138, %f2410, %f2408, %f3138;
	fma.rn.f32 	%f3137, %f2410, %f2409, %f3137;
	// begin inline asm
	{  cvt.f32.f16 %f2411, %rs240;}

	// end inline asm
	fma.rn.f32 	%f3136, %f2411, %f2402, %f3136;
	fma.rn.f32 	%f3135, %f2411, %f2403, %f3135;
	fma.rn.f32 	%f3134, %f2411, %f2404, %f3134;
	fma.rn.f32 	%f3133, %f2411, %f2405, %f3133;
	fma.rn.f32 	%f3132, %f2411, %f2406, %f3132;
	fma.rn.f32 	%f3131, %f2411, %f2407, %f3131;
	fma.rn.f32 	%f3130, %f2411, %f2408, %f3130;
	fma.rn.f32 	%f3129, %f2411, %f2409, %f3129;
	// begin inline asm
	{  cvt.f32.f16 %f2412, %rs241;}

	// end inline asm
	fma.rn.f32 	%f3128, %f2412, %f2402, %f3128;
	fma.rn.f32 	%f3127, %f2412, %f2403, %f3127;
	fma.rn.f32 	%f3126, %f2412, %f2404, %f3126;
	fma.rn.f32 	%f3125, %f2412, %f2405, %f3125;
	fma.rn.f32 	%f3124, %f2412, %f2406, %f3124;
	fma.rn.f32 	%f3123, %f2412, %f2407, %f3123;
	fma.rn.f32 	%f3122, %f2412, %f2408, %f3122;
	fma.rn.f32 	%f3121, %f2412, %f2409, %f3121;
	// begin inline asm
	{  cvt.f32.f16 %f2413, %rs242;}

	// end inline asm
	fma.rn.f32 	%f3120, %f2413, %f2402, %f3120;
	fma.rn.f32 	%f3119, %f2413, %f2403, %f3119;
	fma.rn.f32 	%f3118, %f2413, %f2404, %f3118;
	fma.rn.f32 	%f3117, %f2413, %f2405, %f3117;
	fma.rn.f32 	%f3116, %f2413, %f2406, %f3116;
	fma.rn.f32 	%f3115, %f2413, %f2407, %f3115;
	fma.rn.f32 	%f3114, %f2413, %f2408, %f3114;
	fma.rn.f32 	%f3113, %f2413, %f2409, %f3113;
	// begin inline asm
	{  cvt.f32.f16 %f2414, %rs243;}

	// end inline asm
	fma.rn.f32 	%f3112, %f2414, %f2402, %f3112;
	fma.rn.f32 	%f3111, %f2414, %f2403, %f3111;
	fma.rn.f32 	%f3110, %f2414, %f2404, %f3110;
	fma.rn.f32 	%f3109, %f2414, %f2405, %f3109;
	fma.rn.f32 	%f3108, %f2414, %f2406, %f3108;
	fma.rn.f32 	%f3107, %f2414, %f2407, %f3107;
	fma.rn.f32 	%f3106, %f2414, %f2408, %f3106;
	fma.rn.f32 	%f3105, %f2414, %f2409, %f3105;
	// begin inline asm
	{  cvt.f32.f16 %f2415, %rs244;}

	// end inline asm
	fma.rn.f32 	%f3104, %f2415, %f2402, %f3104;
	fma.rn.f32 	%f3103, %f2415, %f2403, %f3103;
	fma.rn.f32 	%f3102, %f2415, %f2404, %f3102;
	fma.rn.f32 	%f3101, %f2415, %f2405, %f3101;
	fma.rn.f32 	%f3100, %f2415, %f2406, %f3100;
	fma.rn.f32 	%f3099, %f2415, %f2407, %f3099;
	fma.rn.f32 	%f3098, %f2415, %f2408, %f3098;
	fma.rn.f32 	%f3097, %f2415, %f2409, %f3097;
	// begin inline asm
	{  cvt.f32.f16 %f2416, %rs245;}

	// end inline asm
	fma.rn.f32 	%f3096, %f2416, %f2402, %f3096;
	fma.rn.f32 	%f3095, %f2416, %f2403, %f3095;
	fma.rn.f32 	%f3094, %f2416, %f2404, %f3094;
	fma.rn.f32 	%f3093, %f2416, %f2405, %f3093;
	fma.rn.f32 	%f3092, %f2416, %f2406, %f3092;
	fma.rn.f32 	%f3091, %f2416, %f2407, %f3091;
	fma.rn.f32 	%f3090, %f2416, %f2408, %f3090;
	fma.rn.f32 	%f3089, %f2416, %f2409, %f3089;
	setp.eq.s32 	%p92, %r369, 10;
	@%p92 bra 	$L__BB4_217;
	ld.shared.u16 	%rs246, [%r26+20];
	ld.shared.u16 	%rs255, [%r26+100];
	ld.shared.u16 	%rs256, [%r26+180];
	ld.shared.u16 	%rs257, [%r26+260];
	ld.shared.u16 	%rs258, [%r26+340];
	ld.shared.u16 	%rs259, [%r26+420];
	ld.shared.u16 	%rs260, [%r26+500];
	ld.shared.u16 	%rs261, [%r26+580];
	ld.shared.u16 	%rs247, [%r27+20];
	ld.shared.u16 	%rs248, [%r27+100];
	ld.shared.u16 	%rs249, [%r27+180];
	ld.shared.u16 	%rs250, [%r27+260];
	ld.shared.u16 	%rs251, [%r27+340];
	ld.shared.u16 	%rs252, [%r27+420];
	ld.shared.u16 	%rs253, [%r27+500];
	ld.shared.u16 	%rs254, [%r27+580];
	// begin inline asm
	{  cvt.f32.f16 %f2417, %rs246;}

	// end inline asm
	// begin inline asm
	{  cvt.f32.f16 %f2418, %rs247;}

	// end inline asm
	fma.rn.f32 	%f3152, %f2417, %f2418, %f3152;
	// begin inline asm
	{  cvt.f32.f16 %f2419, %rs248;}

	// end inline asm
	fma.rn.f32 	%f3151, %f2417, %f2419, %f3151;
	// begin inline asm
	{  cvt.f32.f16 %f2420, %rs249;}

	// end inline asm
	fma.rn.f32 	%f3150, %f2417, %f2420, %f3150;
	// begin inline asm
	{  cvt.f32.f16 %f2421, %rs250;}

	// end inline asm
	fma.rn.f32 	%f3149, %f2417, %f2421, %f3149;
	// begin inline asm
	{  cvt.f32.f16 %f2422, %rs251;}

	// end inline asm
	fma.rn.f32 	%f3148, %f2417, %f2422, %f3148;
	// begin inline asm
	{  cvt.f32.f16 %f2423, %rs252;}

	// end inline asm
	fma.rn.f32 	%f3147, %f2417, %f2423, %f3147;
	// begin inline asm
	{  cvt.f32.f16 %f2424, %rs253;}

	// end inline asm
	fma.rn.f32 	%f3146, %f2417, %f2424, %f3146;
	// begin inline asm
	{  cvt.f32.f16 %f2425, %rs254;}

	// end inline asm
	fma.rn.f32 	%f3145, %f2417, %f2425, %f3145;
	// begin inline asm
	{  cvt.f32.f16 %f2426, %rs255;}

	// end inline asm
	fma.rn.f32 	%f3144, %f2426, %f2418, %f3144;
	fma.rn.f32 	%f3143, %f2426, %f2419, %f3143;
	fma.rn.f32 	%f3142, %f2426, %f2420, %f3142;
	fma.rn.f32 	%f3141, %f2426, %f2421, %f3141;
	fma.rn.f32 	%f3140, %f2426, %f2422, %f3140;
	fma.rn.f32 	%f3139, %f2426, %f2423, %f3139;
	fma.rn.f32 	%f3138, %f2426, %f2424, %f3138;
	fma.rn.f32 	%f3137, %f2426, %f2425, %f3137;
	// begin inline asm
	{  cvt.f32.f16 %f2427, %rs256;}

	// end inline asm
	fma.rn.f32 	%f3136, %f2427, %f2418, %f3136;
	fma.rn.f32 	%f3135, %f2427, %f2419, %f3135;
	fma.rn.f32 	%f3134, %f2427, %f2420, %f3134;
	fma.rn.f32 	%f3133, %f2427, %f2421, %f3133;
	fma.rn.f32 	%f3132, %f2427, %f2422, %f3132;
	fma.rn.f32 	%f3131, %f2427, %f2423, %f3131;
	fma.rn.f32 	%f3130, %f2427, %f2424, %f3130;
	fma.rn.f32 	%f3129, %f2427, %f2425, %f3129;
	// begin inline asm
	{  cvt.f32.f16 %f2428, %rs257;}

	// end inline asm
	fma.rn.f32 	%f3128, %f2428, %f2418, %f3128;
	fma.rn.f32 	%f3127, %f2428, %f2419, %f3127;
	fma.rn.f32 	%f3126, %f2428, %f2420, %f3126;
	fma.rn.f32 	%f3125, %f2428, %f2421, %f3125;
	fma.rn.f32 	%f3124, %f2428, %f2422, %f3124;
	fma.rn.f32 	%f3123, %f2428, %f2423, %f3123;
	fma.rn.f32 	%f3122, %f2428, %f2424, %f3122;
	fma.rn.f32 	%f3121, %f2428, %f2425, %f3121;
	// begin inline asm
	{  cvt.f32.f16 %f2429, %rs258;}

	// end inline asm
	fma.rn.f32 	%f3120, %f2429, %f2418, %f3120;
	fma.rn.f32 	%f3119, %f2429, %f2419, %f3119;
	fma.rn.f32 	%f3118, %f2429, %f2420, %f3118;
	fma.rn.f32 	%f3117, %f2429, %f2421, %f3117;
	fma.rn.f32 	%f3116, %f2429, %f2422, %f3116;
	fma.rn.f32 	%f3115, %f2429, %f2423, %f3115;
	fma.rn.f32 	%f3114, %f2429, %f2424, %f3114;
	fma.rn.f32 	%f3113, %f2429, %f2425, %f3113;
	// begin inline asm
	{  cvt.f32.f16 %f2430, %rs259;}

	// end inline asm
	fma.rn.f32 	%f3112, %f2430, %f2418, %f3112;
	fma.rn.f32 	%f3111, %f2430, %f2419, %f3111;
	fma.rn.f32 	%f3110, %f2430, %f2420, %f3110;
	fma.rn.f32 	%f3109, %f2430, %f2421, %f3109;
	fma.rn.f32 	%f3108, %f2430, %f2422, %f3108;
	fma.rn.f32 	%f3107, %f2430, %f2423, %f3107;
	fma.rn.f32 	%f3106, %f2430, %f2424, %f3106;
	fma.rn.f32 	%f3105, %f2430, %f2425, %f3105;
	// begin inline asm
	{  cvt.f32.f16 %f2431, %rs260;}

	// end inline asm
	fma.rn.f32 	%f3104, %f2431, %f2418, %f3104;
	fma.rn.f32 	%f3103, %f2431, %f2419, %f3103;
	fma.rn.f32 	%f3102, %f2431, %f2420, %f3102;
	fma.rn.f32 	%f3101, %f2431, %f2421, %f3101;
	fma.rn.f32 	%f3100, %f2431, %f2422, %f3100;
	fma.rn.f32 	%f3099, %f2431, %f2423, %f3099;
	fma.rn.f32 	%f3098, %f2431, %f2424, %f3098;
	fma.rn.f32 	%f3097, %f2431, %f2425, %f3097;
	// begin inline asm
	{  cvt.f32.f16 %f2432, %rs261;}

	// end inline asm
	fma.rn.f32 	%f3096, %f2432, %f2418, %f3096;
	fma.rn.f32 	%f3095, %f2432, %f2419, %f3095;
	fma.rn.f32 	%f3094, %f2432, %f2420, %f3094;
	fma.rn.f32 	%f3093, %f2432, %f2421, %f3093;
	fma.rn.f32 	%f3092, %f2432, %f2422, %f3092;
	fma.rn.f32 	%f3091, %f2432, %f2423, %f3091;
	fma.rn.f32 	%f3090, %f2432, %f2424, %f3090;
	fma.rn.f32 	%f3089, %f2432, %f2425, %f3089;
	setp.eq.s32 	%p93, %r369, 11;
	@%p93 bra 	$L__BB4_217;
	ld.shared.u16 	%rs262, [%r26+22];
	ld.shared.u16 	%rs271, [%r26+102];
	ld.shared.u16 	%rs272, [%r26+182];
	ld.shared.u16 	%rs273, [%r26+262];
	ld.shared.u16 	%rs274, [%r26+342];
	ld.shared.u16 	%rs275, [%r26+422];
	ld.shared.u16 	%rs276, [%r26+502];
	ld.shared.u16 	%rs277, [%r26+582];
	ld.shared.u16 	%rs263, [%r27+22];
	ld.shared.u16 	%rs264, [%r27+102];
	ld.shared.u16 	%rs265, [%r27+182];
	ld.shared.u16 	%rs266, [%r27+262];
	ld.shared.u16 	%rs267, [%r27+342];
	ld.shared.u16 	%rs268, [%r27+422];
	ld.shared.u16 	%rs269, [%r27+502];
	ld.shared.u16 	%rs270, [%r27+582];
	// begin inline asm
	{  cvt.f32.f16 %f2433, %rs262;}

	// end inline asm
	// begin inline asm
	{  cvt.f32.f16 %f2434, %rs263;}

	// end inline asm
	fma.rn.f32 	%f3152, %f2433, %f2434, %f3152;
	// begin inline asm
	{  cvt.f32.f16 %f2435, %rs264;}

	// end inline asm
	fma.rn.f32 	%f3151, %f2433, %f2435, %f3151;
	// begin inline asm
	{  cvt.f32.f16 %f2436, %rs265;}

	// end inline asm
	fma.rn.f32 	%f3150, %f2433, %f2436, %f3150;
	// begin inline asm
	{  cvt.f32.f16 %f2437, %rs266;}

	// end inline asm
	fma.rn.f32 	%f3149, %f2433, %f2437, %f3149;
	// begin inline asm
	{  cvt.f32.f16 %f2438, %rs267;}

	// end inline asm
	fma.rn.f32 	%f3148, %f2433, %f2438, %f3148;
	// begin inline asm
	{  cvt.f32.f16 %f2439, %rs268;}

	// end inline asm
	fma.rn.f32 	%f3147, %f2433, %f2439, %f3147;
	// begin inline asm
	{  cvt.f32.f16 %f2440, %rs269;}

	// end inline asm
	fma.rn.f32 	%f3146, %f2433, %f2440, %f3146;
	// begin inline asm
	{  cvt.f32.f16 %f2441, %rs270;}

	// end inline asm
	fma.rn.f32 	%f3145, %f2433, %f2441, %f3145;
	// begin inline asm
	{  cvt.f32.f16 %f2442, %rs271;}

	// end inline asm
	fma.rn.f32 	%f3144, %f2442, %f2434, %f3144;
	fma.rn.f32 	%f3143, %f2442, %f2435, %f3143;
	fma.rn.f32 	%f3142, %f2442, %f2436, %f3142;
	fma.rn.f32 	%f3141, %f2442, %f2437, %f3141;
	fma.rn.f32 	%f3140, %f2442, %f2438, %f3140;
	fma.rn.f32 	%f3139, %f2442, %f2439, %f3139;
	fma.rn.f32 	%f3138, %f2442, %f2440, %f3138;
	fma.rn.f32 	%f3137, %f2442, %f2441, %f3137;
	// begin inline asm
	{  cvt.f32.f16 %f2443, %rs272;}

	// end inline asm
	fma.rn.f32 	%f3136, %f2443, %f2434, %f3136;
	fma.rn.f32 	%f3135, %f2443, %f2435, %f3135;
	fma.rn.f32 	%f3134, %f2443, %f2436, %f3134;
	fma.rn.f32 	%f3133, %f2443, %f2437, %f3133;
	fma.rn.f32 	%f3132, %f2443, %f2438, %f3132;
	fma.rn.f32 	%f3131, %f2443, %f2439, %f3131;
	fma.rn.f32 	%f3130, %f2443, %f2440, %f3130;
	fma.rn.f32 	%f3129, %f2443, %f2441, %f3129;
	// begin inline asm
	{  cvt.f32.f16 %f2444, %rs273;}

	// end inline asm
	fma.rn.f32 	%f3128, %f2444, %f2434, %f3128;
	fma.rn.f32 	%f3127, %f2444, %f2435, %f3127;
	fma.rn.f32 	%f3126, %f2444, %f2436, %f3126;
	fma.rn.f32 	%f3125, %f2444, %f2437, %f3125;
	fma.rn.f32 	%f3124, %f2444, %f2438, %f3124;
	fma.rn.f32 	%f3123, %f2444, %f2439, %f3123;
	fma.rn.f32 	%f3122, %f2444, %f2440, %f3122;
	fma.rn.f32 	%f3121, %f2444, %f2441, %f3121;
	// begin inline asm
	{  cvt.f32.f16 %f2445, %rs274;}

	// end inline asm
	fma.rn.f32 	%f3120, %f2445, %f2434, %f3120;
	fma.rn.f32 	%f3119, %f2445, %f2435, %f3119;
	fma.rn.f32 	%f3118, %f2445, %f2436, %f3118;
	fma.rn.f32 	%f3117, %f2445, %f2437, %f3117;
	fma.rn.f32 	%f3116, %f2445, %f2438, %f3116;
	fma.rn.f32 	%f3115, %f2445, %f2439, %f3115;
	fma.rn.f32 	%f3114, %f2445, %f2440, %f3114;
	fma.rn.f32 	%f3113, %f2445, %f2441, %f3113;
	// begin inline asm
	{  cvt.f32.f16 %f2446, %rs275;}

	// end inline asm
	fma.rn.f32 	%f3112, %f2446, %f2434, %f3112;
	fma.rn.f32 	%f3111, %f2446, %f2435, %f3111;
	fma.rn.f32 	%f3110, %f2446, %f2436, %f3110;
	fma.rn.f32 	%f3109, %f2446, %f2437, %f3109;
	fma.rn.f32 	%f3108, %f2446, %f2438, %f3108;
	fma.rn.f32 	%f3107, %f2446, %f2439, %f3107;
	fma.rn.f32 	%f3106, %f2446, %f2440, %f3106;
	fma.rn.f32 	%f3105, %f2446, %f2441, %f3105;
	// begin inline asm
	{  cvt.f32.f16 %f2447, %rs276;}

	// end inline asm
	fma.rn.f32 	%f3104, %f2447, %f2434, %f3104;
	fma.rn.f32 	%f3103, %f2447, %f2435, %f3103;
	fma.rn.f32 	%f3102, %f2447, %f2436, %f3102;
	fma.rn.f32 	%f3101, %f2447, %f2437, %f3101;
	fma.rn.f32 	%f3100, %f2447, %f2438, %f3100;
	fma.rn.f32 	%f3099, %f2447, %f2439, %f3099;
	fma.rn.f32 	%f3098, %f2447, %f2440, %f3098;
	fma.rn.f32 	%f3097, %f2447, %f2441, %f3097;
	// begin inline asm
	{  cvt.f32.f16 %f2448, %rs277;}

	// end inline asm
	fma.rn.f32 	%f3096, %f2448, %f2434, %f3096;
	fma.rn.f32 	%f3095, %f2448, %f2435, %f3095;
	fma.rn.f32 	%f3094, %f2448, %f2436, %f3094;
	fma.rn.f32 	%f3093, %f2448, %f2437, %f3093;
	fma.rn.f32 	%f3092, %f2448, %f2438, %f3092;
	fma.rn.f32 	%f3091, %f2448, %f2439, %f3091;
	fma.rn.f32 	%f3090, %f2448, %f2440, %f3090;
	fma.rn.f32 	%f3089, %f2448, %f2441, %f3089;
	setp.eq.s32 	%p94, %r369, 12;
	@%p94 bra 	$L__BB4_217;
	ld.shared.u16 	%rs278, [%r26+24];
	ld.shared.u16 	%rs287, [%r26+104];
	ld.shared.u16 	%rs288, [%r26+184];
	ld.shared.u16 	%rs289, [%r26+264];
	ld.shared.u16 	%rs290, [%r26+344];
	ld.shared.u16 	%rs291, [%r26+424];
	ld.shared.u16 	%rs292, [%r26+504];
	ld.shared.u16 	%rs293, [%r26+584];
	ld.shared.u16 	%rs279, [%r27+24];
	ld.shared.u16 	%rs280, [%r27+104];
	ld.shared.u16 	%rs281, [%r27+184];
	ld.shared.u16 	%rs282, [%r27+264];
	ld.shared.u16 	%rs283, [%r27+344];
	ld.shared.u16 	%rs284, [%r27+424];
	ld.shared.u16 	%rs285, [%r27+504];
	ld.shared.u16 	%rs286, [%r27+584];
	// begin inline asm
	{  cvt.f32.f16 %f2449, %rs278;}

	// end inline asm
	// begin inline asm
	{  cvt.f32.f16 %f2450, %rs279;}

	// end inline asm
	fma.rn.f32 	%f3152, %f2449, %f2450, %f3152;
	// begin inline asm
	{  cvt.f32.f16 %f2451, %rs280;}

	// end inline asm
	fma.rn.f32 	%f3151, %f2449, %f2451, %f3151;
	// begin inline asm
	{  cvt.f32.f16 %f2452, %rs281;}

	// end inline asm
	fma.rn.f32 	%f3150, %f2449, %f2452, %f3150;
	// begin inline asm
	{  cvt.f32.f16 %f2453, %rs282;}

	// end inline asm
	fma.rn.f32 	%f3149, %f2449, %f2453, %f3149;
	// begin inline asm
	{  cvt.f32.f16 %f2454, %rs283;}

	// end inline asm
	fma.rn.f32 	%f3148, %f2449, %f2454, %f3148;
	// begin inline asm
	{  cvt.f32.f16 %f2455, %rs284;}

	// end inline asm
	fma.rn.f32 	%f3147, %f2449, %f2455, %f3147;
	// begin inline asm
	{  cvt.f32.f16 %f2456, %rs285;}

	// end inline asm
	fma.rn.f32 	%f3146, %f2449, %f2456, %f3146;
	// begin inline asm
	{  cvt.f32.f16 %f2457, %rs286;}

	// end inline asm
	fma.rn.f32 	%f3145, %f2449, %f2457, %f3145;
	// begin inline asm
	{  cvt.f32.f16 %f2458, %rs287;}

	// end inline asm
	fma.rn.f32 	%f3144, %f2458, %f2450, %f3144;
	fma.rn.f32 	%f3143, %f2458, %f2451, %f3143;
	fma.rn.f32 	%f3142, %f2458, %f2452, %f3142;
	fma.rn.f32 	%f3141, %f2458, %f2453, %f3141;
	fma.rn.f32 	%f3140, %f2458, %f2454, %f3140;
	fma.rn.f32 	%f3139, %f2458, %f2455, %f3139;
	fma.rn.f32 	%f3138, %f2458, %f2456, %f3138;
	fma.rn.f32 	%f3137, %f2458, %f2457, %f3137;
	// begin inline asm
	{  cvt.f32.f16 %f2459, %rs288;}

	// end inline asm
	fma.rn.f32 	%f3136, %f2459, %f2450, %f3136;
	fma.rn.f32 	%f3135, %f2459, %f2451, %f3135;
	fma.rn.f32 	%f3134, %f2459, %f2452, %f3134;
	fma.rn.f32 	%f3133, %f2459, %f2453, %f3133;
	fma.rn.f32 	%f3132, %f2459, %f2454, %f3132;
	fma.rn.f32 	%f3131, %f2459, %f2455, %f3131;
	fma.rn.f32 	%f3130, %f2459, %f2456, %f3130;
	fma.rn.f32 	%f3129, %f2459, %f2457, %f3129;
	// begin inline asm
	{  cvt.f32.f16 %f2460, %rs289;}

	// end inline asm
	fma.rn.f32 	%f3128, %f2460, %f2450, %f3128;
	fma.rn.f32 	%f3127, %f2460, %f2451, %f3127;
	fma.rn.f32 	%f3126, %f2460, %f2452, %f3126;
	fma.rn.f32 	%f3125, %f2460, %f2453, %f3125;
	fma.rn.f32 	%f3124, %f2460, %f2454, %f3124;
	fma.rn.f32 	%f3123, %f2460, %f2455, %f3123;
	fma.rn.f32 	%f3122, %f2460, %f2456, %f3122;
	fma.rn.f32 	%f3121, %f2460, %f2457, %f3121;
	// begin inline asm
	{  cvt.f32.f16 %f2461, %rs290;}

	// end inline asm
	fma.rn.f32 	%f3120, %f2461, %f2450, %f3120;
	fma.rn.f32 	%f3119, %f2461, %f2451, %f3119;
	fma.rn.f32 	%f3118, %f2461, %f2452, %f3118;
	fma.rn.f32 	%f3117, %f2461, %f2453, %f3117;
	fma.rn.f32 	%f3116, %f2461, %f2454, %f3116;
	fma.rn.f32 	%f3115, %f2461, %f2455, %f3115;
	fma.rn.f32 	%f3114, %f2461, %f2456, %f3114;
	fma.rn.f32 	%f3113, %f2461, %f2457, %f3113;
	// begin inline asm
	{  cvt.f32.f16 %f2462, %rs291;}

	// end inline asm
	fma.rn.f32 	%f3112, %f2462, %f2450, %f3112;
	fma.rn.f32 	%f3111, %f2462, %f2451, %f3111;
	fma.rn.f32 	%f3110, %f2462, %f2452, %f3110;
	fma.rn.f32 	%f3109, %f2462, %f2453, %f3109;
	fma.rn.f32 	%f3108, %f2462, %f2454, %f3108;
	fma.rn.f32 	%f3107, %f2462, %f2455, %f3107;
	fma.rn.f32 	%f3106, %f2462, %f2456, %f3106;
	fma.rn.f32 	%f3105, %f2462, %f2457, %f3105;
	// begin inline asm
	{  cvt.f32.f16 %f2463, %rs292;}

	// end inline asm
	fma.rn.f32 	%f3104, %f2463, %f2450, %f3104;
	fma.rn.f32 	%f3103, %f2463, %f2451, %f3103;
	fma.rn.f32 	%f3102, %f2463, %f2452, %f3102;
	fma.rn.f32 	%f3101, %f2463, %f2453, %f3101;
	fma.rn.f32 	%f3100, %f2463, %f2454, %f3100;
	fma.rn.f32 	%f3099, %f2463, %f2455, %f3099;
	fma.rn.f32 	%f3098, %f2463, %f2456, %f3098;
	fma.rn.f32 	%f3097, %f2463, %f2457, %f3097;
	// begin inline asm
	{  cvt.f32.f16 %f2464, %rs293;}

	// end inline asm
	fma.rn.f32 	%f3096, %f2464, %f2450, %f3096;
	fma.rn.f32 	%f3095, %f2464, %f2451, %f3095;
	fma.rn.f32 	%f3094, %f2464, %f2452, %f3094;
	fma.rn.f32 	%f3093, %f2464, %f2453, %f3093;
	fma.rn.f32 	%f3092, %f2464, %f2454, %f3092;
	fma.rn.f32 	%f3091, %f2464, %f2455, %f3091;
	fma.rn.f32 	%f3090, %f2464, %f2456, %f3090;
	fma.rn.f32 	%f3089, %f2464, %f2457, %f3089;
	setp.eq.s32 	%p95, %r369, 13;
	@%p95 bra 	$L__BB4_217;
	ld.shared.u16 	%rs294, [%r26+26];
	ld.shared.u16 	%rs303, [%r26+106];
	ld.shared.u16 	%rs304, [%r26+186];
	ld.shared.u16 	%rs305, [%r26+266];
	ld.shared.u16 	%rs306, [%r26+346];
	ld.shared.u16 	%rs307, [%r26+426];
	ld.shared.u16 	%rs308, [%r26+506];
	ld.shared.u16 	%rs309, [%r26+586];
	ld.shared.u16 	%rs295, [%r27+26];
	ld.shared.u16 	%rs296, [%r27+106];
	ld.shared.u16 	%rs297, [%r27+186];
	ld.shared.u16 	%rs298, [%r27+266];
	ld.shared.u16 	%rs299, [%r27+346];
	ld.shared.u16 	%rs300, [%r27+426];
	ld.shared.u16 	%rs301, [%r27+506];
	ld.shared.u16 	%rs302, [%r27+586];
	// begin inline asm
	{  cvt.f32.f16 %f2465, %rs294;}

	// end inline asm
	// begin inline asm
	{  cvt.f32.f16 %f2466, %rs295;}

	// end inline asm
	fma.rn.f32 	%f3152, %f2465, %f2466, %f3152;
	// begin inline asm
	{  cvt.f32.f16 %f2467, %rs296;}

	// end inline asm
	fma.rn.f32 	%f3151, %f2465, %f2467, %f3151;
	// begin inline asm
	{  cvt.f32.f16 %f2468, %rs297;}

	// end inline asm
	fma.rn.f32 	%f3150, %f2465, %f2468, %f3150;
	// begin inline asm
	{  cvt.f32.f16 %f2469, %rs298;}

	// end inline asm
	fma.rn.f32 	%f3149, %f2465, %f2469, %f3149;
	// begin inline asm
	{  cvt.f32.f16 %f2470, %rs299;}

	// end inline asm
	fma.rn.f32 	%f3148, %f2465, %f2470, %f3148;
	// begin inline asm
	{  cvt.f32.f16 %f2471, %rs300;}

	// end inline asm
	fma.rn.f32 	%f3147, %f2465, %f2471, %f3147;
	// begin inline asm
	{  cvt.f32.f16 %f2472, %rs301;}

	// end inline asm
	fma.rn.f32 	%f3146, %f2465, %f2472, %f3146;
	// begin inline asm
	{  cvt.f32.f16 %f2473, %rs302;}

	// end inline asm
	fma.rn.f32 	%f3145, %f2465, %f2473, %f3145;
	// begin inline asm
	{  cvt.f32.f16 %f2474, %rs303;}

	// end inline asm
	fma.rn.f32 	%f3144, %f2474, %f2466, %f3144;
	fma.rn.f32 	%f3143, %f2474, %f2467, %f3143;
	fma.rn.f32 	%f3142, %f2474, %f2468, %f3142;
	fma.rn.f32 	%f3141, %f2474, %f2469, %f3141;
	fma.rn.f32 	%f3140, %f2474, %f2470, %f3140;
	fma.rn.f32 	%f3139, %f2474, %f2471, %f3139;
	fma.rn.f32 	%f3138, %f2474, %f2472, %f3138;
	fma.rn.f32 	%f3137, %f2474, %f2473, %f3137;
	// begin inline asm
	{  cvt.f32.f16 %f2475, %rs304;}

	// end inline asm
	fma.rn.f32 	%f3136, %f2475, %f2466, %f3136;
	fma.rn.f32 	%f3135, %f2475, %f2467, %f3135;
	fma.rn.f32 	%f3134, %f2475, %f2468, %f3134;
	fma.rn.f32 	%f3133, %f2475, %f2469, %f3133;
	fma.rn.f32 	%f3132, %f2475, %f2470, %f3132;
	fma.rn.f32 	%f3131, %f2475, %f2471, %f3131;
	fma.rn.f32 	%f3130, %f2475, %f2472, %f3130;
	fma.rn.f32 	%f3129, %f2475, %f2473, %f3129;
	// begin inline asm
	{  cvt.f32.f16 %f2476, %rs305;}

	// end inline asm
	fma.rn.f32 	%f3128, %f2476, %f2466, %f3128;
	fma.rn.f32 	%f3127, %f2476, %f2467, %f3127;
	fma.rn.f32 	%f3126, %f2476, %f2468, %f3126;
	fma.rn.f32 	%f3125, %f2476, %f2469, %f3125;
	fma.rn.f32 	%f3124, %f2476, %f2470, %f3124;
	fma.rn.f32 	%f3123, %f2476, %f2471, %f3123;
	fma.rn.f32 	%f3122, %f2476, %f2472, %f3122;
	fma.rn.f32 	%f3121, %f2476, %f2473, %f3121;
	// begin inline asm
	{  cvt.f32.f16 %f2477, %rs306;}

	// end inline asm
	fma.rn.f32 	%f3120, %f2477, %f2466, %f3120;
	fma.rn.f32 	%f3119, %f2477, %f2467, %f3119;
	fma.rn.f32 	%f3118, %f2477, %f2468, %f3118;
	fma.rn.f32 	%f3117, %f2477, %f2469, %f3117;
	fma.rn.f32 	%f3116, %f2477, %f2470, %f3116;
	fma.rn.f32 	%f3115, %f2477, %f2471, %f3115;
	fma.rn.f32 	%f3114, %f2477, %f2472, %f3114;
	fma.rn.f32 	%f3113, %f2477, %f2473, %f3113;
	// begin inline asm
	{  cvt.f32.f16 %f2478, %rs307;}

	// end inline asm
	fma.rn.f32 	%f3112, %f2478, %f2466, %f3112;
	fma.rn.f32 	%f3111, %f2478, %f2467, %f3111;
	fma.rn.f32 	%f3110, %f2478, %f2468, %f3110;
	fma.rn.f32 	%f3109, %f2478, %f2469, %f3109;
	fma.rn.f32 	%f3108, %f2478, %f2470, %f3108;
	fma.rn.f32 	%f3107, %f2478, %f2471, %f3107;
	fma.rn.f32 	%f3106, %f2478, %f2472, %f3106;
	fma.rn.f32 	%f3105, %f2478, %f2473, %f3105;
	// begin inline asm
	{  cvt.f32.f16 %f2479, %rs308;}

	// end inline asm
	fma.rn.f32 	%f3104, %f2479, %f2466, %f3104;
	fma.rn.f32 	%f3103, %f2479, %f2467, %f3103;
	fma.rn.f32 	%f3102, %f2479, %f2468, %f3102;
	fma.rn.f32 	%f3101, %f2479, %f2469, %f3101;
	fma.rn.f32 	%f3100, %f2479, %f2470, %f3100;
	fma.rn.f32 	%f3099, %f2479, %f2471, %f3099;
	fma.rn.f32 	%f3098, %f2479, %f2472, %f3098;
	fma.rn.f32 	%f3097, %f2479, %f2473, %f3097;
	// begin inline asm
	{  cvt.f32.f16 %f2480, %rs309;}

	// end inline asm
	fma.rn.f32 	%f3096, %f2480, %f2466, %f3096;
	fma.rn.f32 	%f3095, %f2480, %f2467, %f3095;
	fma.rn.f32 	%f3094, %f2480, %f2468, %f3094;
	fma.rn.f32 	%f3093, %f2480, %f2469, %f3093;
	fma.rn.f32 	%f3092, %f2480, %f2470, %f3092;
	fma.rn.f32 	%f3091, %f2480, %f2471, %f3091;
	fma.rn.f32 	%f3090, %f2480, %f2472, %f3090;
	fma.rn.f32 	%f3089, %f2480, %f2473, %f3089;
	setp.eq.s32 	%p96, %r369, 14;
	@%p96 bra 	$L__BB4_217;
	ld.shared.u16 	%rs310, [%r26+28];
	ld.shared.u16 	%rs319, [%r26+108];
	ld.shared.u16 	%rs320, [%r26+188];
	ld.shared.u16 	%rs321, [%r26+268];
	ld.shared.u16 	%rs322, [%r26+348];
	ld.shared.u16 	%rs323, [%r26+428];
	ld.shared.u16 	%rs324, [%r26+508];
	ld.shared.u16 	%rs325, [%r26+588];
	ld.shared.u16 	%rs311, [%r27+28];
	ld.shared.u16 	%rs312, [%r27+108];
	ld.shared.u16 	%rs313, [%r27+188];
	ld.shared.u16 	%rs314, [%r27+268];
	ld.shared.u16 	%rs315, [%r27+348];
	ld.shared.u16 	%rs316, [%r27+428];
	ld.shared.u16 	%rs317, [%r27+508];
	ld.shared.u16 	%rs318, [%r27+588];
	// begin inline asm
	{  cvt.f32.f16 %f2481, %rs310;}

	// end inline asm
	// begin inline asm
	{  cvt.f32.f16 %f2482, %rs311;}

	// end inline asm
	fma.rn.f32 	%f3152, %f2481, %f2482, %f3152;
	// begin inline asm
	{  cvt.f32.f16 %f2483, %rs312;}

	// end inline asm
	fma.rn.f32 	%f3151, %f2481, %f2483, %f3151;
	// begin inline asm
	{  cvt.f32.f16 %f2484, %rs313;}

	// end inline asm
	fma.rn.f32 	%f3150, %f2481, %f2484, %f3150;
	// begin inline asm
	{  cvt.f32.f16 %f2485, %rs314;}

	// end inline asm
	fma.rn.f32 	%f3149, %f2481, %f2485, %f3149;
	// begin inline asm
	{  cvt.f32.f16 %f2486, %rs315;}

	// end inline asm
	fma.rn.f32 	%f3148, %f2481, %f2486, %f3148;
	// begin inline asm
	{  cvt.f32.f16 %f2487, %rs316;}

	// end inline asm
	fma.rn.f32 	%f3147, %f2481, %f2487, %f3147;
	// begin inline asm
	{  cvt.f32.f16 %f2488, %rs317;}

	// end inline asm
	fma.rn.f32 	%f3146, %f2481, %f2488, %f3146;
	// begin inline asm
	{  cvt.f32.f16 %f2489, %rs318;}

	// end inline asm
	fma.rn.f32 	%f3145, %f2481, %f2489, %f3145;
	// begin inline asm
	{  cvt.f32.f16 %f2490, %rs319;}

	// end inline asm
	fma.rn.f32 	%f3144, %f2490, %f2482, %f3144;
	fma.rn.f32 	%f3143, %f2490, %f2483, %f3143;
	fma.rn.f32 	%f3142, %f2490, %f2484, %f3142;
	fma.rn.f32 	%f3141, %f2490, %f2485, %f3141;
	fma.rn.f32 	%f3140, %f2490, %f2486, %f3140;
	fma.rn.f32 	%f3139, %f2490, %f2487, %f3139;
	fma.rn.f32 	%f3138, %f2490, %f2488, %f3138;
	fma.rn.f32 	%f3137, %f2490, %f2489, %f3137;
	// begin inline asm
	{  cvt.f32.f16 %f2491, %rs320;}

	// end inline asm
	fma.rn.f32 	%f3136, %f2491, %f2482, %f3136;
	fma.rn.f32 	%f3135, %f2491, %f2483, %f3135;
	fma.rn.f32 	%f3134, %f2491, %f2484, %f3134;
	fma.rn.f32 	%f3133, %f2491, %f2485, %f3133;
	fma.rn.f32 	%f3132, %f2491, %f2486, %f3132;
	fma.rn.f32 	%f3131, %f2491, %f2487, %f3131;
	fma.rn.f32 	%f3130, %f2491, %f2488, %f3130;
	fma.rn.f32 	%f3129, %f2491, %f2489, %f3129;
	// begin inline asm
	{  cvt.f32.f16 %f2492, %rs321;}

	// end inline asm
	fma.rn.f32 	%f3128, %f2492, %f2482, %f3128;
	fma.rn.f32 	%f3127, %f2492, %f2483, %f3127;
	fma.rn.f32 	%f3126, %f2492, %f2484, %f3126;
	fma.rn.f32 	%f3125, %f2492, %f2485, %f3125;
	fma.rn.f32 	%f3124, %f2492, %f2486, %f3124;
	fma.rn.f32 	%f3123, %f2492, %f2487, %f3123;
	fma.rn.f32 	%f3122, %f2492, %f2488, %f3122;
	fma.rn.f32 	%f3121, %f2492, %f2489, %f3121;
	// begin inline asm
	{  cvt.f32.f16 %f2493, %rs322;}

	// end inline asm
	fma.rn.f32 	%f3120, %f2493, %f2482, %f3120;
	fma.rn.f32 	%f3119, %f2493, %f2483, %f3119;
	fma.rn.f32 	%f3118, %f2493, %f2484, %f3118;
	fma.rn.f32 	%f3117, %f2493, %f2485, %f3117;
	fma.rn.f32 	%f3116, %f2493, %f2486, %f3116;
	fma.rn.f32 	%f3115, %f2493, %f2487, %f3115;
	fma.rn.f32 	%f3114, %f2493, %f2488, %f3114;
	fma.rn.f32 	%f3113, %f2493, %f2489, %f3113;
	// begin inline asm
	{  cvt.f32.f16 %f2494, %rs323;}

	// end inline asm
	fma.rn.f32 	%f3112, %f2494, %f2482, %f3112;
	fma.rn.f32 	%f3111, %f2494, %f2483, %f3111;
	fma.rn.f32 	%f3110, %f2494, %f2484, %f3110;
	fma.rn.f32 	%f3109, %f2494, %f2485, %f3109;
	fma.rn.f32 	%f3108, %f2494, %f2486, %f3108;
	fma.rn.f32 	%f3107, %f2494, %f2487, %f3107;
	fma.rn.f32 	%f3106, %f2494, %f2488, %f3106;
	fma.rn.f32 	%f3105, %f2494, %f2489, %f3105;
	// begin inline asm
	{  cvt.f32.f16 %f2495, %rs324;}

	// end inline asm
	fma.rn.f32 	%f3104, %f2495, %f2482, %f3104;
	fma.rn.f32 	%f3103, %f2495, %f2483, %f3103;
	fma.rn.f32 	%f3102, %f2495, %f2484, %f3102;
	fma.rn.f32 	%f3101, %f2495, %f2485, %f3101;
	fma.rn.f32 	%f3100, %f2495, %f2486, %f3100;
	fma.rn.f32 	%f3099, %f2495, %f2487, %f3099;
	fma.rn.f32 	%f3098, %f2495, %f2488, %f3098;
	fma.rn.f32 	%f3097, %f2495, %f2489, %f3097;
	// begin inline asm
	{  cvt.f32.f16 %f2496, %rs325;}

	// end inline asm
	fma.rn.f32 	%f3096, %f2496, %f2482, %f3096;
	fma.rn.f32 	%f3095, %f2496, %f2483, %f3095;
	fma.rn.f32 	%f3094, %f2496, %f2484, %f3094;
	fma.rn.f32 	%f3093, %f2496, %f2485, %f3093;
	fma.rn.f32 	%f3092, %f2496, %f2486, %f3092;
	fma.rn.f32 	%f3091, %f2496, %f2487, %f3091;
	fma.rn.f32 	%f3090, %f2496, %f2488, %f3090;
	fma.rn.f32 	%f3089, %f2496, %f2489, %f3089;
	setp.eq.s32 	%p97, %r369, 15;
	@%p97 bra 	$L__BB4_217;
	ld.shared.u16 	%rs326, [%r26+30];
	ld.shared.u16 	%rs335, [%r26+110];
	ld.shared.u16 	%rs336, [%r26+190];
	ld.shared.u16 	%rs337, [%r26+270];
	ld.shared.u16 	%rs338, [%r26+350];
	ld.shared.u16 	%rs339, [%r26+430];
	ld.shared.u16 	%rs340, [%r26+510];
	ld.shared.u16 	%rs341, [%r26+590];
	ld.shared.u16 	%rs327, [%r27+30];
	ld.shared.u16 	%rs328, [%r27+110];
	ld.shared.u16 	%rs329, [%r27+190];
	ld.shared.u16 	%rs330, [%r27+270];
	ld.shared.u16 	%rs331, [%r27+350];
	ld.shared.u16 	%rs332, [%r27+430];
	ld.shared.u16 	%rs333, [%r27+510];
	ld.shared.u16 	%rs334, [%r27+590];
	// begin inline asm
	{  cvt.f32.f16 %f2497, %rs326;}

	// end inline asm
	// begin inline asm
	{  cvt.f32.f16 %f2498, %rs327;}

	// end inline asm
	fma.rn.f32 	%f3152, %f2497, %f2498, %f3152;
	// begin inline asm
	{  cvt.f32.f16 %f2499, %rs328;}

	// end inline asm
	fma.rn.f32 	%f3151, %f2497, %f2499, %f3151;
	// begin inline asm
	{  cvt.f32.f16 %f2500, %rs329;}

	// end inline asm
	fma.rn.f32 	%f3150, %f2497, %f2500, %f3150;
	// begin inline asm
	{  cvt.f32.f16 %f2501, %rs330;}

	// end inline asm
	fma.rn.f32 	%f3149, %f2497, %f2501, %f3149;
	// begin inline asm
	{  cvt.f32.f16 %f2502, %rs331;}

	// end inline asm
	fma.rn.f32 	%f3148, %f2497, %f2502, %f3148;
	// begin inline asm
	{  cvt.f32.f16 %f2503, %rs332;}

	// end inline asm
	fma.rn.f32 	%f3147, %f2497, %f2503, %f3147;
	// begin inline asm
	{  cvt.f32.f16 %f2504, %rs333;}

	// end inline asm
	fma.rn.f32 	%f3146, %f2497, %f2504, %f3146;
	// begin inline asm
	{  cvt.f32.f16 %f2505, %rs334;}

	// end inline asm
	fma.rn.f32 	%f3145, %f2497, %f2505, %f3145;
	// begin inline asm
	{  cvt.f32.f16 %f2506, %rs335;}

	// end inline asm
	fma.rn.f32 	%f3144, %f2506, %f2498, %f3144;
	fma.rn.f32 	%f3143, %f2506, %f2499, %f3143;
	fma.rn.f32 	%f3142, %f2506, %f2500, %f3142;
	fma.rn.f32 	%f3141, %f2506, %f2501, %f3141;
	fma.rn.f32 	%f3140, %f2506, %f2502, %f3140;
	fma.rn.f32 	%f3139, %f2506, %f2503, %f3139;
	fma.rn.f32 	%f3138, %f2506, %f2504, %f3138;
	fma.rn.f32 	%f3137, %f2506, %f2505, %f3137;
	// begin inline asm
	{  cvt.f32.f16 %f2507, %rs336;}

	// end inline asm
	fma.rn.f32 	%f3136, %f2507, %f2498, %f3136;
	fma.rn.f32 	%f3135, %f2507, %f2499, %f3135;
	fma.rn.f32 	%f3134, %f2507, %f2500, %f3134;
	fma.rn.f32 	%f3133, %f2507, %f2501, %f3133;
	fma.rn.f32 	%f3132, %f2507, %f2502, %f3132;
	fma.rn.f32 	%f3131, %f2507, %f2503, %f3131;
	fma.rn.f32 	%f3130, %f2507, %f2504, %f3130;
	fma.rn.f32 	%f3129, %f2507, %f2505, %f3129;
	// begin inline asm
	{  cvt.f32.f16 %f2508, %rs337;}

	// end inline asm
	fma.rn.f32 	%f3128, %f2508, %f2498, %f3128;
	fma.rn.f32 	%f3127, %f2508, %f2499, %f3127;
	fma.rn.f32 	%f3126, %f2508, %f2500, %f3126;
	fma.rn.f32 	%f3125, %f2508, %f2501, %f3125;
	fma.rn.f32 	%f3124, %f2508, %f2502, %f3124;
	fma.rn.f32 	%f3123, %f2508, %f2503, %f3123;
	fma.rn.f32 	%f3122, %f2508, %f2504, %f3122;
	fma.rn.f32 	%f3121, %f2508, %f2505, %f3121;
	// begin inline asm
	{  cvt.f32.f16 %f2509, %rs338;}

	// end inline asm
	fma.rn.f32 	%f3120, %f2509, %f2498, %f3120;
	fma.rn.f32 	%f3119, %f2509, %f2499, %f3119;
	fma.rn.f32 	%f3118, %f2509, %f2500, %f3118;
	fma.rn.f32 	%f3117, %f2509, %f2501, %f3117;
	fma.rn.f32 	%f3116, %f2509, %f2502, %f3116;
	fma.rn.f32 	%f3115, %f2509, %f2503, %f3115;
	fma.rn.f32 	%f3114, %f2509, %f2504, %f3114;
	fma.rn.f32 	%f3113, %f2509, %f2505, %f3113;
	// begin inline asm
	{  cvt.f32.f16 %f2510, %rs339;}

	// end inline asm
	fma.rn.f32 	%f3112, %f2510, %f2498, %f3112;
	fma.rn.f32 	%f3111, %f2510, %f2499, %f3111;
	fma.rn.f32 	%f3110, %f2510, %f2500, %f3110;
	fma.rn.f32 	%f3109, %f2510, %f2501, %f3109;
	fma.rn.f32 	%f3108, %f2510, %f2502, %f3108;
	fma.rn.f32 	%f3107, %f2510, %f2503, %f3107;
	fma.rn.f32 	%f3106, %f2510, %f2504, %f3106;
	fma.rn.f32 	%f3105, %f2510, %f2505, %f3105;
	// begin inline asm
	{  cvt.f32.f16 %f2511, %rs340;}

	// end inline asm
	fma.rn.f32 	%f3104, %f2511, %f2498, %f3104;
	fma.rn.f32 	%f3103, %f2511, %f2499, %f3103;
	fma.rn.f32 	%f3102, %f2511, %f2500, %f3102;
	fma.rn.f32 	%f3101, %f2511, %f2501, %f3101;
	fma.rn.f32 	%f3100, %f2511, %f2502, %f3100;
	fma.rn.f32 	%f3099, %f2511, %f2503, %f3099;
	fma.rn.f32 	%f3098, %f2511, %f2504, %f3098;
	fma.rn.f32 	%f3097, %f2511, %f2505, %f3097;
	// begin inline asm
	{  cvt.f32.f16 %f2512, %rs341;}

	// end inline asm
	fma.rn.f32 	%f3096, %f2512, %f2498, %f3096;
	fma.rn.f32 	%f3095, %f2512, %f2499, %f3095;
	fma.rn.f32 	%f3094, %f2512, %f2500, %f3094;
	fma.rn.f32 	%f3093, %f2512, %f2501, %f3093;
	fma.rn.f32 	%f3092, %f2512, %f2502, %f3092;
	fma.rn.f32 	%f3091, %f2512, %f2503, %f3091;
	fma.rn.f32 	%f3090, %f2512, %f2504, %f3090;
	fma.rn.f32 	%f3089, %f2512, %f2505, %f3089;
	setp.eq.s32 	%p98, %r369, 16;
	@%p98 bra 	$L__BB4_217;
	ld.shared.u16 	%rs342, [%r26+32];
	ld.shared.u16 	%rs351, [%r26+112];
	ld.shared.u16 	%rs352, [%r26+192];
	ld.shared.u16 	%rs353, [%r26+272];
	ld.shared.u16 	%rs354, [%r26+352];
	ld.shared.u16 	%rs355, [%r26+432];
	ld.shared.u16 	%rs356, [%r26+512];
	ld.shared.u16 	%rs357, [%r26+592];
	ld.shared.u16 	%rs343, [%r27+32];
	ld.shared.u16 	%rs344, [%r27+112];
	ld.shared.u16 	%rs345, [%r27+192];
	ld.shared.u16 	%rs346, [%r27+272];
	ld.shared.u16 	%rs347, [%r27+352];
	ld.shared.u16 	%rs348, [%r27+432];
	ld.shared.u16 	%rs349, [%r27+512];
	ld.shared.u16 	%rs350, [%r27+592];
	// begin inline asm
	{  cvt.f32.f16 %f2513, %rs342;}

	// end inline asm
	// begin inline asm
	{  cvt.f32.f16 %f2514, %rs343;}

	// end inline asm
	fma.rn.f32 	%f3152, %f2513, %f2514, %f3152;
	// begin inline asm
	{  cvt.f32.f16 %f2515, %rs344;}

	// end inline asm
	fma.rn.f32 	%f3151, %f2513, %f2515, %f3151;
	// begin inline asm
	{  cvt.f32.f16 %f2516, %rs345;}

	// end inline asm
	fma.rn.f32 	%f3150, %f2513, %f2516, %f3150;
	// begin inline asm
	{  cvt.f32.f16 %f2517, %rs346;}

	// end inline asm
	fma.rn.f32 	%f3149, %f2513, %f2517, %f3149;
	// begin inline asm
	{  cvt.f32.f16 %f2518, %rs347;}

	// end inline asm
	fma.rn.f32 	%f3148, %f2513, %f2518, %f3148;
	// begin inline asm
	{  cvt.f32.f16 %f2519, %rs348;}

	// end inline asm
	fma.rn.f32 	%f3147, %f2513, %f2519, %f3147;
	// begin inline asm
	{  cvt.f32.f16 %f2520, %rs349;}

	// end inline asm
	fma.rn.f32 	%f3146, %f2513, %f2520, %f3146;
	// begin inline asm
	{  cvt.f32.f16 %f2521, %rs350;}

	// end inline asm
	fma.rn.f32 	%f3145, %f2513, %f2521, %f3145;
	// begin inline asm
	{  cvt.f32.f16 %f2522, %rs351;}

	// end inline asm
	fma.rn.f32 	%f3144, %f2522, %f2514, %f3144;
	fma.rn.f32 	%f3143, %f2522, %f2515, %f3143;
	fma.rn.f32 	%f3142, %f2522, %f2516, %f3142;
	fma.rn.f32 	%f3141, %f2522, %f2517, %f3141;
	fma.rn.f32 	%f3140, %f2522, %f2518, %f3140;
	fma.rn.f32 	%f3139, %f2522, %f2519, %f3139;
	fma.rn.f32 	%f3138, %f2522, %f2520, %f3138;
	fma.rn.f32 	%f3137, %f2522, %f2521, %f3137;
	// begin inline asm
	{  cvt.f32.f16 %f2523, %rs352;}

	// end inline asm
	fma.rn.f32 	%f3136, %f2523, %f2514, %f3136;
	fma.rn.f32 	%f3135, %f2523, %f2515, %f3135;
	fma.rn.f32 	%f3134, %f2523, %f2516, %f3134;
	fma.rn.f32 	%f3133, %f2523, %f2517, %f3133;
	fma.rn.f32 	%f3132, %f2523, %f2518, %f3132;
	fma.rn.f32 	%f3131, %f2523, %f2519, %f3131;
	fma.rn.f32 	%f3130, %f2523, %f2520, %f3130;
	fma.rn.f32 	%f3129, %f2523, %f2521, %f3129;
	// begin inline asm
	{  cvt.f32.f16 %f2524, %rs353;}

	// end inline asm
	fma.rn.f32 	%f3128, %f2524, %f2514, %f3128;
	fma.rn.f32 	%f3127, %f2524, %f2515, %f3127;
	fma.rn.f32 	%f3126, %f2524, %f2516, %f3126;
	fma.rn.f32 	%f3125, %f2524, %f2517, %f3125;
	fma.rn.f32 	%f3124, %f2524, %f2518, %f3124;
	fma.rn.f32 	%f3123, %f2524, %f2519, %f3123;
	fma.rn.f32 	%f3122, %f2524, %f2520, %f3122;
	fma.rn.f32 	%f3121, %f2524, %f2521, %f3121;
	// begin inline asm
	{  cvt.f32.f16 %f2525, %rs354;}

	// end inline asm
	fma.rn.f32 	%f3120, %f2525, %f2514, %f3120;
	fma.rn.f32 	%f3119, %f2525, %f2515, %f3119;
	fma.rn.f32 	%f3118, %f2525, %f2516, %f3118;
	fma.rn.f32 	%f3117, %f2525, %f2517, %f3117;
	fma.rn.f32 	%f3116, %f2525, %f2518, %f3116;
	fma.rn.f32 	%f3115, %f2525, %f2519, %f3115;
	fma.rn.f32 	%f3114, %f2525, %f2520, %f3114;
	fma.rn.f32 	%f3113, %f2525, %f2521, %f3113;
	// begin inline asm
	{  cvt.f32.f16 %f2526, %rs355;}

	// end inline asm
	fma.rn.f32 	%f3112, %f2526, %f2514, %f3112;
	fma.rn.f32 	%f3111, %f2526, %f2515, %f3111;
	fma.rn.f32 	%f3110, %f2526, %f2516, %f3110;
	fma.rn.f32 	%f3109, %f2526, %f2517, %f3109;
	fma.rn.f32 	%f3108, %f2526, %f2518, %f3108;
	fma.rn.f32 	%f3107, %f2526, %f2519, %f3107;
	fma.rn.f32 	%f3106, %f2526, %f2520, %f3106;
	fma.rn.f32 	%f3105, %f2526, %f2521, %f3105;
	// begin inline asm
	{  cvt.f32.f16 %f2527, %rs356;}

	// end inline asm
	fma.rn.f32 	%f3104, %f2527, %f2514, %f3104;
	fma.rn.f32 	%f3103, %f2527, %f2515, %f3103;
	fma.rn.f32 	%f3102, %f2527, %f2516, %f3102;
	fma.rn.f32 	%f3101, %f2527, %f2517, %f3101;
	fma.rn.f32 	%f3100, %f2527, %f2518, %f3100;
	fma.rn.f32 	%f3099, %f2527, %f2519, %f3099;
	fma.rn.f32 	%f3098, %f2527, %f2520, %f3098;
	fma.rn.f32 	%f3097, %f2527, %f2521, %f3097;
	// begin inline asm
	{  cvt.f32.f16 %f2528, %rs357;}

	// end inline asm
	fma.rn.f32 	%f3096, %f2528, %f2514, %f3096;
	fma.rn.f32 	%f3095, %f2528, %f2515, %f3095;
	fma.rn.f32 	%f3094, %f2528, %f2516, %f3094;
	fma.rn.f32 	%f3093, %f2528, %f2517, %f3093;
	fma.rn.f32 	%f3092, %f2528, %f2518, %f3092;
	fma.rn.f32 	%f3091, %f2528, %f2519, %f3091;
	fma.rn.f32 	%f3090, %f2528, %f2520, %f3090;
	fma.rn.f32 	%f3089, %f2528, %f2521, %f3089;
	setp.eq.s32 	%p99, %r369, 17;
	@%p99 bra 	$L__BB4_217;
	ld.shared.u16 	%rs358, [%r26+34];
	ld.shared.u16 	%rs367, [%r26+114];
	ld.shared.u16 	%rs368, [%r26+194];
	ld.shared.u16 	%rs369, [%r26+274];
	ld.shared.u16 	%rs370, [%r26+354];
	ld.shared.u16 	%rs371, [%r26+434];
	ld.shared.u16 	%rs372, [%r26+514];
	ld.shared.u16 	%rs373, [%r26+594];
	ld.shared.u16 	%rs359, [%r27+34];
	ld.shared.u16 	%rs360, [%r27+114];
	ld.shared.u16 	%rs361, [%r27+194];
	ld.shared.u16 	%rs362, [%r27+274];
	ld.shared.u16 	%rs363, [%r27+354];
	ld.shared.u16 	%rs364, [%r27+434];
	ld.shared.u16 	%rs365, [%r27+514];
	ld.shared.u16 	%rs366, [%r27+594];
	// begin inline asm
	{  cvt.f32.f16 %f2529, %rs358;}

	// end inline asm
	// begin inline asm
	{  cvt.f32.f16 %f2530, %rs359;}

	// end inline asm
	fma.rn.f32 	%f3152, %f2529, %f2530, %f3152;
	// begin inline asm
	{  cvt.f32.f16 %f2531, %rs360;}

	// end inline asm
	fma.rn.f32 	%f3151, %f2529, %f2531, %f3151;
	// begin inline asm
	{  cvt.f32.f16 %f2532, %rs361;}

	// end inline asm
	fma.rn.f32 	%f3150, %f2529, %f2532, %f3150;
	// begin inline asm
	{  cvt.f32.f16 %f2533, %rs362;}

	// end inline asm
	fma.rn.f32 	%f3149, %f2529, %f2533, %f3149;
	// begin inline asm
	{  cvt.f32.f16 %f2534, %rs363;}

	// end inline asm
	fma.rn.f32 	%f3148, %f2529, %f2534, %f3148;
	// begin inline asm
	{  cvt.f32.f16 %f2535, %rs364;}

	// end inline asm
	fma.rn.f32 	%f3147, %f2529, %f2535, %f3147;
	// begin inline asm
	{  cvt.f32.f16 %f2536, %rs365;}

	// end inline asm
	fma.rn.f32 	%f3146, %f2529, %f2536, %f3146;
	// begin inline asm
	{  cvt.f32.f16 %f2537, %rs366;}

	// end inline asm
	fma.rn.f32 	%f3145, %f2529, %f2537, %f3145;
	// begin inline asm
	{  cvt.f32.f16 %f2538, %rs367;}

	// end inline asm
	fma.rn.f32 	%f3144, %f2538, %f2530, %f3144;
	fma.rn.f32 	%f3143, %f2538, %f2531, %f3143;
	fma.rn.f32 	%f3142, %f2538, %f2532, %f3142;
	fma.rn.f32 	%f3141, %f2538, %f2533, %f3141;
	fma.rn.f32 	%f3140, %f2538, %f2534, %f3140;
	fma.rn.f32 	%f3139, %f2538, %f2535, %f3139;
	fma.rn.f32 	%f3138, %f2538, %f2536, %f3138;
	fma.rn.f32 	%f3137, %f2538, %f2537, %f3137;
	// begin inline asm
	{  cvt.f32.f16 %f2539, %rs368;}

	// end inline asm
	fma.rn.f32 	%f3136, %f2539, %f2530, %f3136;
	fma.rn.f32 	%f3135, %f2539, %f2531, %f3135;
	fma.rn.f32 	%f3134, %f2539, %f2532, %f3134;
	fma.rn.f32 	%f3133, %f2539, %f2533, %f3133;
	fma.rn.f32 	%f3132, %f2539, %f2534, %f3132;
	fma.rn.f32 	%f3131, %f2539, %f2535, %f3131;
	fma.rn.f32 	%f3130, %f2539, %f2536, %f3130;
	fma.rn.f32 	%f3129, %f2539, %f2537, %f3129;
	// begin inline asm
	{  cvt.f32.f16 %f2540, %rs369;}

	// end inline asm
	fma.rn.f32 	%f3128, %f2540, %f2530, %f3128;
	fma.rn.f32 	%f3127, %f2540, %f2531, %f3127;
	fma.rn.f32 	%f3126, %f2540, %f2532, %f3126;
	fma.rn.f32 	%f3125, %f2540, %f2533, %f3125;
	fma.rn.f32 	%f3124, %f2540, %f2534, %f3124;
	fma.rn.f32 	%f3123, %f2540, %f2535, %f3123;
	fma.rn.f32 	%f3122, %f2540, %f2536, %f3122;
	fma.rn.f32 	%f3121, %f2540, %f2537, %f3121;
	// begin inline asm
	{  cvt.f32.f16 %f2541, %rs370;}

	// end inline asm
	fma.rn.f32 	%f3120, %f2541, %f2530, %f3120;
	fma.rn.f32 	%f3119, %f2541, %f2531, %f3119;
	fma.rn.f32 	%f3118, %f2541, %f2532, %f3118;
	fma.rn.f32 	%f3117, %f2541, %f2533, %f3117;
	fma.rn.f32 	%f3116, %f2541, %f2534, %f3116;
	fma.rn.f32 	%f3115, %f2541, %f2535, %f3115;
	fma.rn.f32 	%f3114, %f2541, %f2536, %f3114;
	fma.rn.f32 	%f3113, %f2541, %f2537, %f3113;
	// begin inline asm
	{  cvt.f32.f16 %f2542, %rs371;}

	// end inline asm
	fma.rn.f32 	%f3112, %f2542, %f2530, %f3112;
	fma.rn.f32 	%f3111, %f2542, %f2531, %f3111;
	fma.rn.f32 	%f3110, %f2542, %f2532, %f3110;
	fma.rn.f32 	%f3109, %f2542, %f2533, %f3109;
	fma.rn.f32 	%f3108, %f2542, %f2534, %f3108;
	fma.rn.f32 	%f3107, %f2542, %f2535, %f3107;
	fma.rn.f32 	%f3106, %f2542, %f2536, %f3106;
	fma.rn.f32 	%f3105, %f2542, %f2537, %f3105;
	// begin inline asm
	{  cvt.f32.f16 %f2543, %rs372;}

	// end inline asm
	fma.rn.f32 	%f3104, %f2543, %f2530, %f3104;
	fma.rn.f32 	%f3103, %f2543, %f2531, %f3103;
	fma.rn.f32 	%f3102, %f2543, %f2532, %f3102;
	fma.rn.f32 	%f3101, %f2543, %f2533, %f3101;
	fma.rn.f32 	%f3100, %f2543, %f2534, %f3100;
	fma.rn.f32 	%f3099, %f2543, %f2535, %f3099;
	fma.rn.f32 	%f3098, %f2543, %f2536, %f3098;
	fma.rn.f32 	%f3097, %f2543, %f2537, %f3097;
	// begin inline asm
	{  cvt.f32.f16 %f2544, %rs373;}

	// end inline asm
	fma.rn.f32 	%f3096, %f2544, %f2530, %f3096;
	fma.rn.f32 	%f3095, %f2544, %f2531, %f3095;
	fma.rn.f32 	%f3094, %f2544, %f2532, %f3094;
	fma.rn.f32 	%f3093, %f2544, %f2533, %f3093;
	fma.rn.f32 	%f3092, %f2544, %f2534, %f3092;
	fma.rn.f32 	%f3091, %f2544, %f2535, %f3091;
	fma.rn.f32 	%f3090, %f2544, %f2536, %f3090;
	fma.rn.f32 	%f3089, %f2544, %f2537, %f3089;
	setp.eq.s32 	%p100, %r369, 18;
	@%p100 bra 	$L__BB4_217;
	ld.shared.u16 	%rs374, [%r26+36];
	ld.shared.u16 	%rs383, [%r26+116];
	ld.shared.u16 	%rs384, [%r26+196];
	ld.shared.u16 	%rs385, [%r26+276];
	ld.shared.u16 	%rs386, [%r26+356];
	ld.shared.u16 	%rs387, [%r26+436];
	ld.shared.u16 	%rs388, [%r26+516];
	ld.shared.u16 	%rs389, [%r26+596];
	ld.shared.u16 	%rs375, [%r27+36];
	ld.shared.u16 	%rs376, [%r27+116];
	ld.shared.u16 	%rs377, [%r27+196];
	ld.shared.u16 	%rs378, [%r27+276];
	ld.shared.u16 	%rs379, [%r27+356];
	ld.shared.u16 	%rs380, [%r27+436];
	ld.shared.u16 	%rs381, [%r27+516];
	ld.shared.u16 	%rs382, [%r27+596];
	// begin inline asm
	{  cvt.f32.f16 %f2545, %rs374;}

	// end inline asm
	// begin inline asm
	{  cvt.f32.f16 %f2546, %rs375;}

	// end inline asm
	fma.rn.f32 	%f3152, %f2545, %f2546, %f3152;
	// begin inline asm
	{  cvt.f32.f16 %f2547, %rs376;}

	// end inline asm
	fma.rn.f32 	%f3151, %f2545, %f2547, %f3151;
	// begin inline asm
	{  cvt.f32.f16 %f2548, %rs377;}

	// end inline asm
	fma.rn.f32 	%f3150, %f2545, %f2548, %f3150;
	// begin inline asm
	{  cvt.f32.f16 %f2549, %rs378;}

	// end inline asm
	fma.rn.f32 	%f3149, %f2545, %f2549, %f3149;
	// begin inline asm
	{  cvt.f32.f16 %f2550, %rs379;}

	// end inline asm
	fma.rn.f32 	%f3148, %f2545, %f2550, %f3148;
	// begin inline asm
	{  cvt.f32.f16 %f2551, %rs380;}

	// end inline asm
	fma.rn.f32 	%f3147, %f2545, %f2551, %f3147;
	// begin inline asm
	{  cvt.f32.f16 %f2552, %rs381;}

	// end inline asm
	fma.rn.f32 	%f3146, %f2545, %f2552, %f3146;
	// begin inline asm
	{  cvt.f32.f16 %f2553, %rs382;}

	// end inline asm
	fma.rn.f32 	%f3145, %f2545, %f2553, %f3145;
	// begin inline asm
	{  cvt.f32.f16 %f2554, %rs383;}

	// end inline asm
	fma.rn.f32 	%f3144, %f2554, %f2546, %f3144;
	fma.rn.f32 	%f3143, %f2554, %f2547, %f3143;
	fma.rn.f32 	%f3142, %f2554, %f2548, %f3142;
	fma.rn.f32 	%f3141, %f2554, %f2549, %f3141;
	fma.rn.f32 	%f3140, %f2554, %f2550, %f3140;
	fma.rn.f32 	%f3139, %f2554, %f2551, %f3139;
	fma.rn.f32 	%f3138, %f2554, %f2552, %f3138;
	fma.rn.f32 	%f3137, %f2554, %f2553, %f3137;
	// begin inline asm
	{  cvt.f32.f16 %f2555, %rs384;}

	// end inline asm
	fma.rn.f32 	%f3136, %f2555, %f2546, %f3136;
	fma.rn.f32 	%f3135, %f2555, %f2547, %f3135;
	fma.rn.f32 	%f3134, %f2555, %f2548, %f3134;
	fma.rn.f32 	%f3133, %f2555, %f2549, %f3133;
	fma.rn.f32 	%f3132, %f2555, %f2550, %f3132;
	fma.rn.f32 	%f3131, %f2555, %f2551, %f3131;
	fma.rn.f32 	%f3130, %f2555, %f2552, %f3130;
	fma.rn.f32 	%f3129, %f2555, %f2553, %f3129;
	// begin inline asm
	{  cvt.f32.f16 %f2556, %rs385;}

	// end inline asm
	fma.rn.f32 	%f3128, %f2556, %f2546, %f3128;
	fma.rn.f32 	%f3127, %f2556, %f2547, %f3127;
	fma.rn.f32 	%f3126, %f2556, %f2548, %f3126;
	fma.rn.f32 	%f3125, %f2556, %f2549, %f3125;
	fma.rn.f32 	%f3124, %f2556, %f2550, %f3124;
	fma.rn.f32 	%f3123, %f2556, %f2551, %f3123;
	fma.rn.f32 	%f3122, %f2556, %f2552, %f3122;
	fma.rn.f32 	%f3121, %f2556, %f2553, %f3121;
	// begin inline asm
	{  cvt.f32.f16 %f2557, %rs386;}

	// end inline asm
	fma.rn.f32 	%f3120, %f2557, %f2546, %f3120;
	fma.rn.f32 	%f3119, %f2557, %f2547, %f3119;
	fma.rn.f32 	%f3118, %f2557, %f2548, %f3118;
	fma.rn.f32 	%f3117, %f2557, %f2549, %f3117;
	fma.rn.f32 	%f3116, %f2557, %f2550, %f3116;
	fma.rn.f32 	%f3115, %f2557, %f2551, %f3115;
	fma.rn.f32 	%f3114, %f2557, %f2552, %f3114;
	fma.rn.f32 	%f3113, %f2557, %f2553, %f3113;
	// begin inline asm
	{  cvt.f32.f16 %f2558, %rs387;}

	// end inline asm
	fma.rn.f32 	%f3112, %f2558, %f2546, %f3112;
	fma.rn.f32 	%f3111, %f2558, %f2547, %f3111;
	fma.rn.f32 	%f3110, %f2558, %f2548, %f3110;
	fma.rn.f32 	%f3109, %f2558, %f2549, %f3109;
	fma.rn.f32 	%f3108, %f2558, %f2550, %f3108;
	fma.rn.f32 	%f3107, %f2558, %f2551, %f3107;
	fma.rn.f32 	%f3106, %f2558, %f2552, %f3106;
	fma.rn.f32 	%f3105, %f2558, %f2553, %f3105;
	// begin inline asm
	{  cvt.f32.f16 %f2559, %rs388;}

	// end inline asm
	fma.rn.f32 	%f3104, %f2559, %f2546, %f3104;
	fma.rn.f32 	%f3103, %f2559, %f2547, %f3103;
	fma.rn.f32 	%f3102, %f2559, %f2548, %f3102;
	fma.rn.f32 	%f3101, %f2559, %f2549, %f3101;
	fma.rn.f32 	%f3100, %f2559, %f2550, %f3100;
	fma.rn.f32 	%f3099, %f2559, %f2551, %f3099;
	fma.rn.f32 	%f3098, %f2559, %f2552, %f3098;
	fma.rn.f32 	%f3097, %f2559, %f2553, %f3097;
	// begin inline asm
	{  cvt.f32.f16 %f2560, %rs389;}

	// end inline asm
	fma.rn.f32 	%f3096, %f2560, %f2546, %f3096;
	fma.rn.f32 	%f3095, %f2560, %f2547, %f3095;
	fma.rn.f32 	%f3094, %f2560, %f2548, %f3094;
	fma.rn.f32 	%f3093, %f2560, %f2549, %f3093;
	fma.rn.f32 	%f3092, %f2560, %f2550, %f3092;
	fma.rn.f32 	%f3091, %f2560, %f2551, %f3091;
	fma.rn.f32 	%f3090, %f2560, %f2552, %f3090;
	fma.rn.f32 	%f3089, %f2560, %f2553, %f3089;
	setp.eq.s32 	%p101, %r369, 19;
	@%p101 bra 	$L__BB4_217;
	ld.shared.u16 	%rs390, [%r26+38];
	ld.shared.u16 	%rs399, [%r26+118];
	ld.shared.u16 	%rs400, [%r26+198];
	ld.shared.u16 	%rs401, [%r26+278];
	ld.shared.u16 	%rs402, [%r26+358];
	ld.shared.u16 	%rs403, [%r26+438];
	ld.shared.u16 	%rs404, [%r26+518];
	ld.shared.u16 	%rs405, [%r26+598];
	ld.shared.u16 	%rs391, [%r27+38];
	ld.shared.u16 	%rs392, [%r27+118];
	ld.shared.u16 	%rs393, [%r27+198];
	ld.shared.u16 	%rs394, [%r27+278];
	ld.shared.u16 	%rs395, [%r27+358];
	ld.shared.u16 	%rs396, [%r27+438];
	ld.shared.u16 	%rs397, [%r27+518];
	ld.shared.u16 	%rs398, [%r27+598];
	// begin inline asm
	{  cvt.f32.f16 %f2561, %rs390;}

	// end inline asm
	// begin inline asm
	{  cvt.f32.f16 %f2562, %rs391;}

	// end inline asm
	fma.rn.f32 	%f3152, %f2561, %f2562, %f3152;
	// begin inline asm
	{  cvt.f32.f16 %f2563, %rs392;}

	// end inline asm
	fma.rn.f32 	%f3151, %f2561, %f2563, %f3151;
	// begin inline asm
	{  cvt.f32.f16 %f2564, %rs393;}

	// end inline asm
	fma.rn.f32 	%f3150, %f2561, %f2564, %f3150;
	// begin inline asm
	{  cvt.f32.f16 %f2565, %rs394;}

	// end inline asm
	fma.rn.f32 	%f3149, %f2561, %f2565, %f3149;
	// begin inline asm
	{  cvt.f32.f16 %f2566, %rs395;}

	// end inline asm
	fma.rn.f32 	%f3148, %f2561, %f2566, %f3148;
	// begin inline asm
	{  cvt.f32.f16 %f2567, %rs396;}

	// end inline asm
	fma.rn.f32 	%f3147, %f2561, %f2567, %f3147;
	// begin inline asm
	{  cvt.f32.f16 %f2568, %rs397;}

	// end inline asm
	fma.rn.f32 	%f3146, %f2561, %f2568, %f3146;
	// begin inline asm
	{  cvt.f32.f16 %f2569, %rs398;}

	// end inline asm
	fma.rn.f32 	%f3145, %f2561, %f2569, %f3145;
	// begin inline asm
	{  cvt.f32.f16 %f2570, %rs399;}

	// end inline asm
	fma.rn.f32 	%f3144, %f2570, %f2562, %f3144;
	fma.rn.f32 	%f3143, %f2570, %f2563, %f3143;
	fma.rn.f32 	%f3142, %f2570, %f2564, %f3142;
	fma.rn.f32 	%f3141, %f2570, %f2565, %f3141;
	fma.rn.f32 	%f3140, %f2570, %f2566, %f3140;
	fma.rn.f32 	%f3139, %f2570, %f2567, %f3139;
	fma.rn.f32 	%f3138, %f2570, %f2568, %f3138;
	fma.rn.f32 	%f3137, %f2570, %f2569, %f3137;
	// begin inline asm
	{  cvt.f32.f16 %f2571, %rs400;}

	// end inline asm
	fma.rn.f32 	%f3136, %f2571, %f2562, %f3136;
	fma.rn.f32 	%f3135, %f2571, %f2563, %f3135;
	fma.rn.f32 	%f3134, %f2571, %f2564, %f3134;
	fma.rn.f32 	%f3133, %f2571, %f2565, %f3133;
	fma.rn.f32 	%f3132, %f2571, %f2566, %f3132;
	fma.rn.f32 	%f3131, %f2571, %f2567, %f3131;
	fma.rn.f32 	%f3130, %f2571, %f2568, %f3130;
	fma.rn.f32 	%f3129, %f2571, %f2569, %f3129;
	// begin inline asm
	{  cvt.f32.f16 %f2572, %rs401;}

	// end inline asm
	fma.rn.f32 	%f3128, %f2572, %f2562, %f3128;
	fma.rn.f32 	%f3127, %f2572, %f2563, %f3127;
	fma.rn.f32 	%f3126, %f2572, %f2564, %f3126;
	fma.rn.f32 	%f3125, %f2572, %f2565, %f3125;
	fma.rn.f32 	%f3124, %f2572, %f2566, %f3124;
	fma.rn.f32 	%f3123, %f2572, %f2567, %f3123;
	fma.rn.f32 	%f3122, %f2572, %f2568, %f3122;
	fma.rn.f32 	%f3121, %f2572, %f2569, %f3121;
	// begin inline asm
	{  cvt.f32.f16 %f2573, %rs402;}

	// end inline asm
	fma.rn.f32 	%f3120, %f2573, %f2562, %f3120;
	fma.rn.f32 	%f3119, %f2573, %f2563, %f3119;
	fma.rn.f32 	%f3118, %f2573, %f2564, %f3118;
	fma.rn.f32 	%f3117, %f2573, %f2565, %f3117;
	fma.rn.f32 	%f3116, %f2573, %f2566, %f3116;
	fma.rn.f32 	%f3115, %f2573, %f2567, %f3115;
	fma.rn.f32 	%f3114, %f2573, %f2568, %f3114;
	fma.rn.f32 	%f3113, %f2573, %f2569, %f3113;
	// begin inline asm
	{  cvt.f32.f16 %f2574, %rs403;}

	// end inline asm
	fma.rn.f32 	%f3112, %f2574, %f2562, %f3112;
	fma.rn.f32 	%f3111, %f2574, %f2563, %f3111;
	fma.rn.f32 	%f3110, %f2574, %f2564, %f3110;
	fma.rn.f32 	%f3109, %f2574, %f2565, %f3109;
	fma.rn.f32 	%f3108, %f2574, %f2566, %f3108;
	fma.rn.f32 	%f3107, %f2574, %f2567, %f3107;
	fma.rn.f32 	%f3106, %f2574, %f2568, %f3106;
	fma.rn.f32 	%f3105, %f2574, %f2569, %f3105;
	// begin inline asm
	{  cvt.f32.f16 %f2575, %rs404;}

	// end inline asm
	fma.rn.f32 	%f3104, %f2575, %f2562, %f3104;
	fma.rn.f32 	%f3103, %f2575, %f2563, %f3103;
	fma.rn.f32 	%f3102, %f2575, %f2564, %f3102;
	fma.rn.f32 	%f3101, %f2575, %f2565, %f3101;
	fma.rn.f32 	%f3100, %f2575, %f2566, %f3100;
	fma.rn.f32 	%f3099, %f2575, %f2567, %f3099;
	fma.rn.f32 	%f3098, %f2575, %f2568, %f3098;
	fma.rn.f32 	%f3097, %f2575, %f2569, %f3097;
	// begin inline asm
	{  cvt.f32.f16 %f2576, %rs405;}

	// end inline asm
	fma.rn.f32 	%f3096, %f2576, %f2562, %f3096;
	fma.rn.f32 	%f3095, %f2576, %f2563, %f3095;
	fma.rn.f32 	%f3094, %f2576, %f2564, %f3094;
	fma.rn.f32 	%f3093, %f2576, %f2565, %f3093;
	fma.rn.f32 	%f3092, %f2576, %f2566, %f3092;
	fma.rn.f32 	%f3091, %f2576, %f2567, %f3091;
	fma.rn.f32 	%f3090, %f2576, %f2568, %f3090;
	fma.rn.f32 	%f3089, %f2576, %f2569, %f3089;
	setp.eq.s32 	%p102, %r369, 20;
	@%p102 bra 	$L__BB4_217;
	ld.shared.u16 	%rs406, [%r26+40];
	ld.shared.u16 	%rs415, [%r26+120];
	ld.shared.u16 	%rs416, [%r26+200];
	ld.shared.u16 	%rs417, [%r26+280];
	ld.shared.u16 	%rs418, [%r26+360];
	ld.shared.u16 	%rs419, [%r26+440];
	ld.shared.u16 	%rs420, [%r26+520];
	ld.shared.u16 	%rs421, [%r26+600];
	ld.shared.u16 	%rs407, [%r27+40];
	ld.shared.u16 	%rs408, [%r27+120];
	ld.shared.u16 	%rs409, [%r27+200];
	ld.shared.u16 	%rs410, [%r27+280];
	ld.shared.u16 	%rs411, [%r27+360];
	ld.shared.u16 	%rs412, [%r27+440];
	ld.shared.u16 	%rs413, [%r27+520];
	ld.shared.u16 	%rs414, [%r27+600];
	// begin inline asm
	{  cvt.f32.f16 %f2577, %rs406;}

	// end inline asm
	// begin inline asm
	{  cvt.f32.f16 %f2578, %rs407;}

	// end inline asm
	fma.rn.f32 	%f3152, %f2577, %f2578, %f3152;
	// begin inline asm
	{  cvt.f32.f16 %f2579, %rs408;}

	// end inline asm
	fma.rn.f32 	%f3151, %f2577, %f2579, %f3151;
	// begin inline asm
	{  cvt.f32.f16 %f2580, %rs409;}

	// end inline asm
	fma.rn.f32 	%f3150, %f2577, %f2580, %f3150;
	// begin inline asm
	{  cvt.f32.f16 %f2581, %rs410;}

	// end inline asm
	fma.rn.f32 	%f3149, %f2577, %f2581, %f3149;
	// begin inline asm
	{  cvt.f32.f16 %f2582, %rs411;}

	// end inline asm
	fma.rn.f32 	%f3148, %f2577, %f2582, %f3148;
	// begin inline asm
	{  cvt.f32.f16 %f2583, %rs412;}

	// end inline asm
	fma.rn.f32 	%f3147, %f2577, %f2583, %f3147;
	// begin inline asm
	{  cvt.f32.f16 %f2584, %rs413;}

	// end inline asm
	fma.rn.f32 	%f3146, %f2577, %f2584, %f3146;
	// begin inline asm
	{  cvt.f32.f16 %f2585, %rs414;}

	// end inline asm
	fma.rn.f32 	%f3145, %f2577, %f2585, %f3145;
	// begin inline asm
	{  cvt.f32.f16 %f2586, %rs415;}

	// end inline asm
	fma.rn.f32 	%f3144, %f2586, %f2578, %f3144;
	fma.rn.f32 	%f3143, %f2586, %f2579, %f3143;
	fma.rn.f32 	%f3142, %f2586, %f2580, %f3142;
	fma.rn.f32 	%f3141, %f2586, %f2581, %f3141;
	fma.rn.f32 	%f3140, %f2586, %f2582, %f3140;
	fma.rn.f32 	%f3139, %f2586, %f2583, %f3139;
	fma.rn.f32 	%f3138, %f2586, %f2584, %f3138;
	fma.rn.f32 	%f3137, %f2586, %f2585, %f3137;
	// begin inline asm
	{  cvt.f32.f16 %f2587, %rs416;}

	// end inline asm
	fma.rn.f32 	%f3136, %f2587, %f2578, %f3136;
	fma.rn.f32 	%f3135, %f2587, %f2579, %f3135;
	fma.rn.f32 	%f3134, %f2587, %f2580, %f3134;
	fma.rn.f32 	%f3133, %f2587, %f2581, %f3133;
	fma.rn.f32 	%f3132, %f2587, %f2582, %f3132;
	fma.rn.f32 	%f3131, %f2587, %f2583, %f3131;
	fma.rn.f32 	%f3130, %f2587, %f2584, %f3130;
	fma.rn.f32 	%f3129, %f2587, %f2585, %f3129;
	// begin inline asm
	{  cvt.f32.f16 %f2588, %rs417;}

	// end inline asm
	fma.rn.f32 	%f3128, %f2588, %f2578, %f3128;
	fma.rn.f32 	%f3127, %f2588, %f2579, %f3127;
	fma.rn.f32 	%f3126, %f2588, %f2580, %f3126;
	fma.rn.f32 	%f3125, %f2588, %f2581, %f3125;
	fma.rn.f32 	%f3124, %f2588, %f2582, %f3124;
	fma.rn.f32 	%f3123, %f2588, %f2583, %f3123;
	fma.rn.f32 	%f3122, %f2588, %f2584, %f3122;
	fma.rn.f32 	%f3121, %f2588, %f2585, %f3121;
	// begin inline asm
	{  cvt.f32.f16 %f2589, %rs418;}

	// end inline asm
	fma.rn.f32 	%f3120, %f2589, %f2578, %f3120;
	fma.rn.f32 	%f3119, %f2589, %f2579, %f3119;
	fma.rn.f32 	%f3118, %f2589, %f2580, %f3118;
	fma.rn.f32 	%f3117, %f2589, %f2581, %f3117;
	fma.rn.f32 	%f3116, %f2589, %f2582, %f3116;
	fma.rn.f32 	%f3115, %f2589, %f2583, %f3115;
	fma.rn.f32 	%f3114, %f2589, %f2584, %f3114;
	fma.rn.f32 	%f3113, %f2589, %f2585, %f3113;
	// begin inline asm
	{  cvt.f32.f16 %f2590, %rs419;}

	// end inline asm
	fma.rn.f32 	%f3112, %f2590, %f2578, %f3112;
	fma.rn.f32 	%f3111, %f2590, %f2579, %f3111;
	fma.rn.f32 	%f3110, %f2590, %f2580, %f3110;
	fma.rn.f32 	%f3109, %f2590, %f2581, %f3109;
	fma.rn.f32 	%f3108, %f2590, %f2582, %f3108;
	fma.rn.f32 	%f3107, %f2590, %f2583, %f3107;
	fma.rn.f32 	%f3106, %f2590, %f2584, %f3106;
	fma.rn.f32 	%f3105, %f2590, %f2585, %f3105;
	// begin inline asm
	{  cvt.f32.f16 %f2591, %rs420;}

	// end inline asm
	fma.rn.f32 	%f3104, %f2591, %f2578, %f3104;
	fma.rn.f32 	%f3103, %f2591, %f2579, %f3103;
	fma.rn.f32 	%f3102, %f2591, %f2580, %f3102;
	fma.rn.f32 	%f3101, %f2591, %f2581, %f3101;
	fma.rn.f32 	%f3100, %f2591, %f2582, %f3100;
	fma.rn.f32 	%f3099, %f2591, %f2583, %f3099;
	fma.rn.f32 	%f3098, %f2591, %f2584, %f3098;
	fma.rn.f32 	%f3097, %f2591, %f2585, %f3097;
	// begin inline asm
	{  cvt.f32.f16 %f2592, %rs421;}

	// end inline asm
	fma.rn.f32 	%f3096, %f2592, %f2578, %f3096;
	fma.rn.f32 	%f3095, %f2592, %f2579, %f3095;
	fma.rn.f32 	%f3094, %f2592, %f2580, %f3094;
	fma.rn.f32 	%f3093, %f2592, %f2581, %f3093;
	fma.rn.f32 	%f3092, %f2592, %f2582, %f3092;
	fma.rn.f32 	%f3091, %f2592, %f2583, %f3091;
	fma.rn.f32 	%f3090, %f2592, %f2584, %f3090;
	fma.rn.f32 	%f3089, %f2592, %f2585, %f3089;
	setp.eq.s32 	%p103, %r369, 21;
	@%p103 bra 	$L__BB4_217;
	ld.shared.u16 	%rs422, [%r26+42];
	ld.shared.u16 	%rs431, [%r26+122];
	ld.shared.u16 	%rs432, [%r26+202];
	ld.shared.u16 	%rs433, [%r26+282];
	ld.shared.u16 	%rs434, [%r26+362];
	ld.shared.u16 	%rs435, [%r26+442];
	ld.shared.u16 	%rs436, [%r26+522];
	ld.shared.u16 	%rs437, [%r26+602];
	ld.shared.u16 	%rs423, [%r27+42];
	ld.shared.u16 	%rs424, [%r27+122];
	ld.shared.u16 	%rs425, [%r27+202];
	ld.shared.u16 	%rs426, [%r27+282];
	ld.shared.u16 	%rs427, [%r27+362];
	ld.shared.u16 	%rs428, [%r27+442];
	ld.shared.u16 	%rs429, [%r27+522];
	ld.shared.u16 	%rs430, [%r27+602];
	// begin inline asm
	{  cvt.f32.f16 %f2593, %rs422;}

	// end inline asm
	// begin inline asm
	{  cvt.f32.f16 %f2594, %rs423;}

	// end inline asm
	fma.rn.f32 	%f3152, %f2593, %f2594, %f3152;
	// begin inline asm
	{  cvt.f32.f16 %f2595, %rs424;}

	// end inline asm
	fma.rn.f32 	%f3151, %f2593, %f2595, %f3151;
	// begin inline asm
	{  cvt.f32.f16 %f2596, %rs425;}

	// end inline asm
	fma.rn.f32 	%f3150, %f2593, %f2596, %f3150;
	// begin inline asm
	{  cvt.f32.f16 %f2597, %rs426;}

	// end inline asm
	fma.rn.f32 	%f3149, %f2593, %f2597, %f3149;
	// begin inline asm
	{  cvt.f32.f16 %f2598, %rs427;}

	// end inline asm
	fma.rn.f32 	%f3148, %f2593, %f2598, %f3148;
	// begin inline asm
	{  cvt.f32.f16 %f2599, %rs428;}

	// end inline asm
	fma.rn.f32 	%f3147, %f2593, %f2599, %f3147;
	// begin inline asm
	{  cvt.f32.f16 %f2600, %rs429;}

	// end inline asm
	fma.rn.f32 	%f3146, %f2593, %f2600, %f3146;
	// begin inline asm
	{  cvt.f32.f16 %f2601, %rs430;}

	// end inline asm
	fma.rn.f32 	%f3145, %f2593, %f2601, %f3145;
	// begin inline asm
	{  cvt.f32.f16 %f2602, %rs431;}

	// end inline asm
	fma.rn.f32 	%f3144, %f2602, %f2594, %f3144;
	fma.rn.f32 	%f3143, %f2602, %f2595, %f3143;
	fma.rn.f32 	%f3142, %f2602, %f2596, %f3142;
	fma.rn.f32 	%f3141, %f2602, %f2597, %f3141;
	fma.rn.f32 	%f3140, %f2602, %f2598, %f3140;
	fma.rn.f32 	%f3139, %f2602, %f2599, %f3139;
	fma.rn.f32 	%f3138, %f2602, %f2600, %f3138;
	fma.rn.f32 	%f3137, %f2602, %f2601, %f3137;
	// begin inline asm
	{  cvt.f32.f16 %f2603, %rs432;}

	// end inline asm
	fma.rn.f32 	%f3136, %f2603, %f2594, %f3136;
	fma.rn.f32 	%f3135, %f2603, %f2595, %f3135;
	fma.rn.f32 	%f3134, %f2603, %f2596, %f3134;
	fma.rn.f32 	%f3133, %f2603, %f2597, %f3133;
	fma.rn.f32 	%f3132, %f2603, %f2598, %f3132;
	fma.rn.f32 	%f3131, %f2603, %f2599, %f3131;
	fma.rn.f32 	%f3130, %f2603, %f2600, %f3130;
	fma.rn.f32 	%f3129, %f2603, %f2601, %f3129;
	// begin inline asm
	{  cvt.f32.f16 %f2604, %rs433;}

	// end inline asm
	fma.rn.f32 	%f3128, %f2604, %f2594, %f3128;
	fma.rn.f32 	%f3127, %f2604, %f2595, %f3127;
	fma.rn.f32 	%f3126, %f2604, %f2596, %f3126;
	fma.rn.f32 	%f3125, %f2604, %f2597, %f3125;
	fma.rn.f32 	%f3124, %f2604, %f2598, %f3124;
	fma.rn.f32 	%f3123, %f2604, %f2599, %f3123;
	fma.rn.f32 	%f3122, %f2604, %f2600, %f3122;
	fma.rn.f32 	%f3121, %f2604, %f2601, %f3121;
	// begin inline asm
	{  cvt.f32.f16 %f2605, %rs434;}

	// end inline asm
	fma.rn.f32 	%f3120, %f2605, %f2594, %f3120;
	fma.rn.f32 	%f3119, %f2605, %f2595, %f3119;
	fma.rn.f32 	%f3118, %f2605, %f2596, %f3118;
	fma.rn.f32 	%f3117, %f2605, %f2597, %f3117;
	fma.rn.f32 	%f3116, %f2605, %f2598, %f3116;
	fma.rn.f32 	%f3115, %f2605, %f2599, %f3115;
	fma.rn.f32 	%f3114, %f2605, %f2600, %f3114;
	fma.rn.f32 	%f3113, %f2605, %f2601, %f3113;
	// begin inline asm
	{  cvt.f32.f16 %f2606, %rs435;}

	// end inline asm
	fma.rn.f32 	%f3112, %f2606, %f2594, %f3112;
	fma.rn.f32 	%f3111, %f2606, %f2595, %f3111;
	fma.rn.f32 	%f3110, %f2606, %f2596, %f3110;
	fma.rn.f32 	%f3109, %f2606, %f2597, %f3109;
	fma.rn.f32 	%f3108, %f2606, %f2598, %f3108;
	fma.rn.f32 	%f3107, %f2606, %f2599, %f3107;
	fma.rn.f32 	%f3106, %f2606, %f2600, %f3106;
	fma.rn.f32 	%f3105, %f2606, %f2601, %f3105;
	// begin inline asm
	{  cvt.f32.f16 %f2607, %rs436;}

	// end inline asm
	fma.rn.f32 	%f3104, %f2607, %f2594, %f3104;
	fma.rn.f32 	%f3103, %f2607, %f2595, %f3103;
	fma.rn.f32 	%f3102, %f2607, %f2596, %f3102;
	fma.rn.f32 	%f3101, %f2607, %f2597, %f3101;
	fma.rn.f32 	%f3100, %f2607, %f2598, %f3100;
	fma.rn.f32 	%f3099, %f2607, %f2599, %f3099;
	fma.rn.f32 	%f3098, %f2607, %f2600, %f3098;
	fma.rn.f32 	%f3097, %f2607, %f2601, %f3097;
	// begin inline asm
	{  cvt.f32.f16 %f2608, %rs437;}

	// end inline asm
	fma.rn.f32 	%f3096, %f2608, %f2594, %f3096;
	fma.rn.f32 	%f3095, %f2608, %f2595, %f3095;
	fma.rn.f32 	%f3094, %f2608, %f2596, %f3094;
	fma.rn.f32 	%f3093, %f2608, %f2597, %f3093;
	fma.rn.f32 	%f3092, %f2608, %f2598, %f3092;
	fma.rn.f32 	%f3091, %f2608, %f2599, %f3091;
	fma.rn.f32 	%f3090, %f2608, %f2600, %f3090;
	fma.rn.f32 	%f3089, %f2608, %f2601, %f3089;
	setp.eq.s32 	%p104, %r369, 22;
	@%p104 bra 	$L__BB4_217;
	ld.shared.u16 	%rs438, [%r26+44];
	ld.shared.u16 	%rs447, [%r26+124];
	ld.shared.u16 	%rs448, [%r26+204];
	ld.shared.u16 	%rs449, [%r26+284];
	ld.shared.u16 	%rs450, [%r26+364];
	ld.shared.u16 	%rs451, [%r26+444];
	ld.shared.u16 	%rs452, [%r26+524];
	ld.shared.u16 	%rs453, [%r26+604];
	ld.shared.u16 	%rs439, [%r27+44];
	ld.shared.u16 	%rs440, [%r27+124];
	ld.shared.u16 	%rs441, [%r27+204];
	ld.shared.u16 	%rs442, [%r27+284];
	ld.shared.u16 	%rs443, [%r27+364];
	ld.shared.u16 	%rs444, [%r27+444];
	ld.shared.u16 	%rs445, [%r27+524];
	ld.shared.u16 	%rs446, [%r27+604];
	// begin inline asm
	{  cvt.f32.f16 %f2609, %rs438;}

	// end inline asm
	// begin inline asm
	{  cvt.f32.f16 %f2610, %rs439;}

	// end inline asm
	fma.rn.f32 	%f3152, %f2609, %f2610, %f3152;
	// begin inline asm
	{  cvt.f32.f16 %f2611, %rs440;}

	// end inline asm
	fma.rn.f32 	%f3151, %f2609, %f2611, %f3151;
	// begin inline asm
	{  cvt.f32.f16 %f2612, %rs441;}

	// end inline asm
	fma.rn.f32 	%f3150, %f2609, %f2612, %f3150;
	// begin inline asm
	{  cvt.f32.f16 %f2613, %rs442;}

	// end inline asm
	fma.rn.f32 	%f3149, %f2609, %f2613, %f3149;
	// begin inline asm
	{  cvt.f32.f16 %f2614, %rs443;}

	// end inline asm
	fma.rn.f32 	%f3148, %f2609, %f2614, %f3148;
	// begin inline asm
	{  cvt.f32.f16 %f2615, %rs444;}

	// end inline asm
	fma.rn.f32 	%f3147, %f2609, %f2615, %f3147;
	// begin inline asm
	{  cvt.f32.f16 %f2616, %rs445;}

	// end inline asm
	fma.rn.f32 	%f3146, %f2609, %f2616, %f3146;
	// begin inline asm
	{  cvt.f32.f16 %f2617, %rs446;}

	// end inline asm
	fma.rn.f32 	%f3145, %f2609, %f2617, %f3145;
	// begin inline asm
	{  cvt.f32.f16 %f2618, %rs447;}

	// end inline asm
	fma.rn.f32 	%f3144, %f2618, %f2610, %f3144;
	fma.rn.f32 	%f3143, %f2618, %f2611, %f3143;
	fma.rn.f32 	%f3142, %f2618, %f2612, %f3142;
	fma.rn.f32 	%f3141, %f2618, %f2613, %f3141;
	fma.rn.f32 	%f3140, %f2618, %f2614, %f3140;
	fma.rn.f32 	%f3139, %f2618, %f2615, %f3139;
	fma.rn.f32 	%f3138, %f2618, %f2616, %f3138;
	fma.rn.f32 	%f3137, %f2618, %f2617, %f3137;
	// begin inline asm
	{  cvt.f32.f16 %f2619, %rs448;}

	// end inline asm
	fma.rn.f32 	%f3136, %f2619, %f2610, %f3136;
	fma.rn.f32 	%f3135, %f2619, %f2611, %f3135;
	fma.rn.f32 	%f3134, %f2619, %f2612, %f3134;
	fma.rn.f32 	%f3133, %f2619, %f2613, %f3133;
	fma.rn.f32 	%f3132, %f2619, %f2614, %f3132;
	fma.rn.f32 	%f3131, %f2619, %f2615, %f3131;
	fma.rn.f32 	%f3130, %f2619, %f2616, %f3130;
	fma.rn.f32 	%f3129, %f2619, %f2617, %f3129;
	// begin inline asm
	{  cvt.f32.f16 %f2620, %rs449;}

	// end inline asm
	fma.rn.f32 	%f3128, %f2620, %f2610, %f3128;
	fma.rn.f32 	%f3127, %f2620, %f2611, %f3127;
	fma.rn.f32 	%f3126, %f2620, %f2612, %f3126;
	fma.rn.f32 	%f3125, %f2620, %f2613, %f3125;
	fma.rn.f32 	%f3124, %f2620, %f2614, %f3124;
	fma.rn.f32 	%f3123, %f2620, %f2615, %f3123;
	fma.rn.f32 	%f3122, %f2620, %f2616, %f3122;
	fma.rn.f32 	%f3121, %f2620, %f2617, %f3121;
	// begin inline asm
	{  cvt.f32.f16 %f2621, %rs450;}

	// end inline asm
	fma.rn.f32 	%f3120, %f2621, %f2610, %f3120;
	fma.rn.f32 	%f3119, %f2621, %f2611, %f3119;
	fma.rn.f32 	%f3118, %f2621, %f2612, %f3118;
	fma.rn.f32 	%f3117, %f2621, %f2613, %f3117;
	fma.rn.f32 	%f3116, %f2621, %f2614, %f3116;
	fma.rn.f32 	%f3115, %f2621, %f2615, %f3115;
	fma.rn.f32 	%f3114, %f2621, %f2616, %f3114;
	fma.rn.f32 	%f3113, %f2621, %f2617, %f3113;
	// begin inline asm
	{  cvt.f32.f16 %f2622, %rs451;}

	// end inline asm
	fma.rn.f32 	%f3112, %f2622, %f2610, %f3112;
	fma.rn.f32 	%f3111, %f2622, %f2611, %f3111;
	fma.rn.f32 	%f3110, %f2622, %f2612, %f3110;
	fma.rn.f32 	%f3109, %f2622, %f2613, %f3109;
	fma.rn.f32 	%f3108, %f2622, %f2614, %f3108;
	fma.rn.f32 	%f3107, %f2622, %f2615, %f3107;
	fma.rn.f32 	%f3106, %f2622, %f2616, %f3106;
	fma.rn.f32 	%f3105, %f2622, %f2617, %f3105;
	// begin inline asm
	{  cvt.f32.f16 %f2623, %rs452;}

	// end inline asm
	fma.rn.f32 	%f3104, %f2623, %f2610, %f3104;
	fma.rn.f32 	%f3103, %f2623, %f2611, %f3103;
	fma.rn.f32 	%f3102, %f2623, %f2612, %f3102;
	fma.rn.f32 	%f3101, %f2623, %f2613, %f3101;
	fma.rn.f32 	%f3100, %f2623, %f2614, %f3100;
	fma.rn.f32 	%f3099, %f2623, %f2615, %f3099;
	fma.rn.f32 	%f3098, %f2623, %f2616, %f3098;
	fma.rn.f32 	%f3097, %f2623, %f2617, %f3097;
	// begin inline asm
	{  cvt.f32.f16 %f2624, %rs453;}

	// end inline asm
	fma.rn.f32 	%f3096, %f2624, %f2610, %f3096;
	fma.rn.f32 	%f3095, %f2624, %f2611, %f3095;
	fma.rn.f32 	%f3094, %f2624, %f2612, %f3094;
	fma.rn.f32 	%f3093, %f2624, %f2613, %f3093;
	fma.rn.f32 	%f3092, %f2624, %f2614, %f3092;
	fma.rn.f32 	%f3091, %f2624, %f2615, %f3091;
	fma.rn.f32 	%f3090, %f2624, %f2616, %f3090;
	fma.rn.f32 	%f3089, %f2624, %f2617, %f3089;
	setp.eq.s32 	%p105, %r369, 23;
	@%p105 bra 	$L__BB4_217;
	ld.shared.u16 	%rs454, [%r26+46];
	ld.shared.u16 	%rs463, [%r26+126];
	ld.shared.u16 	%rs464, [%r26+206];
	ld.shared.u16 	%rs465, [%r26+286];
	ld.shared.u16 	%rs466, [%r26+366];
	ld.shared.u16 	%rs467, [%r26+446];
	ld.shared.u16 	%rs468, [%r26+526];
	ld.shared.u16 	%rs469, [%r26+606];
	ld.shared.u16 	%rs455, [%r27+46];
	ld.shared.u16 	%rs456, [%r27+126];
	ld.shared.u16 	%rs457, [%r27+206];
	ld.shared.u16 	%rs458, [%r27+286];
	ld.shared.u16 	%rs459, [%r27+366];
	ld.shared.u16 	%rs460, [%r27+446];
	ld.shared.u16 	%rs461, [%r27+526];
	ld.shared.u16 	%rs462, [%r27+606];
	// begin inline asm
	{  cvt.f32.f16 %f2625, %rs454;}

	// end inline asm
	// begin inline asm
	{  cvt.f32.f16 %f2626, %rs455;}

	// end inline asm
	fma.rn.f32 	%f3152, %f2625, %f2626, %f3152;
	// begin inline asm
	{  cvt.f32.f16 %f2627, %rs456;}

	// end inline asm
	fma.rn.f32 	%f3151, %f2625, %f2627, %f3151;
	// begin inline asm
	{  cvt.f32.f16 %f2628, %rs457;}

	// end inline asm
	fma.rn.f32 	%f3150, %f2625, %f2628, %f3150;
	// begin inline asm
	{  cvt.f32.f16 %f2629, %rs458;}

	// end inline asm
	fma.rn.f32 	%f3149, %f2625, %f2629, %f3149;
	// begin inline asm
	{  cvt.f32.f16 %f2630, %rs459;}

	// end inline asm
	fma.rn.f32 	%f3148, %f2625, %f2630, %f3148;
	// begin inline asm
	{  cvt.f32.f16 %f2631, %rs460;}

	// end inline asm
	fma.rn.f32 	%f3147, %f2625, %f2631, %f3147;
	// begin inline asm
	{  cvt.f32.f16 %f2632, %rs461;}

	// end inline asm
	fma.rn.f32 	%f3146, %f2625, %f2632, %f3146;
	// begin inline asm
	{  cvt.f32.f16 %f2633, %rs462;}

	// end inline asm
	fma.rn.f32 	%f3145, %f2625, %f2633, %f3145;
	// begin inline asm
	{  cvt.f32.f16 %f2634, %rs463;}

	// end inline asm
	fma.rn.f32 	%f3144, %f2634, %f2626, %f3144;
	fma.rn.f32 	%f3143, %f2634, %f2627, %f3143;
	fma.rn.f32 	%f3142, %f2634, %f2628, %f3142;
	fma.rn.f32 	%f3141, %f2634, %f2629, %f3141;
	fma.rn.f32 	%f3140, %f2634, %f2630, %f3140;
	fma.rn.f32 	%f3139, %f2634, %f2631, %f3139;
	fma.rn.f32 	%f3138, %f2634, %f2632, %f3138;
	fma.rn.f32 	%f3137, %f2634, %f2633, %f3137;
	// begin inline asm
	{  cvt.f32.f16 %f2635, %rs464;}

	// end inline asm
	fma.rn.f32 	%f3136, %f2635, %f2626, %f3136;
	fma.rn.f32 	%f3135, %f2635, %f2627, %f3135;
	fma.rn.f32 	%f3134, %f2635, %f2628, %f3134;
	fma.rn.f32 	%f3133, %f2635, %f2629, %f3133;
	fma.rn.f32 	%f3132, %f2635, %f2630, %f3132;
	fma.rn.f32 	%f3131, %f2635, %f2631, %f3131;
	fma.rn.f32 	%f3130, %f2635, %f2632, %f3130;
	fma.rn.f32 	%f3129, %f2635, %f2633, %f3129;
	// begin inline asm
	{  cvt.f32.f16 %f2636, %rs465;}

	// end inline asm
	fma.rn.f32 	%f3128, %f2636, %f2626, %f3128;
	fma.rn.f32 	%f3127, %f2636, %f2627, %f3127;
	fma.rn.f32 	%f3126, %f2636, %f2628, %f3126;
	fma.rn.f32 	%f3125, %f2636, %f2629, %f3125;
	fma.rn.f32 	%f3124, %f2636, %f2630, %f3124;
	fma.rn.f32 	%f3123, %f2636, %f2631, %f3123;
	fma.rn.f32 	%f3122, %f2636, %f2632, %f3122;
	fma.rn.f32 	%f3121, %f2636, %f2633, %f3121;
	// begin inline asm
	{  cvt.f32.f16 %f2637, %rs466;}

	// end inline asm
	fma.rn.f32 	%f3120, %f2637, %f2626, %f3120;
	fma.rn.f32 	%f3119, %f2637, %f2627, %f3119;
	fma.rn.f32 	%f3118, %f2637, %f2628, %f3118;
	fma.rn.f32 	%f3117, %f2637, %f2629, %f3117;
	fma.rn.f32 	%f3116, %f2637, %f2630, %f3116;
	fma.rn.f32 	%f3115, %f2637, %f2631, %f3115;
	fma.rn.f32 	%f3114, %f2637, %f2632, %f3114;
	fma.rn.f32 	%f3113, %f2637, %f2633, %f3113;
	// begin inline asm
	{  cvt.f32.f16 %f2638, %rs467;}

	// end inline asm
	fma.rn.f32 	%f3112, %f2638, %f2626, %f3112;
	fma.rn.f32 	%f3111, %f2638, %f2627, %f3111;
	fma.rn.f32 	%f3110, %f2638, %f2628, %f3110;
	fma.rn.f32 	%f3109, %f2638, %f2629, %f3109;
	fma.rn.f32 	%f3108, %f2638, %f2630, %f3108;
	fma.rn.f32 	%f3107, %f2638, %f2631, %f3107;
	fma.rn.f32 	%f3106, %f2638, %f2632, %f3106;
	fma.rn.f32 	%f3105, %f2638, %f2633, %f3105;
	// begin inline asm
	{  cvt.f32.f16 %f2639, %rs468;}

	// end inline asm
	fma.rn.f32 	%f3104, %f2639, %f2626, %f3104;
	fma.rn.f32 	%f3103, %f2639, %f2627, %f3103;
	fma.rn.f32 	%f3102, %f2639, %f2628, %f3102;
	fma.rn.f32 	%f3101, %f2639, %f2629, %f3101;
	fma.rn.f32 	%f3100, %f2639, %f2630, %f3100;
	fma.rn.f32 	%f3099, %f2639, %f2631, %f3099;
	fma.rn.f32 	%f3098, %f2639, %f2632, %f3098;
	fma.rn.f32 	%f3097, %f2639, %f2633, %f3097;
	// begin inline asm
	{  cvt.f32.f16 %f2640, %rs469;}

	// end inline asm
	fma.rn.f32 	%f3096, %f2640, %f2626, %f3096;
	fma.rn.f32 	%f3095, %f2640, %f2627, %f3095;
	fma.rn.f32 	%f3094, %f2640, %f2628, %f3094;
	fma.rn.f32 	%f3093, %f2640, %f2629, %f3093;
	fma.rn.f32 	%f3092, %f2640, %f2630, %f3092;
	fma.rn.f32 	%f3091, %f2640, %f2631, %f3091;
	fma.rn.f32 	%f3090, %f2640, %f2632, %f3090;
	fma.rn.f32 	%f3089, %f2640, %f2633, %f3089;
	setp.eq.s32 	%p106, %r369, 24;
	@%p106 bra 	$L__BB4_217;
	ld.shared.u16 	%rs470, [%r26+48];
	ld.shared.u16 	%rs479, [%r26+128];
	ld.shared.u16 	%rs480, [%r26+208];
	ld.shared.u16 	%rs481, [%r26+288];
	ld.shared.u16 	%rs482, [%r26+368];
	ld.shared.u16 	%rs483, [%r26+448];
	ld.shared.u16 	%rs484, [%r26+528];
	ld.shared.u16 	%rs485, [%r26+608];
	ld.shared.u16 	%rs471, [%r27+48];
	ld.shared.u16 	%rs472, [%r27+128];
	ld.shared.u16 	%rs473, [%r27+208];
	ld.shared.u16 	%rs474, [%r27+288];
	ld.shared.u16 	%rs475, [%r27+368];
	ld.shared.u16 	%rs476, [%r27+448];
	ld.shared.u16 	%rs477, [%r27+528];
	ld.shared.u16 	%rs478, [%r27+608];
	// begin inline asm
	{  cvt.f32.f16 %f2641, %rs470;}

	// end inline asm
	// begin inline asm
	{  cvt.f32.f16 %f2642, %rs471;}

	// end inline asm
	fma.rn.f32 	%f3152, %f2641, %f2642, %f3152;
	// begin inline asm
	{  cvt.f32.f16 %f2643, %rs472;}

	// end inline asm
	fma.rn.f32 	%f3151, %f2641, %f2643, %f3151;
	// begin inline asm
	{  cvt.f32.f16 %f2644, %rs473;}

	// end inline asm
	fma.rn.f32 	%f3150, %f2641, %f2644, %f3150;
	// begin inline asm
	{  cvt.f32.f16 %f2645, %rs474;}

	// end inline asm
	fma.rn.f32 	%f3149, %f2641, %f2645, %f3149;
	// begin inline asm
	{  cvt.f32.f16 %f2646, %rs475;}

	// end inline asm
	fma.rn.f32 	%f3148, %f2641, %f2646, %f3148;
	// begin inline asm
	{  cvt.f32.f16 %f2647, %rs476;}

	// end inline asm
	fma.rn.f32 	%f3147, %f2641, %f2647, %f3147;
	// begin inline asm
	{  cvt.f32.f16 %f2648, %rs477;}

	// end inline asm
	fma.rn.f32 	%f3146, %f2641, %f2648, %f3146;
	// begin inline asm
	{  cvt.f32.f16 %f2649, %rs478;}

	// end inline asm
	fma.rn.f32 	%f3145, %f2641, %f2649, %f3145;
	// begin inline asm
	{  cvt.f32.f16 %f2650, %rs479;}

	// end inline asm
	fma.rn.f32 	%f3144, %f2650, %f2642, %f3144;
	fma.rn.f32 	%f3143, %f2650, %f2643, %f3143;
	fma.rn.f32 	%f3142, %f2650, %f2644, %f3142;
	fma.rn.f32 	%f3141, %f2650, %f2645, %f3141;
	fma.rn.f32 	%f3140, %f2650, %f2646, %f3140;
	fma.rn.f32 	%f3139, %f2650, %f2647, %f3139;
	fma.rn.f32 	%f3138, %f2650, %f2648, %f3138;
	fma.rn.f32 	%f3137, %f2650, %f2649, %f3137;
	// begin inline asm
	{  cvt.f32.f16 %f2651, %rs480;}

	// end inline asm
	fma.rn.f32 	%f3136, %f2651, %f2642, %f3136;
	fma.rn.f32 	%f3135, %f2651, %f2643, %f3135;
	fma.rn.f32 	%f3134, %f2651, %f2644, %f3134;
	fma.rn.f32 	%f3133, %f2651, %f2645, %f3133;
	fma.rn.f32 	%f3132, %f2651, %f2646, %f3132;
	fma.rn.f32 	%f3131, %f2651, %f2647, %f3131;
	fma.rn.f32 	%f3130, %f2651, %f2648, %f3130;
	fma.rn.f32 	%f3129, %f2651, %f2649, %f3129;
	// begin inline asm
	{  cvt.f32.f16 %f2652, %rs481;}

	// end inline asm
	fma.rn.f32 	%f3128, %f2652, %f2642, %f3128;
	fma.rn.f32 	%f3127, %f2652, %f2643, %f3127;
	fma.rn.f32 	%f3126, %f2652, %f2644, %f3126;
	fma.rn.f32 	%f3125, %f2652, %f2645, %f3125;
	fma.rn.f32 	%f3124, %f2652, %f2646, %f3124;
	fma.rn.f32 	%f3123, %f2652, %f2647, %f3123;
	fma.rn.f32 	%f3122, %f2652, %f2648, %f3122;
	fma.rn.f32 	%f3121, %f2652, %f2649, %f3121;
	// begin inline asm
	{  cvt.f32.f16 %f2653, %rs482;}

	// end inline asm
	fma.rn.f32 	%f3120, %f2653, %f2642, %f3120;
	fma.rn.f32 	%f3119, %f2653, %f2643, %f3119;
	fma.rn.f32 	%f3118, %f2653, %f2644, %f3118;
	fma.rn.f32 	%f3117, %f2653, %f2645, %f3117;
	fma.rn.f32 	%f3116, %f2653, %f2646, %f3116;
	fma.rn.f32 	%f3115, %f2653, %f2647, %f3115;
	fma.rn.f32 	%f3114, %f2653, %f2648, %f3114;
	fma.rn.f32 	%f3113, %f2653, %f2649, %f3113;
	// begin inline asm
	{  cvt.f32.f16 %f2654, %rs483;}

	// end inline asm
	fma.rn.f32 	%f3112, %f2654, %f2642, %f3112;
	fma.rn.f32 	%f3111, %f2654, %f2643, %f3111;
	fma.rn.f32 	%f3110, %f2654, %f2644, %f3110;
	fma.rn.f32 	%f3109, %f2654, %f2645, %f3109;
	fma.rn.f32 	%f3108, %f2654, %f2646, %f3108;
	fma.rn.f32 	%f3107, %f2654, %f2647, %f3107;
	fma.rn.f32 	%f3106, %f2654, %f2648, %f3106;
	fma.rn.f32 	%f3105, %f2654, %f2649, %f3105;
	// begin inline asm
	{  cvt.f32.f16 %f2655, %rs484;}

	// end inline asm
	fma.rn.f32 	%f3104, %f2655, %f2642, %f3104;
	fma.rn.f32 	%f3103, %f2655, %f2643, %f3103;
	fma.rn.f32 	%f3102, %f2655, %f2644, %f3102;
	fma.rn.f32 	%f3101, %f2655, %f2645, %f3101;
	fma.rn.f32 	%f3100, %f2655, %f2646, %f3100;
	fma.rn.f32 	%f3099, %f2655, %f2647, %f3099;
	fma.rn.f32 	%f3098, %f2655, %f2648, %f3098;
	fma.rn.f32 	%f3097, %f2655, %f2649, %f3097;
	// begin inline asm
	{  cvt.f32.f16 %f2656, %rs485;}

	// end inline asm
	fma.rn.f32 	%f3096, %f2656, %f2642, %f3096;
	fma.rn.f32 	%f3095, %f2656, %f2643, %f3095;
	fma.rn.f32 	%f3094, %f2656, %f2644, %f3094;
	fma.rn.f32 	%f3093, %f2656, %f2645, %f3093;
	fma.rn.f32 	%f3092, %f2656, %f2646, %f3092;
	fma.rn.f32 	%f3091, %f2656, %f2647, %f3091;
	fma.rn.f32 	%f3090, %f2656, %f2648, %f3090;
	fma.rn.f32 	%f3089, %f2656, %f2649, %f3089;
	setp.eq.s32 	%p107, %r369, 25;
	@%p107 bra 	$L__BB4_217;
	ld.shared.u16 	%rs486, [%r26+50];
	ld.shared.u16 	%rs495, [%r26+130];
	ld.shared.u16 	%rs496, [%r26+210];
	ld.shared.u16 	%rs497, [%r26+290];
	ld.shared.u16 	%rs498, [%r26+370];
	ld.shared.u16 	%rs499, [%r26+450];
	ld.shared.u16 	%rs500, [%r26+530];
	ld.shared.u16 	%rs501, [%r26+610];
	ld.shared.u16 	%rs487, [%r27+50];
	ld.shared.u16 	%rs488, [%r27+130];
	ld.shared.u16 	%rs489, [%r27+210];
	ld.shared.u16 	%rs490, [%r27+290];
	ld.shared.u16 	%rs491, [%r27+370];
	ld.shared.u16 	%rs492, [%r27+450];
	ld.shared.u16 	%rs493, [%r27+530];
	ld.shared.u16 	%rs494, [%r27+610];
	// begin inline asm
	{  cvt.f32.f16 %f2657, %rs486;}

	// end inline asm
	// begin inline asm
	{  cvt.f32.f16 %f2658, %rs487;}

	// end inline asm
	fma.rn.f32 	%f3152, %f2657, %f2658, %f3152;
	// begin inline asm
	{  cvt.f32.f16 %f2659, %rs488;}

	// end inline asm
	fma.rn.f32 	%f3151, %f2657, %f2659, %f3151;
	// begin inline asm
	{  cvt.f32.f16 %f2660, %rs489;}

	// end inline asm
	fma.rn.f32 	%f3150, %f2657, %f2660, %f3150;
	// begin inline asm
	{  cvt.f32.f16 %f2661, %rs490;}

	// end inline asm
	fma.rn.f32 	%f3149, %f2657, %f2661, %f3149;
	// begin inline asm
	{  cvt.f32.f16 %f2662, %rs491;}

	// end inline asm
	fma.rn.f32 	%f3148, %f2657, %f2662, %f3148;
	// begin inline asm
	{  cvt.f32.f16 %f2663, %rs492;}

	// end inline asm
	fma.rn.f32 	%f3147, %f2657, %f2663, %f3147;
	// begin inline asm
	{  cvt.f32.f16 %f2664, %rs493;}

	// end inline asm
	fma.rn.f32 	%f3146, %f2657, %f2664, %f3146;
	// begin inline asm
	{  cvt.f32.f16 %f2665, %rs494;}

	// end inline asm
	fma.rn.f32 	%f3145, %f2657, %f2665, %f3145;
	// begin inline asm
	{  cvt.f32.f16 %f2666, %rs495;}

	// end inline asm
	fma.rn.f32 	%f3144, %f2666, %f2658, %f3144;
	fma.rn.f32 	%f3143, %f2666, %f2659, %f3143;
	fma.rn.f32 	%f3142, %f2666, %f2660, %f3142;
	fma.rn.f32 	%f3141, %f2666, %f2661, %f3141;
	fma.rn.f32 	%f3140, %f2666, %f2662, %f3140;
	fma.rn.f32 	%f3139, %f2666, %f2663, %f3139;
	fma.rn.f32 	%f3138, %f2666, %f2664, %f3138;
	fma.rn.f32 	%f3137, %f2666, %f2665, %f3137;
	// begin inline asm
	{  cvt.f32.f16 %f2667, %rs496;}

	// end inline asm
	fma.rn.f32 	%f3136, %f2667, %f2658, %f3136;
	fma.rn.f32 	%f3135, %f2667, %f2659, %f3135;
	fma.rn.f32 	%f3134, %f2667, %f2660, %f3134;
	fma.rn.f32 	%f3133, %f2667, %f2661, %f3133;
	fma.rn.f32 	%f3132, %f2667, %f2662, %f3132;
	fma.rn.f32 	%f3131, %f2667, %f2663, %f3131;
	fma.rn.f32 	%f3130, %f2667, %f2664, %f3130;
	fma.rn.f32 	%f3129, %f2667, %f2665, %f3129;
	// begin inline asm
	{  cvt.f32.f16 %f2668, %rs497;}

	// end inline asm
	fma.rn.f32 	%f3128, %f2668, %f2658, %f3128;
	fma.rn.f32 	%f3127, %f2668, %f2659, %f3127;
	fma.rn.f32 	%f3126, %f2668, %f2660, %f3126;
	fma.rn.f32 	%f3125, %f2668, %f2661, %f3125;
	fma.rn.f32 	%f3124, %f2668, %f2662, %f3124;
	fma.rn.f32 	%f3123, %f2668, %f2663, %f3123;
	fma.rn.f32 	%f3122, %f2668, %f2664, %f3122;
	fma.rn.f32 	%f3121, %f2668, %f2665, %f3121;
	// begin inline asm
	{  cvt.f32.f16 %f2669, %rs498;}

	// end inline asm
	fma.rn.f32 	%f3120, %f2669, %f2658, %f3120;
	fma.rn.f32 	%f3119, %f2669, %f2659, %f3119;
	fma.rn.f32 	%f3118, %f2669, %f2660, %f3118;
	fma.rn.f32 	%f3117, %f2669, %f2661, %f3117;
	fma.rn.f32 	%f3116, %f2669, %f2662, %f3116;
	fma.rn.f32 	%f3115, %f2669, %f2663, %f3115;
	fma.rn.f32 	%f3114, %f2669, %f2664, %f3114;
	fma.rn.f32 	%f3113, %f2669, %f2665, %f3113;
	// begin inline asm
	{  cvt.f32.f16 %f2670, %rs499;}

	// end inline asm
	fma.rn.f32 	%f3112, %f2670, %f2658, %f3112;
	fma.rn.f32 	%f3111, %f2670, %f2659, %f3111;
	fma.rn.f32 	%f3110, %f2670, %f2660, %f3110;
	fma.rn.f32 	%f3109, %f2670, %f2661, %f3109;
	fma.rn.f32 	%f3108, %f2670, %f2662, %f3108;
	fma.rn.f32 	%f3107, %f2670, %f2663, %f3107;
	fma.rn.f32 	%f3106, %f2670, %f2664, %f3106;
	fma.rn.f32 	%f3105, %f2670, %f2665, %f3105;
	// begin inline asm
	{  cvt.f32.f16 %f2671, %rs500;}

	// end inline asm
	fma.rn.f32 	%f3104, %f2671, %f2658, %f3104;
	fma.rn.f32 	%f3103, %f2671, %f2659, %f3103;
	fma.rn.f32 	%f3102, %f2671, %f2660, %f3102;
	fma.rn.f32 	%f3101, %f2671, %f2661, %f3101;
	fma.rn.f32 	%f3100, %f2671, %f2662, %f3100;
	fma.rn.f32 	%f3099, %f2671, %f2663, %f3099;
	fma.rn.f32 	%f3098, %f2671, %f2664, %f3098;
	fma.rn.f32 	%f3097, %f2671, %f2665, %f3097;
	// begin inline asm
	{  cvt.f32.f16 %f2672, %rs501;}

	// end inline asm
	fma.rn.f32 	%f3096, %f2672, %f2658, %f3096;
	fma.rn.f32 	%f3095, %f2672, %f2659, %f3095;
	fma.rn.f32 	%f3094, %f2672, %f2660, %f3094;
	fma.rn.f32 	%f3093, %f2672, %f2661, %f3093;
	fma.rn.f32 	%f3092, %f2672, %f2662, %f3092;
	fma.rn.f32 	%f3091, %f2672, %f2663, %f3091;
	fma.rn.f32 	%f3090, %f2672, %f2664, %f3090;
	fma.rn.f32 	%f3089, %f2672, %f2665, %f3089;
	setp.eq.s32 	%p108, %r369, 26;
	@%p108 bra 	$L__BB4_217;
	ld.shared.u16 	%rs502, [%r26+52];
	ld.shared.u16 	%rs511, [%r26+132];
	ld.shared.u16 	%rs512, [%r26+212];
	ld.shared.u16 	%rs513, [%r26+292];
	ld.shared.u16 	%rs514, [%r26+372];
	ld.shared.u16 	%rs515, [%r26+452];
	ld.shared.u16 	%rs516, [%r26+532];
	ld.shared.u16 	%rs517, [%r26+612];
	ld.shared.u16 	%rs503, [%r27+52];
	ld.shared.u16 	%rs504, [%r27+132];
	ld.shared.u16 	%rs505, [%r27+212];
	ld.shared.u16 	%rs506, [%r27+292];
	ld.shared.u16 	%rs507, [%r27+372];
	ld.shared.u16 	%rs508, [%r27+452];
	ld.shared.u16 	%rs509, [%r27+532];
	ld.shared.u16 	%rs510, [%r27+612];
	// begin inline asm
	{  cvt.f32.f16 %f2673, %rs502;}

	// end inline asm
	// begin inline asm
	{  cvt.f32.f16 %f2674, %rs503;}

	// end inline asm
	fma.rn.f32 	%f3152, %f2673, %f2674, %f3152;
	// begin inline asm
	{  cvt.f32.f16 %f2675, %rs504;}

	// end inline asm
	fma.rn.f32 	%f3151, %f2673, %f2675, %f3151;
	// begin inline asm
	{  cvt.f32.f16 %f2676, %rs505;}

	// end inline asm
	fma.rn.f32 	%f3150, %f2673, %f2676, %f3150;
	// begin inline asm
	{  cvt.f32.f16 %f2677, %rs506;}

	// end inline asm
	fma.rn.f32 	%f3149, %f2673, %f2677, %f3149;
	// begin inline asm
	{  cvt.f32.f16 %f2678, %rs507;}

	// end inline asm
	fma.rn.f32 	%f3148, %f2673, %f2678, %f3148;
	// begin inline asm
	{  cvt.f32.f16 %f2679, %rs508;}

	// end inline asm
	fma.rn.f32 	%f3147, %f2673, %f2679, %f3147;
	// begin inline asm
	{  cvt.f32.f16 %f2680, %rs509;}

	// end inline asm
	fma.rn.f32 	%f3146, %f2673, %f2680, %f3146;
	// begin inline asm
	{  cvt.f32.f16 %f2681, %rs510;}

	// end inline asm
	fma.rn.f32 	%f3145, %f2673, %f2681, %f3145;
	// begin inline asm
	{  cvt.f32.f16 %f2682, %rs511;}

	// end inline asm
	fma.rn.f32 	%f3144, %f2682, %f2674, %f3144;
	fma.rn.f32 	%f3143, %f2682, %f2675, %f3143;
	fma.rn.f32 	%f3142, %f2682, %f2676, %f3142;
	fma.rn.f32 	%f3141, %f2682, %f2677, %f3141;
	fma.rn.f32 	%f3140, %f2682, %f2678, %f3140;
	fma.rn.f32 	%f3139, %f2682, %f2679, %f3139;
	fma.rn.f32 	%f3138, %f2682, %f2680, %f3138;
	fma.rn.f32 	%f3137, %f2682, %f2681, %f3137;
	// begin inline asm
	{  cvt.f32.f16 %f2683, %rs512;}

	// end inline asm
	fma.rn.f32 	%f3136, %f2683, %f2674, %f3136;
	fma.rn.f32 	%f3135, %f2683, %f2675, %f3135;
	fma.rn.f32 	%f3134, %f2683, %f2676, %f3134;
	fma.rn.f32 	%f3133, %f2683, %f2677, %f3133;
	fma.rn.f32 	%f3132, %f2683, %f2678, %f3132;
	fma.rn.f32 	%f3131, %f2683, %f2679, %f3131;
	fma.rn.f32 	%f3130, %f2683, %f2680, %f3130;
	fma.rn.f32 	%f3129, %f2683, %f2681, %f3129;
	// begin inline asm
	{  cvt.f32.f16 %f2684, %rs513;}

	// end inline asm
	fma.rn.f32 	%f3128, %f2684, %f2674, %f3128;
	fma.rn.f32 	%f3127, %f2684, %f2675, %f3127;
	fma.rn.f32 	%f3126, %f2684, %f2676, %f3126;
	fma.rn.f32 	%f3125, %f2684, %f2677, %f3125;
	fma.rn.f32 	%f3124, %f2684, %f2678, %f3124;
	fma.rn.f32 	%f3123, %f2684, %f2679, %f3123;
	fma.rn.f32 	%f3122, %f2684, %f2680, %f3122;
	fma.rn.f32 	%f3121, %f2684, %f2681, %f3121;
	// begin inline asm
	{  cvt.f32.f16 %f2685, %rs514;}

	// end inline asm
	fma.rn.f32 	%f3120, %f2685, %f2674, %f3120;
	fma.rn.f32 	%f3119, %f2685, %f2675, %f3119;
	fma.rn.f32 	%f3118, %f2685, %f2676, %f3118;
	fma.rn.f32 	%f3117, %f2685, %f2677, %f3117;
	fma.rn.f32 	%f3116, %f2685, %f2678, %f3116;
	fma.rn.f32 	%f3115, %f2685, %f2679, %f3115;
	fma.rn.f32 	%f3114, %f2685, %f2680, %f3114;
	fma.rn.f32 	%f3113, %f2685, %f2681, %f3113;
	// begin inline asm
	{  cvt.f32.f16 %f2686, %rs515;}

	// end inline asm
	fma.rn.f32 	%f3112, %f2686, %f2674, %f3112;
	fma.rn.f32 	%f3111, %f2686, %f2675, %f3111;
	fma.rn.f32 	%f3110, %f2686, %f2676, %f3110;
	fma.rn.f32 	%f3109, %f2686, %f2677, %f3109;
	fma.rn.f32 	%f3108, %f2686, %f2678, %f3108;
	fma.rn.f32 	%f3107, %f2686, %f2679, %f3107;
	fma.rn.f32 	%f3106, %f2686, %f2680, %f3106;
	fma.rn.f32 	%f3105, %f2686, %f2681, %f3105;
	// begin inline asm
	{  cvt.f32.f16 %f2687, %rs516;}

	// end inline asm
	fma.rn.f32 	%f3104, %f2687, %f2674, %f3104;
	fma.rn.f32 	%f3103, %f2687, %f2675, %f3103;
	fma.rn.f32 	%f3102, %f2687, %f2676, %f3102;
	fma.rn.f32 	%f3101, %f2687, %f2677, %f3101;
	fma.rn.f32 	%f3100, %f2687, %f2678, %f3100;
	fma.rn.f32 	%f3099, %f2687, %f2679, %f3099;
	fma.rn.f32 	%f3098, %f2687, %f2680, %f3098;
	fma.rn.f32 	%f3097, %f2687, %f2681, %f3097;
	// begin inline asm
	{  cvt.f32.f16 %f2688, %rs517;}

	// end inline asm
	fma.rn.f32 	%f3096, %f2688, %f2674, %f3096;
	fma.rn.f32 	%f3095, %f2688, %f2675, %f3095;
	fma.rn.f32 	%f3094, %f2688, %f2676, %f3094;
	fma.rn.f32 	%f3093, %f2688, %f2677, %f3093;
	fma.rn.f32 	%f3092, %f2688, %f2678, %f3092;
	fma.rn.f32 	%f3091, %f2688, %f2679, %f3091;
	fma.rn.f32 	%f3090, %f2688, %f2680, %f3090;
	fma.rn.f32 	%f3089, %f2688, %f2681, %f3089;
	setp.eq.s32 	%p109, %r369, 27;
	@%p109 bra 	$L__BB4_217;
	ld.shared.u16 	%rs518, [%r26+54];
	ld.shared.u16 	%rs527, [%r26+134];
	ld.shared.u16 	%rs528, [%r26+214];
	ld.shared.u16 	%rs529, [%r26+294];
	ld.shared.u16 	%rs530, [%r26+374];
	ld.shared.u16 	%rs531, [%r26+454];
	ld.shared.u16 	%rs532, [%r26+534];
	ld.shared.u16 	%rs533, [%r26+614];
	ld.shared.u16 	%rs519, [%r27+54];
	ld.shared.u16 	%rs520, [%r27+134];
	ld.shared.u16 	%rs521, [%r27+214];
	ld.shared.u16 	%rs522, [%r27+294];
	ld.shared.u16 	%rs523, [%r27+374];
	ld.shared.u16 	%rs524, [%r27+454];
	ld.shared.u16 	%rs525, [%r27+534];
	ld.shared.u16 	%rs526, [%r27+614];
	// begin inline asm
	{  cvt.f32.f16 %f2689, %rs518;}

	// end inline asm
	// begin inline asm
	{  cvt.f32.f16 %f2690, %rs519;}

	// end inline asm
	fma.rn.f32 	%f3152, %f2689, %f2690, %f3152;
	// begin inline asm
	{  cvt.f32.f16 %f2691, %rs520;}

	// end inline asm
	fma.rn.f32 	%f3151, %f2689, %f2691, %f3151;
	// begin inline asm
	{  cvt.f32.f16 %f2692, %rs521;}

	// end inline asm
	fma.rn.f32 	%f3150, %f2689, %f2692, %f3150;
	// begin inline asm
	{  cvt.f32.f16 %f2693, %rs522;}

	// end inline asm
	fma.rn.f32 	%f3149, %f2689, %f2693, %f3149;
	// begin inline asm
	{  cvt.f32.f16 %f2694, %rs523;}

	// end inline asm
	fma.rn.f32 	%f3148, %f2689, %f2694, %f3148;
	// begin inline asm
	{  cvt.f32.f16 %f2695, %rs524;}

	// end inline asm
	fma.rn.f32 	%f3147, %f2689, %f2695, %f3147;
	// begin inline asm
	{  cvt.f32.f16 %f2696, %rs525;}

	// end inline asm
	fma.rn.f32 	%f3146, %f2689, %f2696, %f3146;
	// begin inline asm
	{  cvt.f32.f16 %f2697, %rs526;}

	// end inline asm
	fma.rn.f32 	%f3145, %f2689, %f2697, %f3145;
	// begin inline asm
	{  cvt.f32.f16 %f2698, %rs527;}

	// end inline asm
	fma.rn.f32 	%f3144, %f2698, %f2690, %f3144;
	fma.rn.f32 	%f3143, %f2698, %f2691, %f3143;
	fma.rn.f32 	%f3142, %f2698, %f2692, %f3142;
	fma.rn.f32 	%f3141, %f2698, %f2693, %f3141;
	fma.rn.f32 	%f3140, %f2698, %f2694, %f3140;
	fma.rn.f32 	%f3139, %f2698, %f2695, %f3139;
	fma.rn.f32 	%f3138, %f2698, %f2696, %f3138;
	fma.rn.f32 	%f3137, %f2698, %f2697, %f3137;
	// begin inline asm
	{  cvt.f32.f16 %f2699, %rs528;}

	// end inline asm
	fma.rn.f32 	%f3136, %f2699, %f2690, %f3136;
	fma.rn.f32 	%f3135, %f2699, %f2691, %f3135;
	fma.rn.f32 	%f3134, %f2699, %f2692, %f3134;
	fma.rn.f32 	%f3133, %f2699, %f2693, %f3133;
	fma.rn.f32 	%f3132, %f2699, %f2694, %f3132;
	fma.rn.f32 	%f3131, %f2699, %f2695, %f3131;
	fma.rn.f32 	%f3130, %f2699, %f2696, %f3130;
	fma.rn.f32 	%f3129, %f2699, %f2697, %f3129;
	// begin inline asm
	{  cvt.f32.f16 %f2700, %rs529;}

	// end inline asm
	fma.rn.f32 	%f3128, %f2700, %f2690, %f3128;
	fma.rn.f32 	%f3127, %f2700, %f2691, %f3127;
	fma.rn.f32 	%f3126, %f2700, %f2692, %f3126;
	fma.rn.f32 	%f3125, %f2700, %f2693, %f3125;
	fma.rn.f32 	%f3124, %f2700, %f2694, %f3124;
	fma.rn.f32 	%f3123, %f2700, %f2695, %f3123;
	fma.rn.f32 	%f3122, %f2700, %f2696, %f3122;
	fma.rn.f32 	%f3121, %f2700, %f2697, %f3121;
	// begin inline asm
	{  cvt.f32.f16 %f2701, %rs530;}

	// end inline asm
	fma.rn.f32 	%f3120, %f2701, %f2690, %f3120;
	fma.rn.f32 	%f3119, %f2701, %f2691, %f3119;
	fma.rn.f32 	%f3118, %f2701, %f2692, %f3118;
	fma.rn.f32 	%f3117, %f2701, %f2693, %f3117;
	fma.rn.f32 	%f3116, %f2701, %f2694, %f3116;
	fma.rn.f32 	%f3115, %f2701, %f2695, %f3115;
	fma.rn.f32 	%f3114, %f2701, %f2696, %f3114;
	fma.rn.f32 	%f3113, %f2701, %f2697, %f3113;
	// begin inline asm
	{  cvt.f32.f16 %f2702, %rs531;}

	// end inline asm
	fma.rn.f32 	%f3112, %f2702, %f2690, %f3112;
	fma.rn.f32 	%f3111, %f2702, %f2691, %f3111;
	fma.rn.f32 	%f3110, %f2702, %f2692, %f3110;
	fma.rn.f32 	%f3109, %f2702, %f2693, %f3109;
	fma.rn.f32 	%f3108, %f2702, %f2694, %f3108;
	fma.rn.f32 	%f3107, %f2702, %f2695, %f3107;
	fma.rn.f32 	%f3106, %f2702, %f2696, %f3106;
	fma.rn.f32 	%f3105, %f2702, %f2697, %f3105;
	// begin inline asm
	{  cvt.f32.f16 %f2703, %rs532;}

	// end inline asm
	fma.rn.f32 	%f3104, %f2703, %f2690, %f3104;
	fma.rn.f32 	%f3103, %f2703, %f2691, %f3103;
	fma.rn.f32 	%f3102, %f2703, %f2692, %f3102;
	fma.rn.f32 	%f3101, %f2703, %f2693, %f3101;
	fma.rn.f32 	%f3100, %f2703, %f2694, %f3100;
	fma.rn.f32 	%f3099, %f2703, %f2695, %f3099;
	fma.rn.f32 	%f3098, %f2703, %f2696, %f3098;
	fma.rn.f32 	%f3097, %f2703, %f2697, %f3097;
	// begin inline asm
	{  cvt.f32.f16 %f2704, %rs533;}

	// end inline asm
	fma.rn.f32 	%f3096, %f2704, %f2690, %f3096;
	fma.rn.f32 	%f3095, %f2704, %f2691, %f3095;
	fma.rn.f32 	%f3094, %f2704, %f2692, %f3094;
	fma.rn.f32 	%f3093, %f2704, %f2693, %f3093;
	fma.rn.f32 	%f3092, %f2704, %f2694, %f3092;
	fma.rn.f32 	%f3091, %f2704, %f2695, %f3091;
	fma.rn.f32 	%f3090, %f2704, %f2696, %f3090;
	fma.rn.f32 	%f3089, %f2704, %f2697, %f3089;
	setp.eq.s32 	%p110, %r369, 28;
	@%p110 bra 	$L__BB4_217;
	ld.shared.u16 	%rs534, [%r26+56];
	ld.shared.u16 	%rs543, [%r26+136];
	ld.shared.u16 	%rs544, [%r26+216];
	ld.shared.u16 	%rs545, [%r26+296];
	ld.shared.u16 	%rs546, [%r26+376];
	ld.shared.u16 	%rs547, [%r26+456];
	ld.shared.u16 	%rs548, [%r26+536];
	ld.shared.u16 	%rs549, [%r26+616];
	ld.shared.u16 	%rs535, [%r27+56];
	ld.shared.u16 	%rs536, [%r27+136];
	ld.shared.u16 	%rs537, [%r27+216];
	ld.shared.u16 	%rs538, [%r27+296];
	ld.shared.u16 	%rs539, [%r27+376];
	ld.shared.u16 	%rs540, [%r27+456];
	ld.shared.u16 	%rs541, [%r27+536];
	ld.shared.u16 	%rs542, [%r27+616];
	// begin inline asm
	{  cvt.f32.f16 %f2705, %rs534;}

	// end inline asm
	// begin inline asm
	{  cvt.f32.f16 %f2706, %rs535;}

	// end inline asm
	fma.rn.f32 	%f3152, %f2705, %f2706, %f3152;
	// begin inline asm
	{  cvt.f32.f16 %f2707, %rs536;}

	// end inline asm
	fma.rn.f32 	%f3151, %f2705, %f2707, %f3151;
	// begin inline asm
	{  cvt.f32.f16 %f2708, %rs537;}

	// end inline asm
	fma.rn.f32 	%f3150, %f2705, %f2708, %f3150;
	// begin inline asm
	{  cvt.f32.f16 %f2709, %rs538;}

	// end inline asm
	fma.rn.f32 	%f3149, %f2705, %f2709, %f3149;
	// begin inline asm
	{  cvt.f32.f16 %f2710, %rs539;}

	// end inline asm
	fma.rn.f32 	%f3148, %f2705, %f2710, %f3148;
	// begin inline asm
	{  cvt.f32.f16 %f2711, %rs540;}

	// end inline asm
	fma.rn.f32 	%f3147, %f2705, %f2711, %f3147;
	// begin inline asm
	{  cvt.f32.f16 %f2712, %rs541;}

	// end inline asm
	fma.rn.f32 	%f3146, %f2705, %f2712, %f3146;
	// begin inline asm
	{  cvt.f32.f16 %f2713, %rs542;}

	// end inline asm
	fma.rn.f32 	%f3145, %f2705, %f2713, %f3145;
	// begin inline asm
	{  cvt.f32.f16 %f2714, %rs543;}

	// end inline asm
	fma.rn.f32 	%f3144, %f2714, %f2706, %f3144;
	fma.rn.f32 	%f3143, %f2714, %f2707, %f3143;
	fma.rn.f32 	%f3142, %f2714, %f2708, %f3142;
	fma.rn.f32 	%f3141, %f2714, %f2709, %f3141;
	fma.rn.f32 	%f3140, %f2714, %f2710, %f3140;
	fma.rn.f32 	%f3139, %f2714, %f2711, %f3139;
	fma.rn.f32 	%f3138, %f2714, %f2712, %f3138;
	fma.rn.f32 	%f3137, %f2714, %f2713, %f3137;
	// begin inline asm
	{  cvt.f32.f16 %f2715, %rs544;}

	// end inline asm
	fma.rn.f32 	%f3136, %f2715, %f2706, %f3136;
	fma.rn.f32 	%f3135, %f2715, %f2707, %f3135;
	fma.rn.f32 	%f3134, %f2715, %f2708, %f3134;
	fma.rn.f32 	%f3133, %f2715, %f2709, %f3133;
	fma.rn.f32 	%f3132, %f2715, %f2710, %f3132;
	fma.rn.f32 	%f3131, %f2715, %f2711, %f3131;
	fma.rn.f32 	%f3130, %f2715, %f2712, %f3130;
	fma.rn.f32 	%f3129, %f2715, %f2713, %f3129;
	// begin inline asm
	{  cvt.f32.f16 %f2716, %rs545;}

	// end inline asm
	fma.rn.f32 	%f3128, %f2716, %f2706, %f3128;
	fma.rn.f32 	%f3127, %f2716, %f2707, %f3127;
	fma.rn.f32 	%f3126, %f2716, %f2708, %f3126;
	fma.rn.f32 	%f3125, %f2716, %f2709, %f3125;
	fma.rn.f32 	%f3124, %f2716, %f2710, %f3124;
	fma.rn.f32 	%f3123, %f2716, %f2711, %f3123;
	fma.rn.f32 	%f3122, %f2716, %f2712, %f3122;
	fma.rn.f32 	%f3121, %f2716, %f2713, %f3121;
	// begin inline asm
	{  cvt.f32.f16 %f2717, %rs546;}

	// end inline asm
	fma.rn.f32 	%f3120, %f2717, %f2706, %f3120;
	fma.rn.f32 	%f3119, %f2717, %f2707, %f3119;
	fma.rn.f32 	%f3118, %f2717, %f2708, %f3118;
	fma.rn.f32 	%f3117, %f2717, %f2709, %f3117;
	fma.rn.f32 	%f3116, %f2717, %f2710, %f3116;
	fma.rn.f32 	%f3115, %f2717, %f2711, %f3115;
	fma.rn.f32 	%f3114, %f2717, %f2712, %f3114;
	fma.rn.f32 	%f3113, %f2717, %f2713, %f3113;
	// begin inline asm
	{  cvt.f32.f16 %f2718, %rs547;}

	// end inline asm
	fma.rn.f32 	%f3112, %f2718, %f2706, %f3112;
	fma.rn.f32 	%f3111, %f2718, %f2707, %f3111;
	fma.rn.f32 	%f3110, %f2718, %f2708, %f3110;
	fma.rn.f32 	%f3109, %f2718, %f2709, %f3109;
	fma.rn.f32 	%f3108, %f2718, %f2710, %f3108;
	fma.rn.f32 	%f3107, %f2718, %f2711, %f3107;
	fma.rn.f32 	%f3106, %f2718, %f2712, %f3106;
	fma.rn.f32 	%f3105, %f2718, %f2713, %f3105;
	// begin inline asm
	{  cvt.f32.f16 %f2719, %rs548;}

	// end inline asm
	fma.rn.f32 	%f3104, %f2719, %f2706, %f3104;
	fma.rn.f32 	%f3103, %f2719, %f2707, %f3103;
	fma.rn.f32 	%f3102, %f2719, %f2708, %f3102;
	fma.rn.f32 	%f3101, %f2719, %f2709, %f3101;
	fma.rn.f32 	%f3100, %f2719, %f2710, %f3100;
	fma.rn.f32 	%f3099, %f2719, %f2711, %f3099;
	fma.rn.f32 	%f3098, %f2719, %f2712, %f3098;
	fma.rn.f32 	%f3097, %f2719, %f2713, %f3097;
	// begin inline asm
	{  cvt.f32.f16 %f2720, %rs549;}

	// end inline asm
	fma.rn.f32 	%f3096, %f2720, %f2706, %f3096;
	fma.rn.f32 	%f3095, %f2720, %f2707, %f3095;
	fma.rn.f32 	%f3094, %f2720, %f2708, %f3094;
	fma.rn.f32 	%f3093, %f2720, %f2709, %f3093;
	fma.rn.f32 	%f3092, %f2720, %f2710, %f3092;
	fma.rn.f32 	%f3091, %f2720, %f2711, %f3091;
	fma.rn.f32 	%f3090, %f2720, %f2712, %f3090;
	fma.rn.f32 	%f3089, %f2720, %f2713, %f3089;
	setp.eq.s32 	%p111, %r369, 29;
	@%p111 bra 	$L__BB4_217;
	ld.shared.u16 	%rs550, [%r26+58];
	ld.shared.u16 	%rs559, [%r26+138];
	ld.shared.u16 	%rs560, [%r26+218];
	ld.shared.u16 	%rs561, [%r26+298];
	ld.shared.u16 	%rs562, [%r26+378];
	ld.shared.u16 	%rs563, [%r26+458];
	ld.shared.u16 	%rs564, [%r26+538];
	ld.shared.u16 	%rs565, [%r26+618];
	ld.shared.u16 	%rs551, [%r27+58];
	ld.shared.u16 	%rs552, [%r27+138];
	ld.shared.u16 	%rs553, [%r27+218];
	ld.shared.u16 	%rs554, [%r27+298];
	ld.shared.u16 	%rs555, [%r27+378];
	ld.shared.u16 	%rs556, [%r27+458];
	ld.shared.u16 	%rs557, [%r27+538];
	ld.shared.u16 	%rs558, [%r27+618];
	// begin inline asm
	{  cvt.f32.f16 %f2721, %rs550;}

	// end inline asm
	// begin inline asm
	{  cvt.f32.f16 %f2722, %rs551;}

	// end inline asm
	fma.rn.f32 	%f3152, %f2721, %f2722, %f3152;
	// begin inline asm
	{  cvt.f32.f16 %f2723, %rs552;}

	// end inline asm
	fma.rn.f32 	%f3151, %f2721, %f2723, %f3151;
	// begin inline asm
	{  cvt.f32.f16 %f2724, %rs553;}

	// end inline asm
	fma.rn.f32 	%f3150, %f2721, %f2724, %f3150;
	// begin inline asm
	{  cvt.f32.f16 %f2725, %rs554;}

	// end inline asm
	fma.rn.f32 	%f3149, %f2721, %f2725, %f3149;
	// begin inline asm
	{  cvt.f32.f16 %f2726, %rs555;}

	// end inline asm
	fma.rn.f32 	%f3148, %f2721, %f2726, %f3148;
	// begin inline asm
	{  cvt.f32.f16 %f2727, %rs556;}

	// end inline asm
	fma.rn.f32 	%f3147, %f2721, %f2727, %f3147;
	// begin inline asm
	{  cvt.f32.f16 %f2728, %rs557;}

	// end inline asm
	fma.rn.f32 	%f3146, %f2721, %f2728, %f3146;
	// begin inline asm
	{  cvt.f32.f16 %f2729, %rs558;}

	// end inline asm
	fma.rn.f32 	%f3145, %f2721, %f2729, %f3145;
	// begin inline asm
	{  cvt.f32.f16 %f2730, %rs559;}

	// end inline asm
	fma.rn.f32 	%f3144, %f2730, %f2722, %f3144;
	fma.rn.f32 	%f3143, %f2730, %f2723, %f3143;
	fma.rn.f32 	%f3142, %f2730, %f2724, %f3142;
	fma.rn.f32 	%f3141, %f2730, %f2725, %f3141;
	fma.rn.f32 	%f3140, %f2730, %f2726, %f3140;
	fma.rn.f32 	%f3139, %f2730, %f2727, %f3139;
	fma.rn.f32 	%f3138, %f2730, %f2728, %f3138;
	fma.rn.f32 	%f3137, %f2730, %f2729, %f3137;
	// begin inline asm
	{  cvt.f32.f16 %f2731, %rs560;}

	// end inline asm
	fma.rn.f32 	%f3136, %f2731, %f2722, %f3136;
	fma.rn.f32 	%f3135, %f2731, %f2723, %f3135;
	fma.rn.f32 	%f3134, %f2731, %f2724, %f3134;
	fma.rn.f32 	%f3133, %f2731, %f2725, %f3133;
	fma.rn.f32 	%f3132, %f2731, %f2726, %f3132;
	fma.rn.f32 	%f3131, %f2731, %f2727, %f3131;
	fma.rn.f32 	%f3130, %f2731, %f2728, %f3130;
	fma.rn.f32 	%f3129, %f2731, %f2729, %f3129;
	// begin inline asm
	{  cvt.f32.f16 %f2732, %rs561;}

	// end inline asm
	fma.rn.f32 	%f3128, %f2732, %f2722, %f3128;
	fma.rn.f32 	%f3127, %f2732, %f2723, %f3127;
	fma.rn.f32 	%f3126, %f2732, %f2724, %f3126;
	fma.rn.f32 	%f3125, %f2732, %f2725, %f3125;
	fma.rn.f32 	%f3124, %f2732, %f2726, %f3124;
	fma.rn.f32 	%f3123, %f2732, %f2727, %f3123;
	fma.rn.f32 	%f3122, %f2732, %f2728, %f3122;
	fma.rn.f32 	%f3121, %f2732, %f2729, %f3121;
	// begin inline asm
	{  cvt.f32.f16 %f2733, %rs562;}

	// end inline asm
	fma.rn.f32 	%f3120, %f2733, %f2722, %f3120;
	fma.rn.f32 	%f3119, %f2733, %f2723, %f3119;
	fma.rn.f32 	%f3118, %f2733, %f2724, %f3118;
	fma.rn.f32 	%f3117, %f2733, %f2725, %f3117;
	fma.rn.f32 	%f3116, %f2733, %f2726, %f3116;
	fma.rn.f32 	%f3115, %f2733, %f2727, %f3115;
	fma.rn.f32 	%f3114, %f2733, %f2728, %f3114;
	fma.rn.f32 	%f3113, %f2733, %f2729, %f3113;
	// begin inline asm
	{  cvt.f32.f16 %f2734, %rs563;}

	// end inline asm
	fma.rn.f32 	%f3112, %f2734, %f2722, %f3112;
	fma.rn.f32 	%f3111, %f2734, %f2723, %f3111;
	fma.rn.f32 	%f3110, %f2734, %f2724, %f3110;
	fma.rn.f32 	%f3109, %f2734, %f2725, %f3109;
	fma.rn.f32 	%f3108, %f2734, %f2726, %f3108;
	fma.rn.f32 	%f3107, %f2734, %f2727, %f3107;
	fma.rn.f32 	%f3106, %f2734, %f2728, %f3106;
	fma.rn.f32 	%f3105, %f2734, %f2729, %f3105;
	// begin inline asm
	{  cvt.f32.f16 %f2735, %rs564;}

	// end inline asm
	fma.rn.f32 	%f3104, %f2735, %f2722, %f3104;
	fma.rn.f32 	%f3103, %f2735, %f2723, %f3103;
	fma.rn.f32 	%f3102, %f2735, %f2724, %f3102;
	fma.rn.f32 	%f3101, %f2735, %f2725, %f3101;
	fma.rn.f32 	%f3100, %f2735, %f2726, %f3100;
	fma.rn.f32 	%f3099, %f2735, %f2727, %f3099;
	fma.rn.f32 	%f3098, %f2735, %f2728, %f3098;
	fma.rn.f32 	%f3097, %f2735, %f2729, %f3097;
	// begin inline asm
	{  cvt.f32.f16 %f2736, %rs565;}

	// end inline asm
	fma.rn.f32 	%f3096, %f2736, %f2722, %f3096;
	fma.rn.f32 	%f3095, %f2736, %f2723, %f3095;
	fma.rn.f32 	%f3094, %f2736, %f2724, %f3094;
	fma.rn.f32 	%f3093, %f2736, %f2725, %f3093;
	fma.rn.f32 	%f3092, %f2736, %f2726, %f3092;
	fma.rn.f32 	%f3091, %f2736, %f2727, %f3091;
	fma.rn.f32 	%f3090, %f2736, %f2728, %f3090;
	fma.rn.f32 	%f3089, %f2736, %f2729, %f3089;
	setp.eq.s32 	%p112, %r369, 30;
	@%p112 bra 	$L__BB4_217;
	ld.shared.u16 	%rs566, [%r26+60];
	ld.shared.u16 	%rs575, [%r26+140];
	ld.shared.u16 	%rs576, [%r26+220];
	ld.shared.u16 	%rs577, [%r26+300];
	ld.shared.u16 	%rs578, [%r26+380];
	ld.shared.u16 	%rs579, [%r26+460];
	ld.shared.u16 	%rs580, [%r26+540];
	ld.shared.u16 	%rs581, [%r26+620];
	ld.shared.u16 	%rs567, [%r27+60];
	ld.shared.u16 	%rs568, [%r27+140];
	ld.shared.u16 	%rs569, [%r27+220];
	ld.shared.u16 	%rs570, [%r27+300];
	ld.shared.u16 	%rs571, [%r27+380];
	ld.shared.u16 	%rs572, [%r27+460];
	ld.shared.u16 	%rs573, [%r27+540];
	ld.shared.u16 	%rs574, [%r27+620];
	// begin inline asm
	{  cvt.f32.f16 %f2737, %rs566;}

	// end inline asm
	// begin inline asm
	{  cvt.f32.f16 %f2738, %rs567;}

	// end inline asm
	fma.rn.f32 	%f3152, %f2737, %f2738, %f3152;
	// begin inline asm
	{  cvt.f32.f16 %f2739, %rs568;}

	// end inline asm
	fma.rn.f32 	%f3151, %f2737, %f2739, %f3151;
	// begin inline asm
	{  cvt.f32.f16 %f2740, %rs569;}

	// end inline asm
	fma.rn.f32 	%f3150, %f2737, %f2740, %f3150;
	// begin inline asm
	{  cvt.f32.f16 %f2741, %rs570;}

	// end inline asm
	fma.rn.f32 	%f3149, %f2737, %f2741, %f3149;
	// begin inline asm
	{  cvt.f32.f16 %f2742, %rs571;}

	// end inline asm
	fma.rn.f32 	%f3148, %f2737, %f2742, %f3148;
	// begin inline asm
	{  cvt.f32.f16 %f2743, %rs572;}

	// end inline asm
	fma.rn.f32 	%f3147, %f2737, %f2743, %f3147;
	// begin inline asm
	{  cvt.f32.f16 %f2744, %rs573;}

	// end inline asm
	fma.rn.f32 	%f3146, %f2737, %f2744, %f3146;
	// begin inline asm
	{  cvt.f32.f16 %f2745, %rs574;}

	// end inline asm
	fma.rn.f32 	%f3145, %f2737, %f2745, %f3145;
	// begin inline asm
	{  cvt.f32.f16 %f2746, %rs575;}

	// end inline asm
	fma.rn.f32 	%f3144, %f2746, %f2738, %f3144;
	fma.rn.f32 	%f3143, %f2746, %f2739, %f3143;
	fma.rn.f32 	%f3142, %f2746, %f2740, %f3142;
	fma.rn.f32 	%f3141, %f2746, %f2741, %f3141;
	fma.rn.f32 	%f3140, %f2746, %f2742, %f3140;
	fma.rn.f32 	%f3139, %f2746, %f2743, %f3139;
	fma.rn.f32 	%f3138, %f2746, %f2744, %f3138;
	fma.rn.f32 	%f3137, %f2746, %f2745, %f3137;
	// begin inline asm
	{  cvt.f32.f16 %f2747, %rs576;}

	// end inline asm
	fma.rn.f32 	%f3136, %f2747, %f2738, %f3136;
	fma.rn.f32 	%f3135, %f2747, %f2739, %f3135;
	fma.rn.f32 	%f3134, %f2747, %f2740, %f3134;
	fma.rn.f32 	%f3133, %f2747, %f2741, %f3133;
	fma.rn.f32 	%f3132, %f2747, %f2742, %f3132;
	fma.rn.f32 	%f3131, %f2747, %f2743, %f3131;
	fma.rn.f32 	%f3130, %f2747, %f2744, %f3130;
	fma.rn.f32 	%f3129, %f2747, %f2745, %f3129;
	// begin inline asm
	{  cvt.f32.f16 %f2748, %rs577;}

	// end inline asm
	fma.rn.f32 	%f3128, %f2748, %f2738, %f3128;
	fma.rn.f32 	%f3127, %f2748, %f2739, %f3127;
	fma.rn.f32 	%f3126, %f2748, %f2740, %f3126;
	fma.rn.f32 	%f3125, %f2748, %f2741, %f3125;
	fma.rn.f32 	%f3124, %f2748, %f2742, %f3124;
	fma.rn.f32 	%f3123, %f2748, %f2743, %f3123;
	fma.rn.f32 	%f3122, %f2748, %f2744, %f3122;
	fma.rn.f32 	%f3121, %f2748, %f2745, %f3121;
	// begin inline asm
	{  cvt.f32.f16 %f2749, %rs578;}

	// end inline asm
	fma.rn.f32 	%f3120, %f2749, %f2738, %f3120;
	fma.rn.f32 	%f3119, %f2749, %f2739, %f3119;
	fma.rn.f32 	%f3118, %f2749, %f2740, %f3118;
	fma.rn.f32 	%f3117, %f2749, %f2741, %f3117;
	fma.rn.f32 	%f3116, %f2749, %f2742, %f3116;
	fma.rn.f32 	%f3115, %f2749, %f2743, %f3115;
	fma.rn.f32 	%f3114, %f2749, %f2744, %f3114;
	fma.rn.f32 	%f3113, %f2749, %f2745, %f3113;
	// begin inline asm
	{  cvt.f32.f16 %f2750, %rs579;}

	// end inline asm
	fma.rn.f32 	%f3112, %f2750, %f2738, %f3112;
	fma.rn.f32 	%f3111, %f2750, %f2739, %f3111;
	fma.rn.f32 	%f3110, %f2750, %f2740, %f3110;
	fma.rn.f32 	%f3109, %f2750, %f2741, %f3109;
	fma.rn.f32 	%f3108, %f2750, %f2742, %f3108;
	fma.rn.f32 	%f3107, %f2750, %f2743, %f3107;
	fma.rn.f32 	%f3106, %f2750, %f2744, %f3106;
	fma.rn.f32 	%f3105, %f2750, %f2745, %f3105;
	// begin inline asm
	{  cvt.f32.f16 %f2751, %rs580;}

	// end inline asm
	fma.rn.f32 	%f3104, %f2751, %f2738, %f3104;
	fma.rn.f32 	%f3103, %f2751, %f2739, %f3103;
	fma.rn.f32 	%f3102, %f2751, %f2740, %f3102;
	fma.rn.f32 	%f3101, %f2751, %f2741, %f3101;
	fma.rn.f32 	%f3100, %f2751, %f2742, %f3100;
	fma.rn.f32 	%f3099, %f2751, %f2743, %f3099;
	fma.rn.f32 	%f3098, %f2751, %f2744, %f3098;
	fma.rn.f32 	%f3097, %f2751, %f2745, %f3097;
	// begin inline asm
	{  cvt.f32.f16 %f2752, %rs581;}

	// end inline asm
	fma.rn.f32 	%f3096, %f2752, %f2738, %f3096;
	fma.rn.f32 	%f3095, %f2752, %f2739, %f3095;
	fma.rn.f32 	%f3094, %f2752, %f2740, %f3094;
	fma.rn.f32 	%f3093, %f2752, %f2741, %f3093;
	fma.rn.f32 	%f3092, %f2752, %f2742, %f3092;
	fma.rn.f32 	%f3091, %f2752, %f2743, %f3091;
	fma.rn.f32 	%f3090, %f2752, %f2744, %f3090;
	fma.rn.f32 	%f3089, %f2752, %f2745, %f3089;
	setp.eq.s32 	%p113, %r369, 31;
	@%p113 bra 	$L__BB4_217;
	ld.shared.u16 	%rs582, [%r26+62];
	ld.shared.u16 	%rs591, [%r26+142];
	ld.shared.u16 	%rs592, [%r26+222];
	ld.shared.u16 	%rs593, [%r26+302];
	ld.shared.u16 	%rs594, [%r26+382];
	ld.shared.u16 	%rs595, [%r26+462];
	ld.shared.u16 	%rs596, [%r26+542];
	ld.shared.u16 	%rs597, [%r26+622];
	ld.shared.u16 	%rs583, [%r27+62];
	ld.shared.u16 	%rs584, [%r27+142];
	ld.shared.u16 	%rs585, [%r27+222];
	ld.shared.u16 	%rs586, [%r27+302];
	ld.shared.u16 	%rs587, [%r27+382];
	ld.shared.u16 	%rs588, [%r27+462];
	ld.shared.u16 	%rs589, [%r27+542];
	ld.shared.u16 	%rs590, [%r27+622];
	// begin inline asm
	{  cvt.f32.f16 %f2753, %rs582;}

	// end inline asm
	// begin inline asm
	{  cvt.f32.f16 %f2754, %rs583;}

	// end inline asm
	fma.rn.f32 	%f3152, %f2753, %f2754, %f3152;
	// begin inline asm
	{  cvt.f32.f16 %f2755, %rs584;}

	// end inline asm
	fma.rn.f32 	%f3151, %f2753, %f2755, %f3151;
	// begin inline asm
	{  cvt.f32.f16 %f2756, %rs585;}

	// end inline asm
	fma.rn.f32 	%f3150, %f2753, %f2756, %f3150;
	// begin inline asm
	{  cvt.f32.f16 %f2757, %rs586;}

	// end inline asm
	fma.rn.f32 	%f3149, %f2753, %f2757, %f3149;
	// begin inline asm
	{  cvt.f32.f16 %f2758, %rs587;}

	// end inline asm
	fma.rn.f32 	%f3148, %f2753, %f2758, %f3148;
	// begin inline asm
	{  cvt.f32.f16 %f2759, %rs588;}

	// end inline asm
	fma.rn.f32 	%f3147, %f2753, %f2759, %f3147;
	// begin inline asm
	{  cvt.f32.f16 %f2760, %rs589;}

	// end inline asm
	fma.rn.f32 	%f3146, %f2753, %f2760, %f3146;
	// begin inline asm
	{  cvt.f32.f16 %f2761, %rs590;}

	// end inline asm
	fma.rn.f32 	%f3145, %f2753, %f2761, %f3145;
	// begin inline asm
	{  cvt.f32.f16 %f2762, %rs591;}

	// end inline asm
	fma.rn.f32 	%f3144, %f2762, %f2754, %f3144;
	fma.rn.f32 	%f3143, %f2762, %f2755, %f3143;
	fma.rn.f32 	%f3142, %f2762, %f2756, %f3142;
	fma.rn.f32 	%f3141, %f2762, %f2757, %f3141;
	fma.rn.f32 	%f3140, %f2762, %f2758, %f3140;
	fma.rn.f32 	%f3139, %f2762, %f2759, %f3139;
	fma.rn.f32 	%f3138, %f2762, %f2760, %f3138;
	fma.rn.f32 	%f3137, %f2762, %f2761, %f3137;
	// begin inline asm
	{  cvt.f32.f16 %f2763, %rs592;}

	// end inline asm
	fma.rn.f32 	%f3136, %f2763, %f2754, %f3136;
	fma.rn.f32 	%f3135, %f2763, %f2755, %f3135;
	fma.rn.f32 	%f3134, %f2763, %f2756, %f3134;
	fma.rn.f32 	%f3133, %f2763, %f2757, %f3133;
	fma.rn.f32 	%f3132, %f2763, %f2758, %f3132;
	fma.rn.f32 	%f3131, %f2763, %f2759, %f3131;
	fma.rn.f32 	%f3130, %f2763, %f2760, %f3130;
	fma.rn.f32 	%f3129, %f2763, %f2761, %f3129;
	// begin inline asm
	{  cvt.f32.f16 %f2764, %rs593;}

	// end inline asm
	fma.rn.f32 	%f3128, %f2764, %f2754, %f3128;
	fma.rn.f32 	%f3127, %f2764, %f2755, %f3127;
	fma.rn.f32 	%f3126, %f2764, %f2756, %f3126;
	fma.rn.f32 	%f3125, %f2764, %f2757, %f3125;
	fma.rn.f32 	%f3124, %f2764, %f2758, %f3124;
	fma.rn.f32 	%f3123, %f2764, %f2759, %f3123;
	fma.rn.f32 	%f3122, %f2764, %f2760, %f3122;
	fma.rn.f32 	%f3121, %f2764, %f2761, %f3121;
	// begin inline asm
	{  cvt.f32.f16 %f2765, %rs594;}

	// end inline asm
	fma.rn.f32 	%f3120, %f2765, %f2754, %f3120;
	fma.rn.f32 	%f3119, %f2765, %f2755, %f3119;
	fma.rn.f32 	%f3118, %f2765, %f2756, %f3118;
	fma.rn.f32 	%f3117, %f2765, %f2757, %f3117;
	fma.rn.f32 	%f3116, %f2765, %f2758, %f3116;
	fma.rn.f32 	%f3115, %f2765, %f2759, %f3115;
	fma.rn.f32 	%f3114, %f2765, %f2760, %f3114;
	fma.rn.f32 	%f3113, %f2765, %f2761, %f3113;
	// begin inline asm
	{  cvt.f32.f16 %f2766, %rs595;}

	// end inline asm
	fma.rn.f32 	%f3112, %f2766, %f2754, %f3112;
	fma.rn.f32 	%f3111, %f2766, %f2755, %f3111;
	fma.rn.f32 	%f3110, %f2766, %f2756, %f3110;
	fma.rn.f32 	%f3109, %f2766, %f2757, %f3109;
	fma.rn.f32 	%f3108, %f2766, %f2758, %f3108;
	fma.rn.f32 	%f3107, %f2766, %f2759, %f3107;
	fma.rn.f32 	%f3106, %f2766, %f2760, %f3106;
	fma.rn.f32 	%f3105, %f2766, %f2761, %f3105;
	// begin inline asm
	{  cvt.f32.f16 %f2767, %rs596;}

	// end inline asm
	fma.rn.f32 	%f3104, %f2767, %f2754, %f3104;
	fma.rn.f32 	%f3103, %f2767, %f2755, %f3103;
	fma.rn.f32 	%f3102, %f2767, %f2756, %f3102;
	fma.rn.f32 	%f3101, %f2767, %f2757, %f3101;
	fma.rn.f32 	%f3100, %f2767, %f2758, %f3100;
	fma.rn.f32 	%f3099, %f2767, %f2759, %f3099;
	fma.rn.f32 	%f3098, %f2767, %f2760, %f3098;
	fma.rn.f32 	%f3097, %f2767, %f2761, %f3097;
	// begin inline asm
	{  cvt.f32.f16 %f2768, %rs597;}

	// end inline asm
	fma.rn.f32 	%f3096, %f2768, %f2754, %f3096;
	fma.rn.f32 	%f3095, %f2768, %f2755, %f3095;
	fma.rn.f32 	%f3094, %f2768, %f2756, %f3094;
	fma.rn.f32 	%f3093, %f2768, %f2757, %f3093;
	fma.rn.f32 	%f3092, %f2768, %f2758, %f3092;
	fma.rn.f32 	%f3091, %f2768, %f2759, %f3091;
	fma.rn.f32 	%f3090, %f2768, %f2760, %f3090;
	fma.rn.f32 	%f3089, %f2768, %f2761, %f3089;
$L__BB4_217:
	bar.sync 	0;
	add.s32 	%r370, %r370, 32;
	setp.lt.s32 	%p114, %r370, %r139;
	add.s32 	%r369, %r369, -32;
	@%p114 bra 	$L__BB4_2;
	bra.uni 	$L__BB4_5;
$L__BB4_218:
	setp.ge.s32 	%p116, %r28, %r137;
	mul.lo.s32 	%r115, %r28, %r138;
	setp.ge.s32 	%p117, %r29, %r138;
	cvt.u64.u32 	%rd15, %r29;
	cvta.to.global.u64 	%rd80, %rd25;
	mul.wide.u32 	%rd81, %r29, 2;
	add.s64 	%rd16, %rd80, %rd81;
	or.pred  	%p118, %p116, %p117;
	@%p118 bra 	$L__BB4_220;
	ld.global.nc.u16 	%rs598, [%rd16];
	// begin inline asm
	{  cvt.f32.f16 %f2769, %rs598;}

	// end inline asm
	add.f32 	%f2770, %f3152, %f2769;
	// begin inline asm
	{  cvt.rn.f16.f32 %rs599, %f2770;}

	// end inline asm
	add.s32 	%r324, %r29, %r115;
	mul.wide.s32 	%rd82, %r324, 2;
	add.s64 	%rd83, %rd5, %rd82;
	st.global.u16 	[%rd83], %rs599;
$L__BB4_220:
	add.s32 	%r116, %r29, 1;
	setp.ge.s32 	%p120, %r116, %r138;
	cvt.s64.s32 	%rd84, %r115;
	add.s64 	%rd85, %rd15, %rd84;
	shl.b64 	%rd86, %rd85, 1;
	add.s64 	%rd17, %rd5, %rd86;
	or.pred  	%p121, %p116, %p120;
	@%p121 bra 	$L__BB4_222;
	ld.global.nc.u16 	%rs600, [%rd16+2];
	// begin inline asm
	{  cvt.f32.f16 %f2771, %rs600;}

	// end inline asm
	add.f32 	%f2772, %f3151, %f2771;
	// begin inline asm
	{  cvt.rn.f16.f32 %rs601, %f2772;}

	// end inline asm
	st.global.u16 	[%rd17+2], %rs601;
$L__BB4_222:
	add.s32 	%r117, %r29, 2;
	setp.ge.s32 	%p123, %r117, %r138;
	or.pred  	%p124, %p116, %p123;
	@%p124 bra 	$L__BB4_224;
	ld.global.nc.u16 	%rs602, [%rd16+4];
	// begin inline asm
	{  cvt.f32.f16 %f2773, %rs602;}

	// end inline asm
	add.f32 	%f2774, %f3150, %f2773;
	// begin inline asm
	{  cvt.rn.f16.f32 %rs603, %f2774;}

	// end inline asm
	st.global.u16 	[%rd17+4], %rs603;
$L__BB4_224:
	add.s32 	%r118, %r29, 3;
	setp.ge.s32 	%p126, %r118, %r138;
	or.pred  	%p127, %p116, %p126;
	@%p127 bra 	$L__BB4_226;
	ld.global.nc.u16 	%rs604, [%rd16+6];
	// begin inline asm
	{  cvt.f32.f16 %f2775, %rs604;}

	// end inline asm
	add.f32 	%f2776, %f3149, %f2775;
	// begin inline asm
	{  cvt.rn.f16.f32 %rs605, %f2776;}

	// end inline asm
	st.global.u16 	[%rd17+6], %rs605;
$L__BB4_226:
	add.s32 	%r119, %r29, 4;
	setp.ge.s32 	%p129, %r119, %r138;
	or.pred  	%p130, %p116, %p129;
	@%p130 bra 	$L__BB4_228;
	ld.global.nc.u16 	%rs606, [%rd16+8];
	// begin inline asm
	{  cvt.f32.f16 %f2777, %rs606;}

	// end inline asm
	add.f32 	%f2778, %f3148, %f2777;
	// begin inline asm
	{  cvt.rn.f16.f32 %rs607, %f2778;}

	// end inline asm
	st.global.u16 	[%rd17+8], %rs607;
$L__BB4_228:
	add.s32 	%r120, %r29, 5;
	setp.ge.s32 	%p132, %r120, %r138;
	or.pred  	%p133, %p116, %p132;
	@%p133 bra 	$L__BB4_230;
	ld.global.nc.u16 	%rs608, [%rd16+10];
	// begin inline asm
	{  cvt.f32.f16 %f2779, %rs608;}

	// end inline asm
	add.f32 	%f2780, %f3147, %f2779;
	// begin inline asm
	{  cvt.rn.f16.f32 %rs609, %f2780;}

	// end inline asm
	st.global.u16 	[%rd17+10], %rs609;
$L__BB4_230:
	add.s32 	%r121, %r29, 6;
	setp.ge.s32 	%p135, %r121, %r138;
	or.pred  	%p136, %p116, %p135;
	@%p136 bra 	$L__BB4_232;
	ld.global.nc.u16 	%rs610, [%rd16+12];
	// begin inline asm
	{  cvt.f32.f16 %f2781, %rs610;}

	// end inline asm
	add.f32 	%f2782, %f3146, %f2781;
	// begin inline asm
	{  cvt.rn.f16.f32 %rs611, %f2782;}

	// end inline asm
	st.global.u16 	[%rd17+12], %rs611;
$L__BB4_232:
	add.s32 	%r122, %r29, 7;
	setp.ge.s32 	%p138, %r122, %r138;
	or.pred  	%p139, %p116, %p138;
	@%p139 bra 	$L__BB4_234;
	ld.global.nc.u16 	%rs612, [%rd16+14];
	// begin inline asm
	{  cvt.f32.f16 %f2783, %rs612;}

	// end inline asm
	add.f32 	%f2784, %f3145, %f2783;
	// begin inline asm
	{  cvt.rn.f16.f32 %rs613, %f2784;}

	// end inline asm
	st.global.u16 	[%rd17+14], %rs613;
$L__BB4_234:
	add.s32 	%r123, %r28, 1;
	setp.ge.s32 	%p141, %r123, %r137;
	add.s32 	%r124, %r115, %r138;
	or.pred  	%p142, %p141, %p117;
	@%p142 bra 	$L__BB4_236;
	ld.global.nc.u16 	%rs614, [%rd16];
	// begin inline asm
	{  cvt.f32.f16 %f2785, %rs614;}

	// end inline asm
	add.f32 	%f2786, %f3144, %f2785;
	// begin inline asm
	{  cvt.rn.f16.f32 %rs615, %f2786;}

	// end inline asm
	add.s32 	%r333, %r29, %r124;
	mul.wide.s32 	%rd87, %r333, 2;
	add.s64 	%rd88, %rd5, %rd87;
	st.global.u16 	[%rd88], %rs615;
$L__BB4_236:
	cvt.s64.s32 	%rd89, %r124;
	add.s64 	%rd90, %rd15, %rd89;
	shl.b64 	%rd91, %rd90, 1;
	add.s64 	%rd18, %rd5, %rd91;
	or.pred  	%p145, %p141, %p120;
	@%p145 bra 	$L__BB4_238;
	ld.global.nc.u16 	%rs616, [%rd16+2];
	// begin inline asm
	{  cvt.f32.f16 %f2787, %rs616;}

	// end inline asm
	add.f32 	%f2788, %f3143, %f2787;
	// begin inline asm
	{  cvt.rn.f16.f32 %rs617, %f2788;}

	// end inline asm
	st.global.u16 	[%rd18+2], %rs617;
$L__BB4_238:
	or.pred  	%p148, %p141, %p123;
	@%p148 bra 	$L__BB4_240;
	ld.global.nc.u16 	%rs618, [%rd16+4];
	// begin inline asm
	{  cvt.f32.f16 %f2789, %rs618;}

	// end inline asm
	add.f32 	%f2790, %f3142, %f2789;
	// begin inline asm
	{  cvt.rn.f16.f32 %rs619, %f2790;}

	// end inline asm
	st.global.u16 	[%rd18+4], %rs619;
$L__BB4_240:
	setp.ge.s32 	%p150, %r118, %r138;
	or.pred  	%p151, %p141, %p150;
	@%p151 bra 	$L__BB4_242;
	ld.global.nc.u16 	%rs620, [%rd16+6];
	// begin inline asm
	{  cvt.f32.f16 %f2791, %rs620;}

	// end inline asm
	add.f32 	%f2792, %f3141, %f2791;
	// begin inline asm
	{  cvt.rn.f16.f32 %rs621, %f2792;}

	// end inline asm
	st.global.u16 	[%rd18+6], %rs621;
$L__BB4_242:
	setp.ge.s32 	%p153, %r119, %r138;
	or.pred  	%p154, %p141, %p153;
	@%p154 bra 	$L__BB4_244;
	ld.global.nc.u16 	%rs622, [%rd16+8];
	// begin inline asm
	{  cvt.f32.f16 %f2793, %rs622;}

	// end inline asm
	add.f32 	%f2794, %f3140, %f2793;
	// begin inline asm
	{  cvt.rn.f16.f32 %rs623, %f2794;}

	// end inline asm
	st.global.u16 	[%rd18+8], %rs623;
$L__BB4_244:
	setp.ge.s32 	%p156, %r120, %r138;
	or.pred  	%p157, %p141, %p156;
	@%p157 bra 	$L__BB4_246;
	ld.global.nc.u16 	%rs624, [%rd16+10];
	// begin inline asm
	{  cvt.f32.f16 %f2795, %rs624;}

	// end inline asm
	add.f32 	%f2796, %f3139, %f2795;
	// begin inline asm
	{  cvt.rn.f16.f32 %rs625, %f2796;}

	// end inline asm
	st.global.u16 	[%rd18+10], %rs625;
$L__BB4_246:
	setp.ge.s32 	%p159, %r121, %r138;
	or.pred  	%p160, %p141, %p159;
	@%p160 bra 	$L__BB4_248;
	ld.global.nc.u16 	%rs626, [%rd16+12];
	// begin inline asm
	{  cvt.f32.f16 %f2797, %rs626;}

	// end inline asm
	add.f32 	%f2798, %f3138, %f2797;
	// begin inline asm
	{  cvt.rn.f16.f32 %rs627, %f2798;}

	// end inline asm
	st.global.u16 	[%rd18+12], %rs627;
$L__BB4_248:
	or.pred  	%p163, %p141, %p138;
	@%p163 bra 	$L__BB4_250;
	ld.global.nc.u16 	%rs628, [%rd16+14];
	// begin inline asm
	{  cvt.f32.f16 %f2799, %rs628;}

	// end inline asm
	add.f32 	%f2800, %f3137, %f2799;
	// begin inline asm
	{  cvt.rn.f16.f32 %rs629, %f2800;}

	// end inline asm
	st.global.u16 	[%rd18+14], %rs629;
$L__BB4_250:
	setp.ge.s32 	%p164, %r29, %r138;
	add.s32 	%r125, %r28, 2;
	setp.ge.s32 	%p165, %r125, %r137;
	add.s32 	%r126, %r124, %r138;
	or.pred  	%p166, %p165, %p164;
	@%p166 bra 	$L__BB4_252;
	ld.global.nc.u16 	%rs630, [%rd16];
	// begin inline asm
	{  cvt.f32.f16 %f2801, %rs630;}

	// end inline asm
	add.f32 	%f2802, %f3136, %f2801;
	// begin inline asm
	{  cvt.rn.f16.f32 %rs631, %f2802;}

	// end inline asm
	add.s32 	%r335, %r29, %r126;
	mul.wide.s32 	%rd92, %r335, 2;
	add.s64 	%rd93, %rd5, %rd92;
	st.global.u16 	[%rd93], %rs631;
$L__BB4_252:
	setp.ge.s32 	%p168, %r116, %r138;
	cvt.s64.s32 	%rd94, %r126;
	add.s64 	%rd95, %rd15, %rd94;
	shl.b64 	%rd96, %rd95, 1;
	add.s64 	%rd19, %rd5, %rd96;
	or.pred  	%p169, %p165, %p168;
	@%p169 bra 	$L__BB4_254;
	ld.global.nc.u16 	%rs632, [%rd16+2];
	// begin inline asm
	{  cvt.f32.f16 %f2803, %rs632;}

	// end inline asm
	add.f32 	%f2804, %f3135, %f2803;
	// begin inline asm
	{  cvt.rn.f16.f32 %rs633, %f2804;}

	// end inline asm
	st.global.u16 	[%rd19+2], %rs633;
$L__BB4_254:
	setp.ge.s32 	%p171, %r117, %r138;
	or.pred  	%p172, %p165, %p171;
	@%p172 bra 	$L__BB4_256;
	ld.global.nc.u16 	%rs634, [%rd16+4];
	// begin inline asm
	{  cvt.f32.f16 %f2805, %rs634;}

	// end inline asm
	add.f32 	%f2806, %f3134, %f2805;
	// begin inline asm
	{  cvt.rn.f16.f32 %rs635, %f2806;}

	// end inline asm
	st.global.u16 	[%rd19+4], %rs635;
$L__BB4_256:
	or.pred  	%p175, %p165, %p150;
	@%p175 bra 	$L__BB4_258;
	ld.global.nc.u16 	%rs636, [%rd16+6];
	// begin inline asm
	{  cvt.f32.f16 %f2807, %rs636;}

	// end inline asm
	add.f32 	%f2808, %f3133, %f2807;
	// begin inline asm
	{  cvt.rn.f16.f32 %rs637, %f2808;}

	// end inline asm
	st.global.u16 	[%rd19+6], %rs637;
$L__BB4_258:
	or.pred  	%p178, %p165, %p153;
	@%p178 bra 	$L__BB4_260;
	ld.global.nc.u16 	%rs638, [%rd16+8];
	// begin inline asm
	{  cvt.f32.f16 %f2809, %rs638;}

	// end inline asm
	add.f32 	%f2810, %f3132, %f2809;
	// begin inline asm
	{  cvt.rn.f16.f32 %rs639, %f2810;}

	// end inline asm
	st.global.u16 	[%rd19+8], %rs639;
$L__BB4_260:
	setp.ge.s32 	%p180, %r120, %r138;
	or.pred  	%p181, %p165, %p180;
	@%p181 bra 	$L__BB4_262;
	ld.global.nc.u16 	%rs640, [%rd16+10];
	// begin inline asm
	{  cvt.f32.f16 %f2811, %rs640;}

	// end inline asm
	add.f32 	%f2812, %f3131, %f2811;
	// begin inline asm
	{  cvt.rn.f16.f32 %rs641, %f2812;}

	// end inline asm
	st.global.u16 	[%rd19+10], %rs641;
$L__BB4_262:
	setp.ge.s32 	%p182, %r125, %r137;
	setp.ge.s32 	%p183, %r121, %r138;
	or.pred  	%p184, %p182, %p183;
	@%p184 bra 	$L__BB4_264;
	ld.global.nc.u16 	%rs642, [%rd16+12];
	// begin inline asm
	{  cvt.f32.f16 %f2813, %rs642;}

	// end inline asm
	add.f32 	%f2814, %f3130, %f2813;
	// begin inline asm
	{  cvt.rn.f16.f32 %rs643, %f2814;}

	// end inline asm
	st.global.u16 	[%rd19+12], %rs643;
$L__BB4_264:
	setp.ge.s32 	%p185, %r125, %r137;
	setp.ge.s32 	%p186, %r122, %r138;
	or.pred  	%p187, %p185, %p186;
	@%p187 bra 	$L__BB4_266;
	ld.global.nc.u16 	%rs644, [%rd16+14];
	// begin inline asm
	{  cvt.f32.f16 %f2815, %rs644;}

	// end inline asm
	add.f32 	%f2816, %f3129, %f2815;
	// begin inline asm
	{  cvt.rn.f16.f32 %rs645, %f2816;}

	// end inline asm
	st.global.u16 	[%rd19+14], %rs645;
$L__BB4_266:
	setp.ge.s32 	%p188, %r29, %r138;
	add.s32 	%r127, %r28, 3;
	setp.ge.s32 	%p189, %r127, %r137;
	add.s32 	%r128, %r126, %r138;
	or.pred  	%p190, %p189, %p188;
	@%p190 bra 	$L__BB4_268;
	ld.global.nc.u16 	%rs646, [%rd16];
	// begin inline asm
	{  cvt.f32.f16 %f2817, %rs646;}

	// end inline asm
	add.f32 	%f2818, %f3128, %f2817;
	// begin inline asm
	{  cvt.rn.f16.f32 %rs647, %f2818;}

	// end inline asm
	add.s32 	%r337, %r29, %r128;
	mul.wide.s32 	%rd97, %r337, 2;
	add.s64 	%rd98, %rd5, %rd97;
	st.global.u16 	[%rd98], %rs647;
$L__BB4_268:
	setp.ge.s32 	%p191, %r127, %r137;
	setp.ge.s32 	%p192, %r116, %r138;
	cvt.s64.s32 	%rd99, %r128;
	add.s64 	%rd100, %rd15, %rd99;
	shl.b64 	%rd101, %rd100, 1;
	add.s64 	%rd20, %rd5, %rd101;
	or.pred  	%p193, %p191, %p192;
	@%p193 bra 	$L__BB4_270;
	ld.global.nc.u16 	%rs648, [%rd16+2];
	// begin inline asm
	{  cvt.f32.f16 %f2819, %rs648;}

	// end inline asm
	add.f32 	%f2820, %f3127, %f2819;
	// begin inline asm
	{  cvt.rn.f16.f32 %rs649, %f2820;}

	// end inline asm
	st.global.u16 	[%rd20+2], %rs649;
$L__BB4_270:
	setp.ge.s32 	%p194, %r127, %r137;
	setp.ge.s32 	%p195, %r117, %r138;
	or.pred  	%p196, %p194, %p195;
	@%p196 bra 	$L__BB4_272;
	ld.global.nc.u16 	%rs650, [%rd16+4];
	// begin inline asm
	{  cvt.f32.f16 %f2821, %rs650;}

	// end inline asm
	add.f32 	%f2822, %f3126, %f2821;
	// begin inline asm
	{  cvt.rn.f16.f32 %rs651, %f2822;}

	// end inline asm
	st.global.u16 	[%rd20+4], %rs651;
$L__BB4_272:
	setp.ge.s32 	%p197, %r127, %r137;
	setp.ge.s32 	%p198, %r118, %r138;
	or.pred  	%p199, %p197, %p198;
	@%p199 bra 	$L__BB4_274;
	ld.global.nc.u16 	%rs652, [%rd16+6];
	// begin inline asm
	{  cvt.f32.f16 %f2823, %rs652;}

	// end inline asm
	add.f32 	%f2824, %f3125, %f2823;
	// begin inline asm
	{  cvt.rn.f16.f32 %rs653, %f2824;}

	// end inline asm
	st.global.u16 	[%rd20+6], %rs653;
$L__BB4_274:
	setp.ge.s32 	%p200, %r127, %r137;
	setp.ge.s32 	%p201, %r119, %r138;
	or.pred  	%p202, %p200, %p201;
	@%p202 bra 	$L__BB4_276;
	ld.global.nc.u16 	%rs654, [%rd16+8];
	// begin inline asm
	{  cvt.f32.f16 %f2825, %rs654;}

	// end inline asm
	add.f32 	%f2826, %f3124, %f2825;
	// begin inline asm
	{  cvt.rn.f16.f32 %rs655, %f2826;}

	// end inline asm
	st.global.u16 	[%rd20+8], %rs655;
$L__BB4_276:
	setp.ge.s32 	%p203, %r127, %r137;
	setp.ge.s32 	%p204, %r120, %r138;
	or.pred  	%p205, %p203, %p204;
	@%p205 bra 	$L__BB4_278;
	ld.global.nc.u16 	%rs656, [%rd16+10];
	// begin inline asm
	{  cvt.f32.f16 %f2827, %rs656;}

	// end inline asm
	add.f32 	%f2828, %f3123, %f2827;
	// begin inline asm
	{  cvt.rn.f16.f32 %rs657, %f2828;}

	// end inline asm
	st.global.u16 	[%rd20+10], %rs657;
$L__BB4_278:
	setp.ge.s32 	%p206, %r127, %r137;
	setp.ge.s32 	%p207, %r121, %r138;
	or.pred  	%p208, %p206, %p207;
	@%p208 bra 	$L__BB4_280;
	ld.global.nc.u16 	%rs658, [%rd16+12];
	// begin inline asm
	{  cvt.f32.f16 %f2829, %rs658;}

	// end inline asm
	add.f32 	%f2830, %f3122, %f2829;
	// begin inline asm
	{  cvt.rn.f16.f32 %rs659, %f2830;}

	// end inline asm
	st.global.u16 	[%rd20+12], %rs659;
$L__BB4_280:
	setp.ge.s32 	%p209, %r127, %r137;
	setp.ge.s32 	%p210, %r122, %r138;
	or.pred  	%p211, %p209, %p210;
	@%p211 bra 	$L__BB4_282;
	ld.global.nc.u16 	%rs660, [%rd16+14];
	// begin inline asm
	{  cvt.f32.f16 %f2831, %rs660;}

	// end inline asm
	add.f32 	%f2832, %f3121, %f2831;
	// begin inline asm
	{  cvt.rn.f16.f32 %rs661, %f2832;}

	// end inline asm
	st.global.u16 	[%rd20+14], %rs661;
$L__BB4_282:
	setp.ge.s32 	%p212, %r29, %r138;
	add.s32 	%r129, %r28, 4;
	setp.ge.s32 	%p213, %r129, %r137;
	add.s32 	%r130, %r128, %r138;
	or.pred  	%p214, %p213, %p212;
	@%p214 bra 	$L__BB4_284;
	ld.global.nc.u16 	%rs662, [%rd16];
	// begin inline asm
	{  cvt.f32.f16 %f2833, %rs662;}

	// end inline asm
	add.f32 	%f2834, %f3120, %f2833;
	// begin inline asm
	{  cvt.rn.f16.f32 %rs663, %f2834;}

	// end inline asm
	add.s32 	%r339, %r29, %r130;
	mul.wide.s32 	%rd102, %r339, 2;
	add.s64 	%rd103, %rd5, %rd102;
	st.global.u16 	[%rd103], %rs663;
$L__BB4_284:
	setp.ge.s32 	%p215, %r129, %r137;
	setp.ge.s32 	%p216, %r116, %r138;
	cvt.s64.s32 	%rd104, %r130;
	add.s64 	%rd105, %rd15, %rd104;
	shl.b64 	%rd106, %rd105, 1;
	add.s64 	%rd21, %rd5, %rd106;
	or.pred  	%p217, %p215, %p216;
	@%p217 bra 	$L__BB4_286;
	ld.global.nc.u16 	%rs664, [%rd16+2];
	// begin inline asm
	{  cvt.f32.f16 %f2835, %rs664;}

	// end inline asm
	add.f32 	%f2836, %f3119, %f2835;
	// begin inline asm
	{  cvt.rn.f16.f32 %rs665, %f2836;}

	// end inline asm
	st.global.u16 	[%rd21+2], %rs665;
$L__BB4_286:
	setp.ge.s32 	%p218, %r129, %r137;
	setp.ge.s32 	%p219, %r117, %r138;
	or.pred  	%p220, %p218, %p219;
	@%p220 bra 	$L__BB4_288;
	ld.global.nc.u16 	%rs666, [%rd16+4];
	// begin inline asm
	{  cvt.f32.f16 %f2837, %rs666;}

	// end inline asm
	add.f32 	%f2838, %f3118, %f2837;
	// begin inline asm
	{  cvt.rn.f16.f32 %rs667, %f2838;}

	// end inline asm
	st.global.u16 	[%rd21+4], %rs667;
$L__BB4_288:
	setp.ge.s32 	%p221, %r129, %r137;
	setp.ge.s32 	%p222, %r118, %r138;
	or.pred  	%p223, %p221, %p222;
	@%p223 bra 	$L__BB4_290;
	ld.global.nc.u16 	%rs668, [%rd16+6];
	// begin inline asm
	{  cvt.f32.f16 %f2839, %rs668;}

	// end inline asm
	add.f32 	%f2840, %f3117, %f2839;
	// begin inline asm
	{  cvt.rn.f16.f32 %rs669, %f2840;}

	// end inline asm
	st.global.u16 	[%rd21+6], %rs669;
$L__BB4_290:
	setp.ge.s32 	%p224, %r129, %r137;
	setp.ge.s32 	%p225, %r119, %r138;
	or.pred  	%p226, %p224, %p225;
	@%p226 bra 	$L__BB4_292;
	ld.global.nc.u16 	%rs670, [%rd16+8];
	// begin inline asm
	{  cvt.f32.f16 %f2841, %rs670;}

	// end inline asm
	add.f32 	%f2842, %f3116, %f2841;
	// begin inline asm
	{  cvt.rn.f16.f32 %rs671, %f2842;}

	// end inline asm
	st.global.u16 	[%rd21+8], %rs671;
$L__BB4_292:
	setp.ge.s32 	%p227, %r129, %r137;
	setp.ge.s32 	%p228, %r120, %r138;
	or.pred  	%p229, %p227, %p228;
	@%p229 bra 	$L__BB4_294;
	ld.global.nc.u16 	%rs672, [%rd16+10];
	// begin inline asm
	{  cvt.f32.f16 %f2843, %rs672;}

	// end inline asm
	add.f32 	%f2844, %f3115, %f2843;
	// begin inline asm
	{  cvt.rn.f16.f32 %rs673, %f2844;}

	// end inline asm
	st.global.u16 	[%rd21+10], %rs673;
$L__BB4_294:
	setp.ge.s32 	%p230, %r129, %r137;
	setp.ge.s32 	%p231, %r121, %r138;
	or.pred  	%p232, %p230, %p231;
	@%p232 bra 	$L__BB4_296;
	ld.global.nc.u16 	%rs674, [%rd16+12];
	// begin inline asm
	{  cvt.f32.f16 %f2845, %rs674;}

	// end inline asm
	add.f32 	%f2846, %f3114, %f2845;
	// begin inline asm
	{  cvt.rn.f16.f32 %rs675, %f2846;}

	// end inline asm
	st.global.u16 	[%rd21+12], %rs675;
$L__BB4_296:
	setp.ge.s32 	%p233, %r129, %r137;
	setp.ge.s32 	%p234, %r122, %r138;
	or.pred  	%p235, %p233, %p234;
	@%p235 bra 	$L__BB4_298;
	ld.global.nc.u16 	%rs676, [%rd16+14];
	// begin inline asm
	{  cvt.f32.f16 %f2847, %rs676;}

	// end inline asm
	add.f32 	%f2848, %f3113, %f2847;
	// begin inline asm
	{  cvt.rn.f16.f32 %rs677, %f2848;}

	// end inline asm
	st.global.u16 	[%rd21+14], %rs677;
$L__BB4_298:
	setp.ge.s32 	%p236, %r29, %r138;
	add.s32 	%r131, %r28, 5;
	setp.ge.s32 	%p237, %r131, %r137;
	add.s32 	%r132, %r130, %r138;
	or.pred  	%p238, %p237, %p236;
	@%p238 bra 	$L__BB4_300;
	ld.global.nc.u16 	%rs678, [%rd16];
	// begin inline asm
	{  cvt.f32.f16 %f2849, %rs678;}

	// end inline asm
	add.f32 	%f2850, %f3112, %f2849;
	// begin inline asm
	{  cvt.rn.f16.f32 %rs679, %f2850;}

	// end inline asm
	add.s32 	%r341, %r29, %r132;
	mul.wide.s32 	%rd107, %r341, 2;
	add.s64 	%rd108, %rd5, %rd107;
	st.global.u16 	[%rd108], %rs679;
$L__BB4_300:
	setp.ge.s32 	%p239, %r131, %r137;
	setp.ge.s32 	%p240, %r116, %r138;
	cvt.s64.s32 	%rd109, %r132;
	add.s64 	%rd110, %rd15, %rd109;
	shl.b64 	%rd111, %rd110, 1;
	add.s64 	%rd22, %rd5, %rd111;
	or.pred  	%p241, %p239, %p240;
	@%p241 bra 	$L__BB4_302;
	ld.global.nc.u16 	%rs680, [%rd16+2];
	// begin inline asm
	{  cvt.f32.f16 %f2851, %rs680;}

	// end inline asm
	add.f32 	%f2852, %f3111, %f2851;
	// begin inline asm
	{  cvt.rn.f16.f32 %rs681, %f2852;}

	// end inline asm
	st.global.u16 	[%rd22+2], %rs681;
$L__BB4_302:
	setp.ge.s32 	%p242, %r131, %r137;
	setp.ge.s32 	%p243, %r117, %r138;
	or.pred  	%p244, %p242, %p243;
	@%p244 bra 	$L__BB4_304;
	ld.global.nc.u16 	%rs682, [%rd16+4];
	// begin inline asm
	{  cvt.f32.f16 %f2853, %rs682;}

	// end inline asm
	add.f32 	%f2854, %f3110, %f2853;
	// begin inline asm
	{  cvt.rn.f16.f32 %rs683, %f2854;}

	// end inline asm
	st.global.u16 	[%rd22+4], %rs683;
$L__BB4_304:
	setp.ge.s32 	%p245, %r131, %r137;
	setp.ge.s32 	%p246, %r118, %r138;
	or.pred  	%p247, %p245, %p246;
	@%p247 bra 	$L__BB4_306;
	ld.global.nc.u16 	%rs684, [%rd16+6];
	// begin inline asm
	{  cvt.f32.f16 %f2855, %rs684;}

	// end inline asm
	add.f32 	%f2856, %f3109, %f2855;
	// begin inline asm
	{  cvt.rn.f16.f32 %rs685, %f2856;}

	// end inline asm
	st.global.u16 	[%rd22+6], %rs685;
$L__BB4_306:
	setp.ge.s32 	%p248, %r131, %r137;
	setp.ge.s32 	%p249, %r119, %r138;
	or.pred  	%p250, %p248, %p249;
	@%p250 bra 	$L__BB4_308;
	ld.global.nc.u16 	%rs686, [%rd16+8];
	// begin inline asm
	{  cvt.f32.f16 %f2857, %rs686;}

	// end inline asm
	add.f32 	%f2858, %f3108, %f2857;
	// begin inline asm
	{  cvt.rn.f16.f32 %rs687, %f2858;}

	// end inline asm
	st.global.u16 	[%rd22+8], %rs687;
$L__BB4_308:
	setp.ge.s32 	%p251, %r131, %r137;
	setp.ge.s32 	%p252, %r120, %r138;
	or.pred  	%p253, %p251, %p252;
	@%p253 bra 	$L__BB4_310;
	ld.global.nc.u16 	%rs688, [%rd16+10];
	// begin inline asm
	{  cvt.f32.f16 %f2859, %rs688;}

	// end inline asm
	add.f32 	%f2860, %f3107, %f2859;
	// begin inline asm
	{  cvt.rn.f16.f32 %rs689, %f2860;}

	// end inline asm
	st.global.u16 	[%rd22+10], %rs689;
$L__BB4_310:
	setp.ge.s32 	%p254, %r131, %r137;
	setp.ge.s32 	%p255, %r121, %r138;
	or.pred  	%p256, %p254, %p255;
	@%p256 bra 	$L__BB4_312;
	ld.global.nc.u16 	%rs690, [%rd16+12];
	// begin inline asm
	{  cvt.f32.f16 %f2861, %rs690;}

	// end inline asm
	add.f32 	%f2862, %f3106, %f2861;
	// begin inline asm
	{  cvt.rn.f16.f32 %rs691, %f2862;}

	// end inline asm
	st.global.u16 	[%rd22+12], %rs691;
$L__BB4_312:
	setp.ge.s32 	%p257, %r131, %r137;
	setp.ge.s32 	%p258, %r122, %r138;
	or.pred  	%p259, %p257, %p258;
	@%p259 bra 	$L__BB4_314;
	ld.global.nc.u16 	%rs692, [%rd16+14];
	// begin inline asm
	{  cvt.f32.f16 %f2863, %rs692;}

	// end inline asm
	add.f32 	%f2864, %f3105, %f2863;
	// begin inline asm
	{  cvt.rn.f16.f32 %rs693, %f2864;}

	// end inline asm
	st.global.u16 	[%rd22+14], %rs693;
$L__BB4_314:
	setp.ge.s32 	%p260, %r29, %r138;
	add.s32 	%r133, %r28, 6;
	setp.ge.s32 	%p261, %r133, %r137;
	add.s32 	%r134, %r132, %r138;
	or.pred  	%p262, %p261, %p260;
	@%p262 bra 	$L__BB4_316;
	ld.global.nc.u16 	%rs694, [%rd16];
	// begin inline asm
	{  cvt.f32.f16 %f2865, %rs694;}

	// end inline asm
	add.f32 	%f2866, %f3104, %f2865;
	// begin inline asm
	{  cvt.rn.f16.f32 %rs695, %f2866;}

	// end inline asm
	add.s32 	%r343, %r29, %r134;
	mul.wide.s32 	%rd112, %r343, 2;
	add.s64 	%rd113, %rd5, %rd112;
	st.global.u16 	[%rd113], %rs695;
$L__BB4_316:
	setp.ge.s32 	%p263, %r133, %r137;
	setp.ge.s32 	%p264, %r116, %r138;
	cvt.s64.s32 	%rd114, %r134;
	add.s64 	%rd115, %rd15, %rd114;
	shl.b64 	%rd116, %rd115, 1;
	add.s64 	%rd23, %rd5, %rd116;
	or.pred  	%p265, %p263, %p264;
	@%p265 bra 	$L__BB4_318;
	ld.global.nc.u16 	%rs696, [%rd16+2];
	// begin inline asm
	{  cvt.f32.f16 %f2867, %rs696;}

	// end inline asm
	add.f32 	%f2868, %f3103, %f2867;
	// begin inline asm
	{  cvt.rn.f16.f32 %rs697, %f2868;}

	// end inline asm
	st.global.u16 	[%rd23+2], %rs697;
$L__BB4_318:
	setp.ge.s32 	%p266, %r133, %r137;
	setp.ge.s32 	%p267, %r117, %r138;
	or.pred  	%p268, %p266, %p267;
	@%p268 bra 	$L__BB4_320;
	ld.global.nc.u16 	%rs698, [%rd16+4];
	// begin inline asm
	{  cvt.f32.f16 %f2869, %rs698;}

	// end inline asm
	add.f32 	%f2870, %f3102, %f2869;
	// begin inline asm
	{  cvt.rn.f16.f32 %rs699, %f2870;}

	// end inline asm
	st.global.u16 	[%rd23+4], %rs699;
$L__BB4_320:
	setp.ge.s32 	%p269, %r133, %r137;
	setp.ge.s32 	%p270, %r118, %r138;
	or.pred  	%p271, %p269, %p270;
	@%p271 bra 	$L__BB4_322;
	ld.global.nc.u16 	%rs700, [%rd16+6];
	// begin inline asm
	{  cvt.f32.f16 %f2871, %rs700;}

	// end inline asm
	add.f32 	%f2872, %f3101, %f2871;
	// begin inline asm
	{  cvt.rn.f16.f32 %rs701, %f2872;}

	// end inline asm
	st.global.u16 	[%rd23+6], %rs701;
$L__BB4_322:
	setp.ge.s32 	%p272, %r133, %r137;
	setp.ge.s32 	%p273, %r119, %r138;
	or.pred  	%p274, %p272, %p273;
	@%p274 bra 	$L__BB4_324;
	ld.global.nc.u16 	%rs702, [%rd16+8];
	// begin inline asm
	{  cvt.f32.f16 %f2873, %rs702;}

	// end inline asm
	add.f32 	%f2874, %f3100, %f2873;
	// begin inline asm
	{  cvt.rn.f16.f32 %rs703, %f2874;}

	// end inline asm
	st.global.u16 	[%rd23+8], %rs703;
$L__BB4_324:
	setp.ge.s32 	%p275, %r133, %r137;
	setp.ge.s32 	%p276, %r120, %r138;
	or.pred  	%p277, %p275, %p276;
	@%p277 bra 	$L__BB4_326;
	ld.global.nc.u16 	%rs704, [%rd16+10];
	// begin inline asm
	{  cvt.f32.f16 %f2875, %rs704;}

	// end inline asm
	add.f32 	%f2876, %f3099, %f2875;
	// begin inline asm
	{  cvt.rn.f16.f32 %rs705, %f2876;}

	// end inline asm
	st.global.u16 	[%rd23+10], %rs705;
$L__BB4_326:
	setp.ge.s32 	%p278, %r133, %r137;
	setp.ge.s32 	%p279, %r121, %r138;
	or.pred  	%p280, %p278, %p279;
	@%p280 bra 	$L__BB4_328;
	ld.global.nc.u16 	%rs706, [%rd16+12];
	// begin inline asm
	{  cvt.f32.f16 %f2877, %rs706;}

	// end inline asm
	add.f32 	%f2878, %f3098, %f2877;
	// begin inline asm
	{  cvt.rn.f16.f32 %rs707, %f2878;}

	// end inline asm
	st.global.u16 	[%rd23+12], %rs707;
$L__BB4_328:
	setp.ge.s32 	%p281, %r133, %r137;
	setp.ge.s32 	%p282, %r122, %r138;
	or.pred  	%p283, %p281, %p282;
	@%p283 bra 	$L__BB4_330;
	ld.global.nc.u16 	%rs708, [%rd16+14];
	// begin inline asm
	{  cvt.f32.f16 %f2879, %rs708;}

	// end inline asm
	add.f32 	%f2880, %f3097, %f2879;
	// begin inline asm
	{  cvt.rn.f16.f32 %rs709, %f2880;}

	// end inline asm
	st.global.u16 	[%rd23+14], %rs709;
$L__BB4_330:
	setp.ge.s32 	%p284, %r29, %r138;
	add.s32 	%r135, %r28, 7;
	setp.ge.s32 	%p285, %r135, %r137;
	add.s32 	%r136, %r134, %r138;
	or.pred  	%p286, %p285, %p284;
	@%p286 bra 	$L__BB4_332;
	ld.global.nc.u16 	%rs710, [%rd16];
	// begin inline asm
	{  cvt.f32.f16 %f2881, %rs710;}

	// end inline asm
	add.f32 	%f2882, %f3096, %f2881;
	// begin inline asm
	{  cvt.rn.f16.f32 %rs711, %f2882;}

	// end inline asm
	add.s32 	%r345, %r29, %r136;
	mul.wide.s32 	%rd117, %r345, 2;
	add.s64 	%rd118, %rd5, %rd117;
	st.global.u16 	[%rd118], %rs711;
$L__BB4_332:
	setp.ge.s32 	%p287, %r135, %r137;
	setp.ge.s32 	%p288, %r116, %r138;
	cvt.s64.s32 	%rd119, %r136;
	add.s64 	%rd120, %rd15, %rd119;
	shl.b64 	%rd121, %rd120, 1;
	add.s64 	%rd24, %rd5, %rd121;
	or.pred  	%p289, %p287, %p288;
	@%p289 bra 	$L__BB4_334;
	ld.global.nc.u16 	%rs712, [%rd16+2];
	// begin inline asm
	{  cvt.f32.f16 %f2883, %rs712;}

	// end inline asm
	add.f32 	%f2884, %f3095, %f2883;
	// begin inline asm
	{  cvt.rn.f16.f32 %rs713, %f2884;}

	// end inline asm
	st.global.u16 	[%rd24+2], %rs713;
$L__BB4_334:
	setp.ge.s32 	%p290, %r135, %r137;
	setp.ge.s32 	%p291, %r117, %r138;
	or.pred  	%p292, %p290, %p291;
	@%p292 bra 	$L__BB4_336;
	ld.global.nc.u16 	%rs714, [%rd16+4];
	// begin inline asm
	{  cvt.f32.f16 %f2885, %rs714;}

	// end inline asm
	add.f32 	%f2886, %f3094, %f2885;
	// begin inline asm
	{  cvt.rn.f16.f32 %rs715, %f2886;}

	// end inline asm
	st.global.u16 	[%rd24+4], %rs715;
$L__BB4_336:
	setp.ge.s32 	%p293, %r135, %r137;
	setp.ge.s32 	%p294, %r118, %r138;
	or.pred  	%p295, %p293, %p294;
	@%p295 bra 	$L__BB4_338;
	ld.global.nc.u16 	%rs716, [%rd16+6];
	// begin inline asm
	{  cvt.f32.f16 %f2887, %rs716;}

	// end inline asm
	add.f32 	%f2888, %f3093, %f2887;
	// begin inline asm
	{  cvt.rn.f16.f32 %rs717, %f2888;}

	// end inline asm
	st.global.u16 	[%rd24+6], %rs717;
$L__BB4_338:
	setp.ge.s32 	%p296, %r135, %r137;
	setp.ge.s32 	%p297, %r119, %r138;
	or.pred  	%p298, %p296, %p297;
	@%p298 bra 	$L__BB4_340;
	ld.global.nc.u16 	%rs718, [%rd16+8];
	// begin inline asm
	{  cvt.f32.f16 %f2889, %rs718;}

	// end inline asm
	add.f32 	%f2890, %f3092, %f2889;
	// begin inline asm
	{  cvt.rn.f16.f32 %rs719, %f2890;}

	// end inline asm
	st.global.u16 	[%rd24+8], %rs719;
$L__BB4_340:
	setp.ge.s32 	%p299, %r135, %r137;
	setp.ge.s32 	%p300, %r120, %r138;
	or.pred  	%p301, %p299, %p300;
	@%p301 bra 	$L__BB4_342;
	ld.global.nc.u16 	%rs720, [%rd16+10];
	// begin inline asm
	{  cvt.f32.f16 %f2891, %rs720;}

	// end inline asm
	add.f32 	%f2892, %f3091, %f2891;
	// begin inline asm
	{  cvt.rn.f16.f32 %rs721, %f2892;}

	// end inline asm
	st.global.u16 	[%rd24+10], %rs721;
$L__BB4_342:
	setp.ge.s32 	%p302, %r135, %r137;
	setp.ge.s32 	%p303, %r121, %r138;
	or.pred  	%p304, %p302, %p303;
	@%p304 bra 	$L__BB4_344;
	ld.global.nc.u16 	%rs722, [%rd16+12];
	// begin inline asm
	{  cvt.f32.f16 %f2893, %rs722;}

	// end inline asm
	add.f32 	%f2894, %f3090, %f2893;
	// begin inline asm
	{  cvt.rn.f16.f32 %rs723, %f2894;}

	// end inline asm
	st.global.u16 	[%rd24+12], %rs723;
$L__BB4_344:
	setp.ge.s32 	%p305, %r135, %r137;
	setp.ge.s32 	%p306, %r122, %r138;
	or.pred  	%p307, %p305, %p306;
	@%p307 bra 	$L__BB4_346;
	ld.global.nc.u16 	%rs724, [%rd16+14];
	// begin inline asm
	{  cvt.f32.f16 %f2895, %rs724;}

	// end inline asm
	add.f32 	%f2896, %f3089, %f2895;
	// begin inline asm
	{  cvt.rn.f16.f32 %rs725, %f2896;}

	// end inline asm
	st.global.u16 	[%rd24+14], %rs725;
$L__BB4_346:
	ret;

}
	// .globl	_Z29quantized_matmul_kernel_tiledILi64ELi64ELi32ELi8ELi8ELi8EEvPK6__halfPKiS2_S2_S2_PS0_iiii
.visible .entry _Z29quantized_matmul_kernel_tiledILi64ELi64ELi32ELi8ELi8ELi8EEvPK6__halfPKiS2_S2_S2_PS0_iiii(
	.param .u64 .ptr .align 1 _Z29quantized_matmul_kernel_tiledILi64ELi64ELi32ELi8ELi8ELi8EEvPK6__halfPKiS2_S2_S2_PS0_iiii_param_0,
	.param .u64 .ptr .align 1 _Z29quantized_matmul_kernel_tiledILi64ELi64ELi32ELi8ELi8ELi8EEvPK6__halfPKiS2_S2_S2_PS0_iiii_param_1,
	.param .u64 .ptr .align 1 _Z29quantized_matmul_kernel_tiledILi64ELi64ELi32ELi8ELi8ELi8EEvPK6__halfPKiS2_S2_S2_PS0_iiii_param_2,
	.param .u64 .ptr .align 1 _Z29quantized_matmul_kernel_tiledILi64ELi64ELi32ELi8ELi8ELi8EEvPK6__halfPKiS2_S2_S2_PS0_iiii_param_3,
	.param .u64 .ptr .align 1 _Z29quantized_matmul_kernel_tiledILi64ELi64ELi32ELi8ELi8ELi8EEvPK6__halfPKiS2_S2_S2_PS0_iiii_param_4,
	.param .u64 .ptr .align 1 _Z29quantized_matmul_kernel_tiledILi64ELi64ELi32ELi8ELi8ELi8EEvPK6__halfPKiS2_S2_S2_PS0_iiii_param_5,
	.param .u32 _Z29quantized_matmul_kernel_tiledILi64ELi64ELi32ELi8ELi8ELi8EEvPK6__halfPKiS2_S2_S2_PS0_iiii_param_6,
	.param .u32 _Z29quantized_matmul_kernel_tiledILi64ELi64ELi32ELi8ELi8ELi8EEvPK6__halfPKiS2_S2_S2_PS0_iiii_param_7,
	.param .u32 _Z29quantized_matmul_kernel_tiledILi64ELi64ELi32ELi8ELi8ELi8EEvPK6__halfPKiS2_S2_S2_PS0_iiii_param_8,
	.param .u32 _Z29quantized_matmul_kernel_tiledILi64ELi64ELi32ELi8ELi8ELi8EEvPK6__halfPKiS2_S2_S2_PS0_iiii_param_9
)
{
	.reg .pred 	%p<500>;
	.reg .b16 	%rs<794>;
	.reg .b32 	%r<378>;
	.reg .b32 	%f<3153>;
	.reg .b64 	%rd<162>;
	// demoted variable
	.shared .align 2 .b8 _ZZ29quantized_matmul_kernel_tiledILi64ELi64ELi32ELi8ELi8ELi8EEvPK6__halfPKiS2_S2_S2_PS0_iiiiE6x_smem[5120];
	// demoted variable
	.shared .align 2 .b8 _ZZ29quantized_matmul_kernel_tiledILi64ELi64ELi32ELi8ELi8ELi8EEvPK6__halfPKiS2_S2_S2_PS0_iiiiE6w_smem[5120];
	ld.param.u64 	%rd26, [_Z29quantized_matmul_kernel_tiledILi64ELi64ELi32ELi8ELi8ELi8EEvPK6__halfPKiS2_S2_S2_PS0_iiii_param_0];
	ld.param.u64 	%rd27, [_Z29quantized_matmul_kernel_tiledILi64ELi64ELi32ELi8ELi8ELi8EEvPK6__halfPKiS2_S2_S2_PS0_iiii_param_1];
	ld.param.u64 	%rd28, [_Z29quantized_matmul_kernel_tiledILi64ELi64ELi32ELi8ELi8ELi8EEvPK6__halfPKiS2_S2_S2_PS0_iiii_param_2];
	ld.param.u64 	%rd29, [_Z29quantized_matmul_kernel_tiledILi64ELi64ELi32ELi8ELi8ELi8EEvPK6__halfPKiS2_S2_S2_PS0_iiii_param_3];
	ld.param.u64 	%rd25, [_Z29quantized_matmul_kernel_tiledILi64ELi64ELi32ELi8ELi8ELi8EEvPK6__halfPKiS2_S2_S2_PS0_iiii_param_4];
	ld.param.u64 	%rd30, [_Z29quantized_matmul_kernel_tiledILi64ELi64ELi32ELi8ELi8ELi8EEvPK6__halfPKiS2_S2_S2_PS0_iiii_param_5];
	ld.param.u32 	%r137, [_Z29quantized_matmul_kernel_tiledILi64ELi64ELi32ELi8ELi8ELi8EEvPK6__halfPKiS2_S2_S2_PS0_iiii_param_6];
	ld.param.u32 	%r138, [_Z29quantized_matmul_kernel_tiledILi64ELi64ELi32ELi8ELi8ELi8EEvPK6__halfPKiS2_S2_S2_PS0_iiii_param_7];
	ld.param.u32 	%r139, [_Z29quantized_matmul_kernel_tiledILi64ELi64ELi32ELi8ELi8ELi8EEvPK6__halfPKiS2_S2_S2_PS0_iiii_param_8];
	ld.param.u32 	%r140, [_Z29quantized_matmul_kernel_tiledILi64ELi64ELi32ELi8ELi8ELi8EEvPK6__halfPKiS2_S2_S2_PS0_iiii_param_9];
	cvta.to.global.u64 	%rd1, %rd26;
	cvta.to.global.u64 	%rd2, %rd29;
	cvta.to.global.u64 	%rd3, %rd28;
	cvta.to.global.u64 	%rd4, %rd27;
	cvta.to.global.u64 	%rd5, %rd30;
	shr.s32 	%r141, %r139, 31;
	shr.u32 	%r142, %r141, 30;
	add.s32 	%r143, %r139, %r142;
	shr.s32 	%r1, %r143, 2;
	add.s32 	%r144, %r139, %r140;
	add.s32 	%r145, %r144, -1;
	div.s32 	%r2, %r145, %r140;
	mov.u32 	%r3, %ctaid.y;
	mov.u32 	%r4, %ctaid.x;
	mov.u32 	%r5, %tid.x;
	and.b32  	%r6, %r5, 1016;
	and.b32  	%r7, %r5, 7;
	setp.lt.s32 	%p1, %r139, 1;
	mov.f32 	%f3089, 0f00000000;
	mov.f32 	%f3090, %f3089;
	mov.f32 	%f3091, %f3089;
	mov.f32 	%f3092, %f3089;
	mov.f32 	%f3093, %f3089;
	mov.f32 	%f3094, %f3089;
	mov.f32 	%f3095, %f3089;
	mov.f32 	%f3096, %f3089;
	mov.f32 	%f3097, %f3089;
	mov.f32 	%f3098, %f3089;
	mov.f32 	%f3099, %f3089;
	mov.f32 	%f3100, %f3089;
	mov.f32 	%f3101, %f3089;
	mov.f32 	%f3102, %f3089;
	mov.f32 	%f3103, %f3089;
	mov.f32 	%f3104, %f3089;
	mov.f32 	%f3105, %f3089;
	mov.f32 	%f3106, %f3089;
	mov.f32 	%f3107, %f3089;
	mov.f32 	%f3108, %f3089;
	mov.f32 	%f3109, %f3089;
	mov.f32 	%f3110, %f3089;
	mov.f32 	%f3111, %f3089;
	mov.f32 	%f3112, %f3089;
	mov.f32 	%f3113, %f3089;
	mov.f32 	%f3114, %f3089;
	mov.f32 	%f3115, %f3089;
	mov.f32 	%f3116, %f3089;
	mov.f32 	%f3117, %f3089;
	mov.f32 	%f3118, %f3089;
	mov.f32 	%f3119, %f3089;
	mov.f32 	%f3120, %f3089;
	mov.f32 	%f3121, %f3089;
	mov.f32 	%f3122, %f3089;
	mov.f32 	%f3123, %f3089;
	mov.f32 	%f3124, %f3089;
	mov.f32 	%f3125, %f3089;
	mov.f32 	%f3126, %f3089;
	mov.f32 	%f3127, %f3089;
	mov.f32 	%f3128, %f3089;
	mov.f32 	%f3129, %f3089;
	mov.f32 	%f3130, %f3089;
	mov.f32 	%f3131, %f3089;
	mov.f32 	%f3132, %f3089;
	mov.f32 	%f3133, %f3089;
	mov.f32 	%f3134, %f3089;
	mov.f32 	%f3135, %f3089;
	mov.f32 	%f3136, %f3089;
	mov.f32 	%f3137, %f3089;
	mov.f32 	%f3138, %f3089;
	mov.f32 	%f3139, %f3089;
	mov.f32 	%f3140, %f3089;
	mov.f32 	%f3141, %f3089;
	mov.f32 	%f3142, %f3089;
	mov.f32 	%f3143, %f3089;
	mov.f32 	%f3144, %f3089;
	mov.f32 	%f3145, %f3089;
	mov.f32 	%f3146, %f3089;
	mov.f32 	%f3147, %f3089;
	mov.f32 	%f3148, %f3089;
	mov.f32 	%f3149, %f3089;
	mov.f32 	%f3150, %f3089;
	mov.f32 	%f3151, %f3089;
	mov.f32 	%f3152, %f3089;
	@%p1 bra 	$L__BB5_5;
	shl.b32 	%r8, %r3, 6;
	mov.u32 	%r9, %ntid.x;
	shl.b32 	%r10, %r4, 6;
	add.s32 	%r11, %r5, %r9;
	cvt.u16.u32 	%rs15, %r11;
	sub.s16 	%rs16, 2047, %rs15;
	cvt.u16.u32 	%rs17, %r9;
	div.u16 	%rs1, %rs16, %rs17;
	and.b16  	%rs2, %rs1, 3;
	shr.u32 	%r147, %r5, 5;
	and.b32  	%r12, %r5, 31;
	or.b32  	%r13, %r147, %r8;
	shr.u32 	%r148, %r11, 5;
	and.b32  	%r14, %r11, 31;
	add.s32 	%r15, %r148, %r8;
	mul.lo.s32 	%r16, %r15, %r139;
	add.s32 	%r17, %r11, %r9;
	shr.u32 	%r149, %r17, 5;
	and.b32  	%r18, %r17, 31;
	add.s32 	%r19, %r149, %r8;
	mul.lo.s32 	%r150, %r149, 80;
	mov.u32 	%r151, _ZZ29quantized_matmul_kernel_tiledILi64ELi64ELi32ELi8ELi8ELi8EEvPK6__halfPKiS2_S2_S2_PS0_iiiiE6x_smem;
	add.s32 	%r152, %r151, %r150;
	shl.b32 	%r153, %r17, 1;
	and.b32  	%r154, %r153, 62;
	add.s32 	%r20, %r152, %r154;
	add.s32 	%r21, %r17, %r9;
	or.b32  	%r22, %r147, %r10;
	add.s32 	%r23, %r148, %r10;
	add.s32 	%r24, %r149, %r10;
	mov.u32 	%r155, _ZZ29quantized_matmul_kernel_tiledILi64ELi64ELi32ELi8ELi8ELi8EEvPK6__halfPKiS2_S2_S2_PS0_iiiiE6w_smem;
	add.s32 	%r156, %r155, %r150;
	add.s32 	%r25, %r156, %r154;
	mad.lo.s32 	%r26, %r6, 80, %r151;
	mad.lo.s32 	%r27, %r7, 640, %r155;
	mov.b32 	%r370, 0;
	mov.f32 	%f3089, 0f00000000;
	mov.u32 	%r369, %r139;
$L__BB5_2:
	setp.eq.s16 	%p2, %rs2, 2;
	sub.s32 	%r54, %r139, %r370;
	mov.u32 	%r371, %r5;
	@%p2 bra 	$L__BB5_143;
	setp.lt.s32 	%p3, %r13, %r137;
	add.s32 	%r55, %r12, %r370;
	setp.lt.s32 	%p4, %r55, %r139;
	and.pred  	%p5, %p3, %p4;
	setp.gt.s32 	%p6, %r54, %r12;
	and.pred  	%p7, %p5, %p6;
	@%p7 bra 	$L__BB5_134;
	mov.f32 	%f2243, 0f00000000;
	// begin inline asm
	{  cvt.rn.f16.f32 %rs790, %f2243;}

	// end inline asm
	bra.uni 	$L__BB5_135;
$L__BB5_5:
	shl.b32 	%r320, %r3, 6;
	add.s32 	%r28, %r320, %r6;
	shl.b32 	%r321, %r4, 6;
	shl.b32 	%r322, %r7, 3;
	or.b32  	%r29, %r322, %r321;
	setp.ne.s64 	%p115, %rd25, 0;
	@%p115 bra 	$L__BB5_218;
	setp.lt.s32 	%p308, %r28, %r137;
	mul.lo.s32 	%r30, %r28, %r138;
	setp.lt.s32 	%p309, %r29, %r138;
	and.pred  	%p310, %p308, %p309;
	@%p310 bra 	$L__BB5_7;
	bra.uni 	$L__BB5_8;
$L__BB5_7:
	// begin inline asm
	{  cvt.rn.f16.f32 %rs726, %f3152;}

	// end inline asm
	add.s32 	%r347, %r29, %r30;
	mul.wide.s32 	%rd122, %r347, 2;
	add.s64 	%rd123, %rd5, %rd122;
	st.global.u16 	[%rd123], %rs726;
$L__BB5_8:
	setp.ge.s32 	%p311, %r28, %r137;
	add.s32 	%r43, %r29, 1;
	setp.ge.s32 	%p312, %r43, %r138;
	cvt.s64.s32 	%rd124, %r30;
	cvt.u64.u32 	%rd13, %r29;
	add.s64 	%rd125, %rd13, %rd124;
	shl.b64 	%rd126, %rd125, 1;
	add.s64 	%rd14, %rd5, %rd126;
	or.pred  	%p313, %p311, %p312;
	@%p313 bra 	$L__BB5_10;
	// begin inline asm
	{  cvt.rn.f16.f32 %rs727, %f3151;}

	// end inline asm
	st.global.u16 	[%rd14+2], %rs727;
$L__BB5_10:
	add.s32 	%r44, %r29, 2;
	setp.ge.s32 	%p315, %r44, %r138;
	or.pred  	%p316, %p311, %p315;
	@%p316 bra 	$L__BB5_12;
	// begin inline asm
	{  cvt.rn.f16.f32 %rs728, %f3150;}

	// end inline asm
	st.global.u16 	[%rd14+4], %rs728;
$L__BB5_12:
	add.s32 	%r45, %r29, 3;
	setp.ge.s32 	%p318, %r45, %r138;
	or.pred  	%p319, %p311, %p318;
	@%p319 bra 	$L__BB5_14;
	// begin inline asm
	{  cvt.rn.f16.f32 %rs729, %f3149;}

	// end inline asm
	st.global.u16 	[%rd14+6], %rs729;
$L__BB5_14:
	add.s32 	%r46, %r29, 4;
	setp.ge.s32 	%p321, %r46, %r138;
	or.pred  	%p322, %p311, %p321;
	@%p322 bra 	$L__BB5_16;
	// begin inline asm
	{  cvt.rn.f16.f32 %rs730, %f3148;}

	// end inline asm
	st.global.u16 	[%rd14+8], %rs730;
$L__BB5_16:
	add.s32 	%r47, %r29, 5;
	setp.ge.s32 	%p324, %r47, %r138;
	or.pred  	%p325, %p311, %p324;
	@%p325 bra 	$L__BB5_18;
	// begin inline asm
	{  cvt.rn.f16.f32 %rs731, %f3147;}

	// end inline asm
	st.global.u16 	[%rd14+10], %rs731;
$L__BB5_18:
	add.s32 	%r48, %r29, 6;
	setp.ge.s32 	%p327, %r48, %r138;
	or.pred  	%p328, %p311, %p327;
	@%p328 bra 	$L__BB5_20;
	// begin inline asm
	{  cvt.rn.f16.f32 %rs732, %f3146;}

	// end inline asm
	st.global.u16 	[%rd14+12], %rs732;
$L__BB5_20:
	add.s32 	%r49, %r29, 7;
	setp.ge.s32 	%p330, %r49, %r138;
	or.pred  	%p331, %p311, %p330;
	@%p331 bra 	$L__BB5_22;
	// begin inline asm
	{  cvt.rn.f16.f32 %rs733, %f3145;}

	// end inline asm
	st.global.u16 	[%rd14+14], %rs733;
$L__BB5_22:
	add.s32 	%r50, %r28, 1;
	setp.lt.s32 	%p333, %r50, %r137;
	add.s32 	%r51, %r30, %r138;
	and.pred  	%p334, %p333, %p309;
	@%p334 bra 	$L__BB5_23;
	bra.uni 	$L__BB5_24;
$L__BB5_23:
	// begin inline asm
	{  cvt.rn.f16.f32 %rs734, %f3144;}

	// end inline asm
	add.s32 	%r356, %r29, %r51;
	mul.wide.s32 	%rd127, %r356, 2;
	add.s64 	%rd128, %rd5, %rd127;
	st.global.u16 	[%rd128], %rs734;
$L__BB5_24:
	setp.ge.s32 	%p335, %r50, %r137;
	cvt.s64.s32 	%rd129, %r51;
	add.s64 	%rd130, %rd13, %rd129;
	shl.b64 	%rd131, %rd130, 1;
	add.s64 	%rd6, %rd5, %rd131;
	or.pred  	%p337, %p335, %p312;
	@%p337 bra 	$L__BB5_26;
	// begin inline asm
	{  cvt.rn.f16.f32 %rs735, %f3143;}

	// end inline asm
	st.global.u16 	[%rd6+2], %rs735;
$L__BB5_26:
	or.pred  	%p340, %p335, %p315;
	@%p340 bra 	$L__BB5_28;
	// begin inline asm
	{  cvt.rn.f16.f32 %rs736, %f3142;}

	// end inline asm
	st.global.u16 	[%rd6+4], %rs736;
$L__BB5_28:
	setp.ge.s32 	%p342, %r45, %r138;
	or.pred  	%p343, %p335, %p342;
	@%p343 bra 	$L__BB5_30;
	// begin inline asm
	{  cvt.rn.f16.f32 %rs737, %f3141;}

	// end inline asm
	st.global.u16 	[%rd6+6], %rs737;
$L__BB5_30:
	setp.ge.s32 	%p345, %r46, %r138;
	or.pred  	%p346, %p335, %p345;
	@%p346 bra 	$L__BB5_32;
	// begin inline asm
	{  cvt.rn.f16.f32 %rs738, %f3140;}

	// end inline asm
	st.global.u16 	[%rd6+8], %rs738;
$L__BB5_32:
	setp.ge.s32 	%p348, %r47, %r138;
	or.pred  	%p349, %p335, %p348;
	@%p349 bra 	$L__BB5_34;
	// begin inline asm
	{  cvt.rn.f16.f32 %rs739, %f3139;}

	// end inline asm
	st.global.u16 	[%rd6+10], %rs739;
$L__BB5_34:
	setp.ge.s32 	%p351, %r48, %r138;
	or.pred  	%p352, %p335, %p351;
	@%p352 bra 	$L__BB5_36;
	// begin inline asm
	{  cvt.rn.f16.f32 %rs740, %f3138;}

	// end inline asm
	st.global.u16 	[%rd6+12], %rs740;
$L__BB5_36:
	or.pred  	%p355, %p335, %p330;
	@%p355 bra 	$L__BB5_38;
	// begin inline asm
	{  cvt.rn.f16.f32 %rs741, %f3137;}

	// end inline asm
	st.global.u16 	[%rd6+14], %rs741;
$L__BB5_38:
	setp.ge.s32 	%p356, %r29, %r138;
	add.s32 	%r31, %r28, 2;
	setp.ge.s32 	%p357, %r31, %r137;
	add.s32 	%r32, %r51, %r138;
	or.pred  	%p358, %p357, %p356;
	@%p358 bra 	$L__BB5_40;
	// begin inline asm
	{  cvt.rn.f16.f32 %rs742, %f3136;}

	// end inline asm
	add.s32 	%r358, %r29, %r32;
	mul.wide.s32 	%rd132, %r358, 2;
	add.s64 	%rd133, %rd5, %rd132;
	st.global.u16 	[%rd133], %rs742;
$L__BB5_40:
	setp.ge.s32 	%p359, %r43, %r138;
	cvt.s64.s32 	%rd134, %r32;
	add.s64 	%rd135, %rd13, %rd134;
	shl.b64 	%rd136, %rd135, 1;
	add.s64 	%rd7, %rd5, %rd136;
	or.pred  	%p361, %p357, %p359;
	@%p361 bra 	$L__BB5_42;
	// begin inline asm
	{  cvt.rn.f16.f32 %rs743, %f3135;}

	// end inline asm
	st.global.u16 	[%rd7+2], %rs743;
$L__BB5_42:
	setp.ge.s32 	%p362, %r44, %r138;
	or.pred  	%p364, %p357, %p362;
	@%p364 bra 	$L__BB5_44;
	// begin inline asm
	{  cvt.rn.f16.f32 %rs744, %f3134;}

	// end inline asm
	st.global.u16 	[%rd7+4], %rs744;
$L__BB5_44:
	or.pred  	%p367, %p357, %p342;
	@%p367 bra 	$L__BB5_46;
	// begin inline asm
	{  cvt.rn.f16.f32 %rs745, %f3133;}

	// end inline asm
	st.global.u16 	[%rd7+6], %rs745;
$L__BB5_46:
	setp.ge.s32 	%p368, %r46, %r138;
	setp.ge.s32 	%p369, %r31, %r137;
	or.pred  	%p370, %p369, %p368;
	@%p370 bra 	$L__BB5_48;
	// begin inline asm
	{  cvt.rn.f16.f32 %rs746, %f3132;}

	// end inline asm
	st.global.u16 	[%rd7+8], %rs746;
$L__BB5_48:
	setp.ge.s32 	%p371, %r47, %r138;
	setp.ge.s32 	%p372, %r31, %r137;
	or.pred  	%p373, %p372, %p371;
	@%p373 bra 	$L__BB5_50;
	// begin inline asm
	{  cvt.rn.f16.f32 %rs747, %f3131;}

	// end inline asm
	st.global.u16 	[%rd7+10], %rs747;
$L__BB5_50:
	setp.ge.s32 	%p374, %r48, %r138;
	setp.ge.s32 	%p375, %r31, %r137;
	or.pred  	%p376, %p375, %p374;
	@%p376 bra 	$L__BB5_52;
	// begin inline asm
	{  cvt.rn.f16.f32 %rs748, %f3130;}

	// end inline asm
	st.global.u16 	[%rd7+12], %rs748;
$L__BB5_52:
	setp.ge.s32 	%p377, %r49, %r138;
	setp.ge.s32 	%p378, %r31, %r137;
	or.pred  	%p379, %p378, %p377;
	@%p379 bra 	$L__BB5_54;
	// begin inline asm
	{  cvt.rn.f16.f32 %rs749, %f3129;}

	// end inline asm
	st.global.u16 	[%rd7+14], %rs749;
$L__BB5_54:
	setp.ge.s32 	%p380, %r29, %r138;
	add.s32 	%r33, %r28, 3;
	setp.ge.s32 	%p381, %r33, %r137;
	add.s32 	%r34, %r32, %r138;
	or.pred  	%p382, %p381, %p380;
	@%p382 bra 	$L__BB5_56;
	// begin inline asm
	{  cvt.rn.f16.f32 %rs750, %f3128;}

	// end inline asm
	add.s32 	%r360, %r29, %r34;
	mul.wide.s32 	%rd137, %r360, 2;
	add.s64 	%rd138, %rd5, %rd137;
	st.global.u16 	[%rd138], %rs750;
$L__BB5_56:
	setp.ge.s32 	%p383, %r43, %r138;
	setp.ge.s32 	%p384, %r33, %r137;
	cvt.s64.s32 	%rd139, %r34;
	add.s64 	%rd140, %rd13, %rd139;
	shl.b64 	%rd141, %rd140, 1;
	add.s64 	%rd8, %rd5, %rd141;
	or.pred  	%p385, %p384, %p383;
	@%p385 bra 	$L__BB5_58;
	// begin inline asm
	{  cvt.rn.f16.f32 %rs751, %f3127;}

	// end inline asm
	st.global.u16 	[%rd8+2], %rs751;
$L__BB5_58:
	setp.ge.s32 	%p386, %r44, %r138;
	setp.ge.s32 	%p387, %r33, %r137;
	or.pred  	%p388, %p387, %p386;
	@%p388 bra 	$L__BB5_60;
	// begin inline asm
	{  cvt.rn.f16.f32 %rs752, %f3126;}

	// end inline asm
	st.global.u16 	[%rd8+4], %rs752;
$L__BB5_60:
	setp.ge.s32 	%p389, %r45, %r138;
	setp.ge.s32 	%p390, %r33, %r137;
	or.pred  	%p391, %p390, %p389;
	@%p391 bra 	$L__BB5_62;
	// begin inline asm
	{  cvt.rn.f16.f32 %rs753, %f3125;}

	// end inline asm
	st.global.u16 	[%rd8+6], %rs753;
$L__BB5_62:
	setp.ge.s32 	%p392, %r46, %r138;
	setp.ge.s32 	%p393, %r33, %r137;
	or.pred  	%p394, %p393, %p392;
	@%p394 bra 	$L__BB5_64;
	// begin inline asm
	{  cvt.rn.f16.f32 %rs754, %f3124;}

	// end inline asm
	st.global.u16 	[%rd8+8], %rs754;
$L__BB5_64:
	setp.ge.s32 	%p395, %r47, %r138;
	setp.ge.s32 	%p396, %r33, %r137;
	or.pred  	%p397, %p396, %p395;
	@%p397 bra 	$L__BB5_66;
	// begin inline asm
	{  cvt.rn.f16.f32 %rs755, %f3123;}

	// end inline asm
	st.global.u16 	[%rd8+10], %rs755;
$L__BB5_66:
	setp.ge.s32 	%p398, %r48, %r138;
	setp.ge.s32 	%p399, %r33, %r137;
	or.pred  	%p400, %p399, %p398;
	@%p400 bra 	$L__BB5_68;
	// begin inline asm
	{  cvt.rn.f16.f32 %rs756, %f3122;}

	// end inline asm
	st.global.u16 	[%rd8+12], %rs756;
$L__BB5_68:
	setp.ge.s32 	%p401, %r49, %r138;
	setp.ge.s32 	%p402, %r33, %r137;
	or.pred  	%p403, %p402, %p401;
	@%p403 bra 	$L__BB5_70;
	// begin inline asm
	{  cvt.rn.f16.f32 %rs757, %f3121;}

	// end inline asm
	st.global.u16 	[%rd8+14], %rs757;
$L__BB5_70:
	setp.ge.s32 	%p404, %r29, %r138;
	add.s32 	%r35, %r28, 4;
	setp.ge.s32 	%p405, %r35, %r137;
	add.s32 	%r36, %r34, %r138;
	or.pred  	%p406, %p405, %p404;
	@%p406 bra 	$L__BB5_72;
	// begin inline asm
	{  cvt.rn.f16.f32 %rs758, %f3120;}

	// end inline asm
	add.s32 	%r362, %r29, %r36;
	mul.wide.s32 	%rd142, %r362, 2;
	add.s64 	%rd143, %rd5, %rd142;
	st.global.u16 	[%rd143], %rs758;
$L__BB5_72:
	setp.ge.s32 	%p407, %r43, %r138;
	setp.ge.s32 	%p408, %r35, %r137;
	cvt.s64.s32 	%rd144, %r36;
	add.s64 	%rd145, %rd13, %rd144;
	shl.b64 	%rd146, %rd145, 1;
	add.s64 	%rd9, %rd5, %rd146;
	or.pred  	%p409, %p408, %p407;
	@%p409 bra 	$L__BB5_74;
	// begin inline asm
	{  cvt.rn.f16.f32 %rs759, %f3119;}

	// end inline asm
	st.global.u16 	[%rd9+2], %rs759;
$L__BB5_74:
	setp.ge.s32 	%p410, %r44, %r138;
	setp.ge.s32 	%p411, %r35, %r137;
	or.pred  	%p412, %p411, %p410;
	@%p412 bra 	$L__BB5_76;
	// begin inline asm
	{  cvt.rn.f16.f32 %rs760, %f3118;}

	// end inline asm
	st.global.u16 	[%rd9+4], %rs760;
$L__BB5_76:
	setp.ge.s32 	%p413, %r45, %r138;
	setp.ge.s32 	%p414, %r35, %r137;
	or.pred  	%p415, %p414, %p413;
	@%p415 bra 	$L__BB5_78;
	// begin inline asm
	{  cvt.rn.f16.f32 %rs761, %f3117;}

	// end inline asm
	st.global.u16 	[%rd9+6], %rs761;
$L__BB5_78:
	setp.ge.s32 	%p416, %r46, %r138;
	setp.ge.s32 	%p417, %r35, %r137;
	or.pred  	%p418, %p417, %p416;
	@%p418 bra 	$L__BB5_80;
	// begin inline asm
	{  cvt.rn.f16.f32 %rs762, %f3116;}

	// end inline asm
	st.global.u16 	[%rd9+8], %rs762;
$L__BB5_80:
	setp.ge.s32 	%p419, %r47, %r138;
	setp.ge.s32 	%p420, %r35, %r137;
	or.pred  	%p421, %p420, %p419;
	@%p421 bra 	$L__BB5_82;
	// begin inline asm
	{  cvt.rn.f16.f32 %rs763, %f3115;}

	// end inline asm
	st.global.u16 	[%rd9+10], %rs763;
$L__BB5_82:
	setp.ge.s32 	%p422, %r48, %r138;
	setp.ge.s32 	%p423, %r35, %r137;
	or.pred  	%p424, %p423, %p422;
	@%p424 bra 	$L__BB5_84;
	// begin inline asm
	{  cvt.rn.f16.f32 %rs764, %f3114;}

	// end inline asm
	st.global.u16 	[%rd9+12], %rs764;
$L__BB5_84:
	setp.ge.s32 	%p425, %r49, %r138;
	setp.ge.s32 	%p426, %r35, %r137;
	or.pred  	%p427, %p426, %p425;
	@%p427 bra 	$L__BB5_86;
	// begin inline asm
	{  cvt.rn.f16.f32 %rs765, %f3113;}

	// end inline asm
	st.global.u16 	[%rd9+14], %rs765;
$L__BB5_86:
	setp.ge.s32 	%p428, %r29, %r138;
	add.s32 	%r37, %r28, 5;
	setp.ge.s32 	%p429, %r37, %r137;
	add.s32 	%r38, %r36, %r138;
	or.pred  	%p430, %p429, %p428;
	@%p430 bra 	$L__BB5_88;
	// begin inline asm
	{  cvt.rn.f16.f32 %rs766, %f3112;}

	// end inline asm
	add.s32 	%r364, %r29, %r38;
	mul.wide.s32 	%rd147, %r364, 2;
	add.s64 	%rd148, %rd5, %rd147;
	st.global.u16 	[%rd148], %rs766;
$L__BB5_88:
	setp.ge.s32 	%p431, %r43, %r138;
	setp.ge.s32 	%p432, %r37, %r137;
	cvt.s64.s32 	%rd149, %r38;
	add.s64 	%rd150, %rd13, %rd149;
	shl.b64 	%rd151, %rd150, 1;
	add.s64 	%rd10, %rd5, %rd151;
	or.pred  	%p433, %p432, %p431;
	@%p433 bra 	$L__BB5_90;
	// begin inline asm
	{  cvt.rn.f16.f32 %rs767, %f3111;}

	// end inline asm
	st.global.u16 	[%rd10+2], %rs767;
$L__BB5_90:
	setp.ge.s32 	%p434, %r44, %r138;
	setp.ge.s32 	%p435, %r37, %r137;
	or.pred  	%p436, %p435, %p434;
	@%p436 bra 	$L__BB5_92;
	// begin inline asm
	{  cvt.rn.f16.f32 %rs768, %f3110;}

	// end inline asm
	st.global.u16 	[%rd10+4], %rs768;
$L__BB5_92:
	setp.ge.s32 	%p437, %r45, %r138;
	setp.ge.s32 	%p438, %r37, %r137;
	or.pred  	%p439, %p438, %p437;
	@%p439 bra 	$L__BB5_94;
	// begin inline asm
	{  cvt.rn.f16.f32 %rs769, %f3109;}

	// end inline asm
	st.global.u16 	[%rd10+6], %rs769;
$L__BB5_94:
	setp.ge.s32 	%p440, %r46, %r138;
	setp.ge.s32 	%p441, %r37, %r137;
	or.pred  	%p442, %p441, %p440;
	@%p442 bra 	$L__BB5_96;
	// begin inline asm
	{  cvt.rn.f16.f32 %rs770, %f3108;}

	// end inline asm
	st.global.u16 	[%rd10+8], %rs770;
$L__BB5_96:
	setp.ge.s32 	%p443, %r47, %r138;
	setp.ge.s32 	%p444, %r37, %r137;
	or.pred  	%p445, %p444, %p443;
	@%p445 bra 	$L__BB5_98;
	// begin inline asm
	{  cvt.rn.f16.f32 %rs771, %f3107;}

	// end inline asm
	st.global.u16 	[%rd10+10], %rs771;
$L__BB5_98:
	setp.ge.s32 	%p446, %r48, %r138;
	setp.ge.s32 	%p447, %r37, %r137;
	or.pred  	%p448, %p447, %p446;
	@%p448 bra 	$L__BB5_100;
	// begin inline asm
	{  cvt.rn.f16.f32 %rs772, %f3106;}

	// end inline asm
	st.global.u16 	[%rd10+12], %rs772;
$L__BB5_100:
	setp.ge.s32 	%p449, %r49, %r138;
	setp.ge.s32 	%p450, %r37, %r137;
	or.pred  	%p451, %p450, %p449;
	@%p451 bra 	$L__BB5_102;
	// begin inline asm
	{  cvt.rn.f16.f32 %rs773, %f3105;}

	// end inline asm
	st.global.u16 	[%rd10+14], %rs773;
$L__BB5_102:
	setp.ge.s32 	%p452, %r29, %r138;
	add.s32 	%r39, %r28, 6;
	setp.ge.s32 	%p453, %r39, %r137;
	add.s32 	%r40, %r38, %r138;
	or.pred  	%p454, %p453, %p452;
	@%p454 bra 	$L__BB5_104;
	// begin inline asm
	{  cvt.rn.f16.f32 %rs774, %f3104;}

	// end inline asm
	add.s32 	%r366, %r29, %r40;
	mul.wide.s32 	%rd152, %r366, 2;
	add.s64 	%rd153, %rd5, %rd152;
	st.global.u16 	[%rd153], %rs774;
$L__BB5_104:
	setp.ge.s32 	%p455, %r43, %r138;
	setp.ge.s32 	%p456, %r39, %r137;
	cvt.s64.s32 	%rd154, %r40;
	add.s64 	%rd155, %rd13, %rd154;
	shl.b64 	%rd156, %rd155, 1;
	add.s64 	%rd11, %rd5, %rd156;
	or.pred  	%p457, %p456, %p455;
	@%p457 bra 	$L__BB5_106;
	// begin inline asm
	{  cvt.rn.f16.f32 %rs775, %f3103;}

	// end inline asm
	st.global.u16 	[%rd11+2], %rs775;
$L__BB5_106:
	setp.ge.s32 	%p458, %r44, %r138;
	setp.ge.s32 	%p459, %r39, %r137;
	or.pred  	%p460, %p459, %p458;
	@%p460 bra 	$L__BB5_108;
	// begin inline asm
	{  cvt.rn.f16.f32 %rs776, %f3102;}

	// end inline asm
	st.global.u16 	[%rd11+4], %rs776;
$L__BB5_108:
	setp.ge.s32 	%p461, %r45, %r138;
	setp.ge.s32 	%p462, %r39, %r137;
	or.pred  	%p463, %p462, %p461;
	@%p463 bra 	$L__BB5_110;
	// begin inline asm
	{  cvt.rn.f16.f32 %rs777, %f3101;}

	// end inline asm
	st.global.u16 	[%rd11+6], %rs777;
$L__BB5_110:
	setp.ge.s32 	%p464, %r46, %r138;
	setp.ge.s32 	%p465, %r39, %r137;
	or.pred  	%p466, %p465, %p464;
	@%p466 bra 	$L__BB5_112;
	// begin inline asm
	{  cvt.rn.f16.f32 %rs778, %f3100;}

	// end inline asm
	st.global.u16 	[%rd11+8], %rs778;
$L__BB5_112:
	setp.ge.s32 	%p467, %r47, %r138;
	setp.ge.s32 	%p468, %r39, %r137;
	or.pred  	%p469, %p468, %p467;
	@%p469 bra 	$L__BB5_114;
	// begin inline asm
	{  cvt.rn.f16.f32 %rs779, %f3099;}

	// end inline asm
	st.global.u16 	[%rd11+10], %rs779;
$L__BB5_114:
	setp.ge.s32 	%p470, %r48, %r138;
	setp.ge.s32 	%p471, %r39, %r137;
	or.pred  	%p472, %p471, %p470;
	@%p472 bra 	$L__BB5_116;
	// begin inline asm
	{  cvt.rn.f16.f32 %rs780, %f3098;}

	// end inline asm
	st.global.u16 	[%rd11+12], %rs780;
$L__BB5_116:
	setp.ge.s32 	%p473, %r49, %r138;
	setp.ge.s32 	%p474, %r39, %r137;
	or.pred  	%p475, %p474, %p473;
	@%p475 bra 	$L__BB5_118;
	// begin inline asm
	{  cvt.rn.f16.f32 %rs781, %f3097;}

	// end inline asm
	st.global.u16 	[%rd11+14], %rs781;
$L__BB5_118:
	setp.ge.s32 	%p476, %r29, %r138;
	add.s32 	%r41, %r28, 7;
	setp.ge.s32 	%p477, %r41, %r137;
	add.s32 	%r42, %r40, %r138;
	or.pred  	%p478, %p477, %p476;
	@%p478 bra 	$L__BB5_120;
	// begin inline asm
	{  cvt.rn.f16.f32 %rs782, %f3096;}

	// end inline asm
	add.s32 	%r368, %r29, %r42;
	mul.wide.s32 	%rd157, %r368, 2;
	add.s64 	%rd158, %rd5, %rd157;
	st.global.u16 	[%rd158], %rs782;
$L__BB5_120:
	setp.ge.s32 	%p479, %r43, %r138;
	setp.ge.s32 	%p480, %r41, %r137;
	cvt.s64.s32 	%rd159, %r42;
	add.s64 	%rd160, %rd13, %rd159;
	shl.b64 	%rd161, %rd160, 1;
	add.s64 	%rd12, %rd5, %rd161;
	or.pred  	%p481, %p480, %p479;
	@%p481 bra 	$L__BB5_122;
	// begin inline asm
	{  cvt.rn.f16.f32 %rs783, %f3095;}

	// end inline asm
	st.global.u16 	[%rd12+2], %rs783;
$L__BB5_122:
	setp.ge.s32 	%p482, %r44, %r138;
	setp.ge.s32 	%p483, %r41, %r137;
	or.pred  	%p484, %p483, %p482;
	@%p484 bra 	$L__BB5_124;
	// begin inline asm
	{  cvt.rn.f16.f32 %rs784, %f3094;}

	// end inline asm
	st.global.u16 	[%rd12+4], %rs784;
$L__BB5_124:
	setp.ge.s32 	%p485, %r45, %r138;
	setp.ge.s32 	%p486, %r41, %r137;
	or.pred  	%p487, %p486, %p485;
	@%p487 bra 	$L__BB5_126;
	// begin inline asm
	{  cvt.rn.f16.f32 %rs785, %f3093;}

	// end inline asm
	st.global.u16 	[%rd12+6], %rs785;
$L__BB5_126:
	setp.ge.s32 	%p488, %r46, %r138;
	setp.ge.s32 	%p489, %r41, %r137;
	or.pred  	%p490, %p489, %p488;
	@%p490 bra 	$L__BB5_128;
	// begin inline asm
	{  cvt.rn.f16.f32 %rs786, %f3092;}

	// end inline asm
	st.global.u16 	[%rd12+8], %rs786;
$L__BB5_128:
	setp.ge.s32 	%p491, %r47, %r138;
	setp.ge.s32 	%p492, %r41, %r137;
	or.pred  	%p493, %p492, %p491;
	@%p493 bra 	$L__BB5_130;
	// begin inline asm
	{  cvt.rn.f16.f32 %rs787, %f3091;}

	// end inline asm
	st.global.u16 	[%rd12+10], %rs787;
$L__BB5_130:
	setp.ge.s32 	%p494, %r48, %r138;
	setp.ge.s32 	%p495, %r41, %r137;
	or.pred  	%p496, %p495, %p494;
	@%p496 bra 	$L__BB5_132;
	// begin inline asm
	{  cvt.rn.f16.f32 %rs788, %f3090;}

	// end inline asm
	st.global.u16 	[%rd12+12], %rs788;
$L__BB5_132:
	setp.ge.s32 	%p497, %r49, %r138;
	setp.ge.s32 	%p498, %r41, %r137;
	or.pred  	%p499, %p498, %p497;
	@%p499 bra 	$L__BB5_346;
	// begin inline asm
	{  cvt.rn.f16.f32 %rs789, %f3089;}

	// end inline asm
	st.global.u16 	[%rd12+14], %rs789;
	bra.uni 	$L__BB5_346;
$L__BB5_134:
	mad.lo.s32 	%r158, %r13, %r139, %r55;
	mul.wide.u32 	%rd31, %r158, 2;
	add.s64 	%rd32, %rd1, %rd31;
	ld.global.nc.u16 	%rs790, [%rd32];
$L__BB5_135:
	setp.eq.s16 	%p8, %rs2, 3;
	shr.u32 	%r159, %r5, 5;
	mov.u32 	%r160, _ZZ29quantized_matmul_kernel_tiledILi64ELi64ELi32ELi8ELi8ELi8EEvPK6__halfPKiS2_S2_S2_PS0_iiiiE6x_smem;
	mad.lo.s32 	%r161, %r159, 80, %r160;
	shl.b32 	%r162, %r12, 1;
	add.s32 	%r163, %r161, %r162;
	st.shared.u16 	[%r163], %rs790;
	mov.u32 	%r371, %r11;
	@%p8 bra 	$L__BB5_143;
	setp.lt.s32 	%p9, %r15, %r137;
	add.s32 	%r56, %r14, %r370;
	setp.lt.s32 	%p10, %r56, %r139;
	and.pred  	%p11, %p9, %p10;
	setp.gt.s32 	%p12, %r54, %r14;
	and.pred  	%p13, %p11, %p12;
	@%p13 bra 	$L__BB5_138;
	mov.f32 	%f2244, 0f00000000;
	// begin inline asm
	{  cvt.rn.f16.f32 %rs791, %f2244;}

	// end inline asm
	bra.uni 	$L__BB5_139;
$L__BB5_138:
	add.s32 	%r165, %r16, %r56;
	mul.wide.u32 	%rd33, %r165, 2;
	add.s64 	%rd34, %rd1, %rd33;
	ld.global.nc.u16 	%rs791, [%rd34];
$L__BB5_139:
	setp.eq.s16 	%p14, %rs2, 0;
	shr.u32 	%r166, %r11, 5;
	mov.u32 	%r167, _ZZ29quantized_matmul_kernel_tiledILi64ELi64ELi32ELi8ELi8ELi8EEvPK6__halfPKiS2_S2_S2_PS0_iiiiE6x_smem;
	mad.lo.s32 	%r168, %r166, 80, %r167;
	shl.b32 	%r169, %r14, 1;
	add.s32 	%r170, %r168, %r169;
	st.shared.u16 	[%r170], %rs791;
	mov.u32 	%r371, %r17;
	@%p14 bra 	$L__BB5_143;
	setp.lt.s32 	%p15, %r19, %r137;
	add.s32 	%r57, %r18, %r370;
	setp.lt.s32 	%p16, %r57, %r139;
	and.pred  	%p17, %p15, %p16;
	setp.gt.s32 	%p18, %r54, %r18;
	and.pred  	%p19, %p17, %p18;
	@%p19 bra 	$L__BB5_142;
	mov.f32 	%f2245, 0f00000000;
	// begin inline asm
	{  cvt.rn.f16.f32 %rs20, %f2245;}

	// end inline asm
	st.shared.u16 	[%r20], %rs20;
	mov.u32 	%r371, %r21;
	bra.uni 	$L__BB5_143;
$L__BB5_142:
	mad.lo.s32 	%r172, %r19, %r139, %r57;
	mul.wide.u32 	%rd35, %r172, 2;
	add.s64 	%rd36, %rd1, %rd35;
	ld.global.nc.u16 	%rs21, [%rd36];
	st.shared.u16 	[%r20], %rs21;
	mov.u32 	%r371, %r21;
$L__BB5_143:
	setp.lt.u16 	%p20, %rs1, 2;
	@%p20 bra 	$L__BB5_158;
	shl.b32 	%r173, %r9, 1;
	add.s32 	%r374, %r173, %r371;
	mad.lo.s32 	%r373, %r9, 3, %r371;
	add.s32 	%r372, %r9, %r371;
$L__BB5_145:
	shr.u32 	%r66, %r371, 5;
	and.b32  	%r67, %r371, 31;
	add.s32 	%r68, %r66, %r8;
	add.s32 	%r69, %r67, %r370;
	setp.ge.s32 	%p21, %r68, %r137;
	setp.ge.s32 	%p22, %r69, %r139;
	or.pred  	%p23, %p21, %p22;
	setp.le.s32 	%p24, %r54, %r67;
	or.pred  	%p25, %p23, %p24;
	@%p25 bra 	$L__BB5_147;
	mov.u32 	%r178, _ZZ29quantized_matmul_kernel_tiledILi64ELi64ELi32ELi8ELi8ELi8EEvPK6__halfPKiS2_S2_S2_PS0_iiiiE6x_smem;
	mad.lo.s32 	%r179, %r66, 80, %r178;
	shl.b32 	%r180, %r67, 1;
	add.s32 	%r181, %r179, %r180;
	mad.lo.s32 	%r182, %r68, %r139, %r69;
	mul.wide.u32 	%rd37, %r182, 2;
	add.s64 	%rd38, %rd1, %rd37;
	ld.global.nc.u16 	%rs23, [%rd38];
	st.shared.u16 	[%r181], %rs23;
	bra.uni 	$L__BB5_148;
$L__BB5_147:
	mov.f32 	%f2246, 0f00000000;
	// begin inline asm
	{  cvt.rn.f16.f32 %rs22, %f2246;}

	// end inline asm
	mov.u32 	%r174, _ZZ29quantized_matmul_kernel_tiledILi64ELi64ELi32ELi8ELi8ELi8EEvPK6__halfPKiS2_S2_S2_PS0_iiiiE6x_smem;
	mad.lo.s32 	%r175, %r66, 80, %r174;
	shl.b32 	%r176, %r67, 1;
	add.s32 	%r177, %r175, %r176;
	st.shared.u16 	[%r177], %rs22;
$L__BB5_148:
	shr.u32 	%r70, %r372, 5;
	and.b32  	%r71, %r372, 31;
	add.s32 	%r72, %r70, %r8;
	add.s32 	%r73, %r71, %r370;
	setp.lt.s32 	%p26, %r72, %r137;
	setp.lt.s32 	%p27, %r73, %r139;
	and.pred  	%p28, %p26, %p27;
	setp.gt.s32 	%p29, %r54, %r71;
	and.pred  	%p30, %p28, %p29;
	@%p30 bra 	$L__BB5_150;
	mov.f32 	%f2247, 0f00000000;
	// begin inline asm
	{  cvt.rn.f16.f32 %rs24, %f2247;}

	// end inline asm
	mov.u32 	%r183, _ZZ29quantized_matmul_kernel_tiledILi64ELi64ELi32ELi8ELi8ELi8EEvPK6__halfPKiS2_S2_S2_PS0_iiiiE6x_smem;
	mad.lo.s32 	%r184, %r70, 80, %r183;
	shl.b32 	%r185, %r71, 1;
	add.s32 	%r186, %r184, %r185;
	st.shared.u16 	[%r186], %rs24;
	bra.uni 	$L__BB5_151;
$L__BB5_150:
	mov.u32 	%r187, _ZZ29quantized_matmul_kernel_tiledILi64ELi64ELi32ELi8ELi8ELi8EEvPK6__halfPKiS2_S2_S2_PS0_iiiiE6x_smem;
	mad.lo.s32 	%r188, %r70, 80, %r187;
	shl.b32 	%r189, %r71, 1;
	add.s32 	%r190, %r188, %r189;
	mad.lo.s32 	%r191, %r72, %r139, %r73;
	mul.wide.u32 	%rd39, %r191, 2;
	add.s64 	%rd40, %rd1, %rd39;
	ld.global.nc.u16 	%rs25, [%rd40];
	st.shared.u16 	[%r190], %rs25;
$L__BB5_151:
	add.s32 	%r74, %r371, %r9;
	shr.u32 	%r75, %r374, 5;
	and.b32  	%r76, %r374, 31;
	add.s32 	%r77, %r75, %r8;
	add.s32 	%r78, %r76, %r370;
	setp.lt.s32 	%p31, %r77, %r137;
	setp.lt.s32 	%p32, %r78, %r139;
	and.pred  	%p33, %p31, %p32;
	setp.gt.s32 	%p34, %r54, %r76;
	and.pred  	%p35, %p33, %p34;
	@%p35 bra 	$L__BB5_153;
	mov.f32 	%f2248, 0f00000000;
	// begin inline asm
	{  cvt.rn.f16.f32 %rs26, %f2248;}

	// end inline asm
	mov.u32 	%r192, _ZZ29quantized_matmul_kernel_tiledILi64ELi64ELi32ELi8ELi8ELi8EEvPK6__halfPKiS2_S2_S2_PS0_iiiiE6x_smem;
	mad.lo.s32 	%r193, %r75, 80, %r192;
	shl.b32 	%r194, %r76, 1;
	add.s32 	%r195, %r193, %r194;
	st.shared.u16 	[%r195], %rs26;
	bra.uni 	$L__BB5_154;
$L__BB5_153:
	mov.u32 	%r196, _ZZ29quantized_matmul_kernel_tiledILi64ELi64ELi32ELi8ELi8ELi8EEvPK6__halfPKiS2_S2_S2_PS0_iiiiE6x_smem;
	mad.lo.s32 	%r197, %r75, 80, %r196;
	shl.b32 	%r198, %r76, 1;
	add.s32 	%r199, %r197, %r198;
	mad.lo.s32 	%r200, %r77, %r139, %r78;
	mul.wide.u32 	%rd41, %r200, 2;
	add.s64 	%rd42, %rd1, %rd41;
	ld.global.nc.u16 	%rs27, [%rd42];
	st.shared.u16 	[%r199], %rs27;
$L__BB5_154:
	add.s32 	%r79, %r74, %r9;
	shr.u32 	%r80, %r373, 5;
	and.b32  	%r81, %r373, 31;
	add.s32 	%r82, %r80, %r8;
	add.s32 	%r83, %r81, %r370;
	setp.lt.s32 	%p36, %r82, %r137;
	setp.lt.s32 	%p37, %r83, %r139;
	and.pred  	%p38, %p36, %p37;
	setp.gt.s32 	%p39, %r54, %r81;
	and.pred  	%p40, %p38, %p39;
	@%p40 bra 	$L__BB5_156;
	mov.f32 	%f2249, 0f00000000;
	// begin inline asm
	{  cvt.rn.f16.f32 %rs28, %f2249;}

	// end inline asm
	mov.u32 	%r201, _ZZ29quantized_matmul_kernel_tiledILi64ELi64ELi32ELi8ELi8ELi8EEvPK6__halfPKiS2_S2_S2_PS0_iiiiE6x_smem;
	mad.lo.s32 	%r202, %r80, 80, %r201;
	shl.b32 	%r203, %r81, 1;
	add.s32 	%r204, %r202, %r203;
	st.shared.u16 	[%r204], %rs28;
	bra.uni 	$L__BB5_157;
$L__BB5_156:
	mov.u32 	%r205, _ZZ29quantized_matmul_kernel_tiledILi64ELi64ELi32ELi8ELi8ELi8EEvPK6__halfPKiS2_S2_S2_PS0_iiiiE6x_smem;
	mad.lo.s32 	%r206, %r80, 80, %r205;
	shl.b32 	%r207, %r81, 1;
	add.s32 	%r208, %r206, %r207;
	mad.lo.s32 	%r209, %r82, %r139, %r83;
	mul.wide.u32 	%rd43, %r209, 2;
	add.s64 	%rd44, %rd1, %rd43;
	ld.global.nc.u16 	%rs29, [%rd44];
	st.shared.u16 	[%r208], %rs29;
$L__BB5_157:
	add.s32 	%r210, %r79, %r9;
	add.s32 	%r371, %r210, %r9;
	shl.b32 	%r211, %r9, 2;
	add.s32 	%r374, %r374, %r211;
	add.s32 	%r373, %r373, %r211;
	add.s32 	%r372, %r372, %r211;
	setp.lt.u32 	%p41, %r371, 2048;
	@%p41 bra 	$L__BB5_145;
$L__BB5_158:
	mov.u32 	%r376, %r5;
	@%p2 bra 	$L__BB5_170;
	setp.lt.s32 	%p43, %r22, %r138;
	add.s32 	%r88, %r12, %r370;
	setp.lt.s32 	%p44, %r88, %r139;
	and.pred  	%p45, %p43, %p44;
	setp.gt.s32 	%p46, %r54, %r12;
	and.pred  	%p47, %p45, %p46;
	@%p47 bra 	$L__BB5_161;
	mov.f32 	%f2250, 0f00000000;
	// begin inline asm
	{  cvt.rn.f16.f32 %rs792, %f2250;}

	// end inline asm
	bra.uni 	$L__BB5_162;
$L__BB5_161:
	shr.u32 	%r214, %r88, 2;
	mad.lo.s32 	%r215, %r22, %r1, %r214;
	mul.wide.u32 	%rd45, %r215, 4;
	add.s64 	%rd46, %rd4, %rd45;
	ld.global.nc.u32 	%r216, [%rd46];
	shl.b32 	%r217, %r5, 3;
	and.b32  	%r218, %r217, 24;
	shr.s32 	%r219, %r216, %r218;
	and.b32  	%r213, %r219, 255;
	div.s32 	%r220, %r88, %r140;
	mad.lo.s32 	%r221, %r22, %r2, %r220;
	mul.wide.s32 	%rd47, %r221, 2;
	add.s64 	%rd48, %rd3, %rd47;
	ld.global.nc.u16 	%rs36, [%rd48];
	add.s64 	%rd49, %rd2, %rd47;
	ld.global.nc.u16 	%rs34, [%rd49];
	// begin inline asm
	cvt.rn.f16.s32 %rs31, %r213;
	// end inline asm
	// begin inline asm
	{sub.f16 %rs32,%rs31,%rs34;
}
	// end inline asm
	// begin inline asm
	{mul.f16 %rs792,%rs36,%rs32;
}
	// end inline asm
$L__BB5_162:
	setp.eq.s16 	%p48, %rs2, 3;
	shr.u32 	%r222, %r5, 5;
	mov.u32 	%r223, _ZZ29quantized_matmul_kernel_tiledILi64ELi64ELi32ELi8ELi8ELi8EEvPK6__halfPKiS2_S2_S2_PS0_iiiiE6w_smem;
	mad.lo.s32 	%r224, %r222, 80, %r223;
	shl.b32 	%r225, %r12, 1;
	add.s32 	%r226, %r224, %r225;
	st.shared.u16 	[%r226], %rs792;
	mov.u32 	%r376, %r11;
	@%p48 bra 	$L__BB5_170;
	setp.lt.s32 	%p49, %r23, %r138;
	add.s32 	%r89, %r14, %r370;
	setp.lt.s32 	%p50, %r89, %r139;
	and.pred  	%p51, %p49, %p50;
	setp.gt.s32 	%p52, %r54, %r14;
	and.pred  	%p53, %p51, %p52;
	@%p53 bra 	$L__BB5_165;
	mov.f32 	%f2251, 0f00000000;
	// begin inline asm
	{  cvt.rn.f16.f32 %rs793, %f2251;}

	// end inline asm
	bra.uni 	$L__BB5_166;
$L__BB5_165:
	shr.u32 	%r229, %r89, 2;
	mad.lo.s32 	%r230, %r23, %r1, %r229;
	mul.wide.u32 	%rd50, %r230, 4;
	add.s64 	%rd51, %rd4, %rd50;
	ld.global.nc.u32 	%r231, [%rd51];
	shl.b32 	%r232, %r11, 3;
	and.b32  	%r233, %r232, 24;
	shr.s32 	%r234, %r231, %r233;
	and.b32  	%r228, %r234, 255;
	div.s32 	%r235, %r89, %r140;
	mad.lo.s32 	%r236, %r23, %r2, %r235;
	mul.wide.s32 	%rd52, %r236, 2;
	add.s64 	%rd53, %rd3, %rd52;
	ld.global.nc.u16 	%rs44, [%rd53];
	add.s64 	%rd54, %rd2, %rd52;
	ld.global.nc.u16 	%rs42, [%rd54];
	// begin inline asm
	cvt.rn.f16.s32 %rs39, %r228;
	// end inline asm
	// begin inline asm
	{sub.f16 %rs40,%rs39,%rs42;
}
	// end inline asm
	// begin inline asm
	{mul.f16 %rs793,%rs44,%rs40;
}
	// end inline asm
$L__BB5_166:
	setp.eq.s16 	%p54, %rs2, 0;
	shr.u32 	%r237, %r11, 5;
	mov.u32 	%r238, _ZZ29quantized_matmul_kernel_tiledILi64ELi64ELi32ELi8ELi8ELi8EEvPK6__halfPKiS2_S2_S2_PS0_iiiiE6w_smem;
	mad.lo.s32 	%r239, %r237, 80, %r238;
	shl.b32 	%r240, %r14, 1;
	add.s32 	%r241, %r239, %r240;
	st.shared.u16 	[%r241], %rs793;
	mov.u32 	%r376, %r17;
	@%p54 bra 	$L__BB5_170;
	setp.lt.s32 	%p55, %r24, %r138;
	add.s32 	%r90, %r18, %r370;
	setp.lt.s32 	%p56, %r90, %r139;
	and.pred  	%p57, %p55, %p56;
	setp.gt.s32 	%p58, %r54, %r18;
	and.pred  	%p59, %p57, %p58;
	@%p59 bra 	$L__BB5_169;
	mov.f32 	%f2252, 0f00000000;
	// begin inline asm
	{  cvt.rn.f16.f32 %rs46, %f2252;}

	// end inline asm
	st.shared.u16 	[%r25], %rs46;
	mov.u32 	%r376, %r21;
	bra.uni 	$L__BB5_170;
$L__BB5_169:
	shr.u32 	%r244, %r90, 2;
	mad.lo.s32 	%r245, %r24, %r1, %r244;
	mul.wide.u32 	%rd55, %r245, 4;
	add.s64 	%rd56, %rd4, %rd55;
	ld.global.nc.u32 	%r246, [%rd56];
	shl.b32 	%r247, %r17, 3;
	and.b32  	%r248, %r247, 24;
	shr.s32 	%r249, %r246, %r248;
	and.b32  	%r243, %r249, 255;
	div.s32 	%r250, %r90, %r140;
	mad.lo.s32 	%r251, %r24, %r2, %r250;
	mul.wide.s32 	%rd57, %r251, 2;
	add.s64 	%rd58, %rd3, %rd57;
	ld.global.nc.u16 	%rs52, [%rd58];
	add.s64 	%rd59, %rd2, %rd57;
	ld.global.nc.u16 	%rs50, [%rd59];
	// begin inline asm
	cvt.rn.f16.s32 %rs47, %r243;
	// end inline asm
	// begin inline asm
	{sub.f16 %rs48,%rs47,%rs50;
}
	// end inline asm
	// begin inline asm
	{mul.f16 %rs51,%rs52,%rs48;
}
	// end inline asm
	st.shared.u16 	[%r25], %rs51;
	mov.u32 	%r376, %r21;
$L__BB5_170:
	@%p20 bra 	$L__BB5_184;
$L__BB5_171:
	shr.u32 	%r93, %r376, 5;
	and.b32  	%r94, %r376, 31;
	add.s32 	%r95, %r93, %r10;
	add.s32 	%r96, %r94, %r370;
	setp.ge.s32 	%p61, %r95, %r138;
	setp.ge.s32 	%p62, %r96, %r139;
	or.pred  	%p63, %p61, %p62;
	setp.le.s32 	%p64, %r54, %r94;
	or.pred  	%p65, %p63, %p64;
	@%p65 bra 	$L__BB5_173;
	shr.u32 	%r257, %r96, 2;
	mad.lo.s32 	%r258, %r95, %r1, %r257;
	mul.wide.u32 	%rd60, %r258, 4;
	add.s64 	%rd61, %rd4, %rd60;
	ld.global.nc.u32 	%r259, [%rd61];
	shl.b32 	%r260, %r376, 3;
	and.b32  	%r261, %r260, 24;
	shr.s32 	%r262, %r259, %r261;
	and.b32  	%r256, %r262, 255;
	div.s32 	%r263, %r96, %r140;
	mad.lo.s32 	%r264, %r95, %r2, %r263;
	mul.wide.s32 	%rd62, %r264, 2;
	add.s64 	%rd63, %rd3, %rd62;
	ld.global.nc.u16 	%rs60, [%rd63];
	add.s64 	%rd64, %rd2, %rd62;
	ld.global.nc.u16 	%rs58, [%rd64];
	// begin inline asm
	cvt.rn.f16.s32 %rs55, %r256;
	// end inline asm
	// begin inline asm
	{sub.f16 %rs56,%rs55,%rs58;
}
	// end inline asm
	// begin inline asm
	{mul.f16 %rs59,%rs60,%rs56;
}
	// end inline asm
	mov.u32 	%r265, _ZZ29quantized_matmul_kernel_tiledILi64ELi64ELi32ELi8ELi8ELi8EEvPK6__halfPKiS2_S2_S2_PS0_iiiiE6w_smem;
	mad.lo.s32 	%r266, %r93, 80, %r265;
	shl.b32 	%r267, %r94, 1;
	add.s32 	%r268, %r266, %r267;
	st.shared.u16 	[%r268], %rs59;
	bra.uni 	$L__BB5_174;
$L__BB5_173:
	mov.f32 	%f2253, 0f00000000;
	// begin inline asm
	{  cvt.rn.f16.f32 %rs54, %f2253;}

	// end inline asm
	mov.u32 	%r252, _ZZ29quantized_matmul_kernel_tiledILi64ELi64ELi32ELi8ELi8ELi8EEvPK6__halfPKiS2_S2_S2_PS0_iiiiE6w_smem;
	mad.lo.s32 	%r253, %r93, 80, %r252;
	shl.b32 	%r254, %r94, 1;
	add.s32 	%r255, %r253, %r254;
	st.shared.u16 	[%r255], %rs54;
$L__BB5_174:
	add.s32 	%r97, %r376, %r9;
	shr.u32 	%r98, %r97, 5;
	and.b32  	%r99, %r97, 31;
	add.s32 	%r100, %r98, %r10;
	add.s32 	%r101, %r99, %r370;
	setp.lt.s32 	%p66, %r100, %r138;
	setp.lt.s32 	%p67, %r101, %r139;
	and.pred  	%p68, %p66, %p67;
	setp.gt.s32 	%p69, %r54, %r99;
	and.pred  	%p70, %p68, %p69;
	@%p70 bra 	$L__BB5_176;
	mov.f32 	%f2254, 0f00000000;
	// begin inline asm
	{  cvt.rn.f16.f32 %rs62, %f2254;}

	// end inline asm
	mov.u32 	%r269, _ZZ29quantized_matmul_kernel_tiledILi64ELi64ELi32ELi8ELi8ELi8EEvPK6__halfPKiS2_S2_S2_PS0_iiiiE6w_smem;
	mad.lo.s32 	%r270, %r98, 80, %r269;
	shl.b32 	%r271, %r99, 1;
	add.s32 	%r272, %r270, %r271;
	st.shared.u16 	[%r272], %rs62;
	bra.uni 	$L__BB5_177;
$L__BB5_176:
	shr.u32 	%r274, %r101, 2;
	mad.lo.s32 	%r275, %r100, %r1, %r274;
	mul.wide.u32 	%rd65, %r275, 4;
	add.s64 	%rd66, %rd4, %rd65;
	ld.global.nc.u32 	%r276, [%rd66];
	shl.b32 	%r277, %r97, 3;
	and.b32  	%r278, %r277, 24;
	shr.s32 	%r279, %r276, %r278;
	and.b32  	%r273, %r279, 255;
	div.s32 	%r280, %r101, %r140;
	mad.lo.s32 	%r281, %r100, %r2, %r280;
	mul.wide.s32 	%rd67, %r281, 2;
	add.s64 	%rd68, %rd3, %rd67;
	ld.global.nc.u16 	%rs68, [%rd68];
	add.s64 	%rd69, %rd2, %rd67;
	ld.global.nc.u16 	%rs66, [%rd69];
	// begin inline asm
	cvt.rn.f16.s32 %rs63, %r273;
	// end inline asm
	// begin inline asm
	{sub.f16 %rs64,%rs63,%rs66;
}
	// end inline asm
	// begin inline asm
	{mul.f16 %rs67,%rs68,%rs64;
}
	// end inline asm
	mov.u32 	%r282, _ZZ29quantized_matmul_kernel_tiledILi64ELi64ELi32ELi8ELi8ELi8EEvPK6__halfPKiS2_S2_S2_PS0_iiiiE6w_smem;
	mad.lo.s32 	%r283, %r98, 80, %r282;
	shl.b32 	%r284, %r99, 1;
	add.s32 	%r285, %r283, %r284;
	st.shared.u16 	[%r285], %rs67;
$L__BB5_177:
	add.s32 	%r102, %r97, %r9;
	shr.u32 	%r103, %r102, 5;
	and.b32  	%r104, %r102, 31;
	add.s32 	%r105, %r103, %r10;
	add.s32 	%r106, %r104, %r370;
	setp.lt.s32 	%p71, %r105, %r138;
	setp.lt.s32 	%p72, %r106, %r139;
	and.pred  	%p73, %p71, %p72;
	setp.gt.s32 	%p74, %r54, %r104;
	and.pred  	%p75, %p73, %p74;
	@%p75 bra 	$L__BB5_179;
	mov.f32 	%f2255, 0f00000000;
	// begin inline asm
	{  cvt.rn.f16.f32 %rs70, %f2255;}

	// end inline asm
	mov.u32 	%r286, _ZZ29quantized_matmul_kernel_tiledILi64ELi64ELi32ELi8ELi8ELi8EEvPK6__halfPKiS2_S2_S2_PS0_iiiiE6w_smem;
	mad.lo.s32 	%r287, %r103, 80, %r286;
	shl.b32 	%r288, %r104, 1;
	add.s32 	%r289, %r287, %r288;
	st.shared.u16 	[%r289], %rs70;
	bra.uni 	$L__BB5_180;
$L__BB5_179:
	shr.u32 	%r291, %r106, 2;
	mad.lo.s32 	%r292, %r105, %r1, %r291;
	mul.wide.u32 	%rd70, %r292, 4;
	add.s64 	%rd71, %rd4, %rd70;
	ld.global.nc.u32 	%r293, [%rd71];
	shl.b32 	%r294, %r102, 3;
	and.b32  	%r295, %r294, 24;
	shr.s32 	%r296, %r293, %r295;
	and.b32  	%r290, %r296, 255;
	div.s32 	%r297, %r106, %r140;
	mad.lo.s32 	%r298, %r105, %r2, %r297;
	mul.wide.s32 	%rd72, %r298, 2;
	add.s64 	%rd73, %rd3, %rd72;
	ld.global.nc.u16 	%rs76, [%rd73];
	add.s64 	%rd74, %rd2, %rd72;
	ld.global.nc.u16 	%rs74, [%rd74];
	// begin inline asm
	cvt.rn.f16.s32 %rs71, %r290;
	// end inline asm
	// begin inline asm
	{sub.f16 %rs72,%rs71,%rs74;
}
	// end inline asm
	// begin inline asm
	{mul.f16 %rs75,%rs76,%rs72;
}
	// end inline asm
	mov.u32 	%r299, _ZZ29quantized_matmul_kernel_tiledILi64ELi64ELi32ELi8ELi8ELi8EEvPK6__halfPKiS2_S2_S2_PS0_iiiiE6w_smem;
	mad.lo.s32 	%r300, %r103, 80, %r299;
	shl.b32 	%r301, %r104, 1;
	add.s32 	%r302, %r300, %r301;
	st.shared.u16 	[%r302], %rs75;
$L__BB5_180:
	add.s32 	%r107, %r102, %r9;
	shr.u32 	%r108, %r107, 5;
	and.b32  	%r109, %r107, 31;
	add.s32 	%r110, %r108, %r10;
	add.s32 	%r111, %r109, %r370;
	setp.lt.s32 	%p76, %r110, %r138;
	setp.lt.s32 	%p77, %r111, %r139;
	and.pred  	%p78, %p76, %p77;
	setp.gt.s32 	%p79, %r54, %r109;
	and.pred  	%p80, %p78, %p79;
	@%p80 bra 	$L__BB5_182;
	mov.f32 	%f2256, 0f00000000;
	// begin inline asm
	{  cvt.rn.f16.f32 %rs78, %f2256;}

	// end inline asm
	mov.u32 	%r303, _ZZ29quantized_matmul_kernel_tiledILi64ELi64ELi32ELi8ELi8ELi8EEvPK6__halfPKiS2_S2_S2_PS0_iiiiE6w_smem;
	mad.lo.s32 	%r304, %r108, 80, %r303;
	shl.b32 	%r305, %r109, 1;
	add.s32 	%r306, %r304, %r305;
	st.shared.u16 	[%r306], %rs78;
	bra.uni 	$L__BB5_183;
$L__BB5_182:
	shr.u32 	%r308, %r111, 2;
	mad.lo.s32 	%r309, %r110, %r1, %r308;
	mul.wide.u32 	%rd75, %r309, 4;
	add.s64 	%rd76, %rd4, %rd75;
	ld.global.nc.u32 	%r310, [%rd76];
	shl.b32 	%r311, %r107, 3;
	and.b32  	%r312, %r311, 24;
	shr.s32 	%r313, %r310, %r312;
	and.b32  	%r307, %r313, 255;
	div.s32 	%r314, %r111, %r140;
	mad.lo.s32 	%r315, %r110, %r2, %r314;
	mul.wide.s32 	%rd77, %r315, 2;
	add.s64 	%rd78, %rd3, %rd77;
	ld.global.nc.u16 	%rs84, [%rd78];
	add.s64 	%rd79, %rd2, %rd77;
	ld.global.nc.u16 	%rs82, [%rd79];
	// begin inline asm
	cvt.rn.f16.s32 %rs79, %r307;
	// end inline asm
	// begin inline asm
	{sub.f16 %rs80,%rs79,%rs82;
}
	// end inline asm
	// begin inline asm
	{mul.f16 %rs83,%rs84,%rs80;
}
	// end inline asm
	mov.u32 	%r316, _ZZ29quantized_matmul_kernel_tiledILi64ELi64ELi32ELi8ELi8ELi8EEvPK6__halfPKiS2_S2_S2_PS0_iiiiE6w_smem;
	mad.lo.s32 	%r317, %r108, 80, %r316;
	shl.b32 	%r318, %r109, 1;
	add.s32 	%r319, %r317, %r318;
	st.shared.u16 	[%r319], %rs83;
$L__BB5_183:
	add.s32 	%r376, %r107, %r9;
	setp.lt.u32 	%p81, %r376, 2048;
	@%p81 bra 	$L__BB5_171;
$L__BB5_184:
	bar.sync 	0;
	setp.lt.s32 	%p82, %r54, 1;
	@%p82 bra 	$L__BB5_217;
	ld.shared.u16 	%rs86, [%r26];
	ld.shared.u16 	%rs95, [%r26+80];
	ld.shared.u16 	%rs96, [%r26+160];
	ld.shared.u16 	%rs97, [%r26+240];
	ld.shared.u16 	%rs98, [%r26+320];
	ld.shared.u16 	%rs99, [%r26+400];
	ld.shared.u16 	%rs100, [%r26+480];
	ld.shared.u16 	%rs101, [%r26+560];
	ld.shared.u16 	%rs87, [%r27];
	ld.shared.u16 	%rs88, [%r27+80];
	ld.shared.u16 	%rs89, [%r27+160];
	ld.shared.u16 	%rs90, [%r27+240];
	ld.shared.u16 	%rs91, [%r27+320];
	ld.shared.u16 	%rs92, [%r27+400];
	ld.shared.u16 	%rs93, [%r27+480];
	ld.shared.u16 	%rs94, [%r27+560];
	// begin inline asm
	{  cvt.f32.f16 %f2257, %rs86;}

	// end inline asm
	// begin inline asm
	{  cvt.f32.f16 %f2258, %rs87;}

	// end inline asm
	fma.rn.f32 	%f3152, %f2257, %f2258, %f3152;
	// begin inline asm
	{  cvt.f32.f16 %f2259, %rs88;}

	// end inline asm
	fma.rn.f32 	%f3151, %f2257, %f2259, %f3151;
	// begin inline asm
	{  cvt.f32.f16 %f2260, %rs89;}

	// end inline asm
	fma.rn.f32 	%f3150, %f2257, %f2260, %f3150;
	// begin inline asm
	{  cvt.f32.f16 %f2261, %rs90;}

	// end inline asm
	fma.rn.f32 	%f3149, %f2257, %f2261, %f3149;
	// begin inline asm
	{  cvt.f32.f16 %f2262, %rs91;}

	// end inline asm
	fma.rn.f32 	%f3148, %f2257, %f2262, %f3148;
	// begin inline asm
	{  cvt.f32.f16 %f2263, %rs92;}

	// end inline asm
	fma.rn.f32 	%f3147, %f2257, %f2263, %f3147;
	// begin inline asm
	{  cvt.f32.f16 %f2264, %rs93;}

	// end inline asm
	fma.rn.f32 	%f3146, %f2257, %f2264, %f3146;
	// begin inline asm
	{  cvt.f32.f16 %f2265, %rs94;}

	// end inline asm
	fma.rn.f32 	%f3145, %f2257, %f2265, %f3145;
	// begin inline asm
	{  cvt.f32.f16 %f2266, %rs95;}

	// end inline asm
	fma.rn.f32 	%f3144, %f2266, %f2258, %f3144;
	fma.rn.f32 	%f3143, %f2266, %f2259, %f3143;
	fma.rn.f32 	%f3142, %f2266, %f2260, %f3142;
	fma.rn.f32 	%f3141, %f2266, %f2261, %f3141;
	fma.rn.f32 	%f3140, %f2266, %f2262, %f3140;
	fma.rn.f32 	%f3139, %f2266, %f2263, %f3139;
	fma.rn.f32 	%f3138, %f2266, %f2264, %f3138;
	fma.rn.f32 	%f3137, %f2266, %f2265, %f3137;
	// begin inline asm
	{  cvt.f32.f16 %f2267, %rs96;}

	// end inline asm
	fma.rn.f32 	%f3136, %f2267, %f2258, %f3136;
	fma.rn.f32 	%f3135, %f2267, %f2259, %f3135;
	fma.rn.f32 	%f3134, %f2267, %f2260, %f3134;
	fma.rn.f32 	%f3133, %f2267, %f2261, %f3133;
	fma.rn.f32 	%f3132, %f2267, %f2262, %f3132;
	fma.rn.f32 	%f3131, %f2267, %f2263, %f3131;
	fma.rn.f32 	%f3130, %f2267, %f2264, %f3130;
	fma.rn.f32 	%f3129, %f2267, %f2265, %f3129;
	// begin inline asm
	{  cvt.f32.f16 %f2268, %rs97;}

	// end inline asm
	fma.rn.f32 	%f3128, %f2268, %f2258, %f3128;
	fma.rn.f32 	%f3127, %f2268, %f2259, %f3127;
	fma.rn.f32 	%f3126, %f2268, %f2260, %f3126;
	fma.rn.f32 	%f3125, %f2268, %f2261, %f3125;
	fma.rn.f32 	%f3124, %f2268, %f2262, %f3124;
	fma.rn.f32 	%f3123, %f2268, %f2263, %f3123;
	fma.rn.f32 	%f3122, %f2268, %f2264, %f3122;
	fma.rn.f32 	%f3121, %f2268, %f2265, %f3121;
	// begin inline asm
	{  cvt.f32.f16 %f2269, %rs98;}

	// end inline asm
	fma.rn.f32 	%f3120, %f2269, %f2258, %f3120;
	fma.rn.f32 	%f3119, %f2269, %f2259, %f3119;
	fma.rn.f32 	%f3118, %f2269, %f2260, %f3118;
	fma.rn.f32 	%f3117, %f2269, %f2261, %f3117;
	fma.rn.f32 	%f3116, %f2269, %f2262, %f3116;
	fma.rn.f32 	%f3115, %f2269, %f2263, %f3115;
	fma.rn.f32 	%f3114, %f2269, %f2264, %f3114;
	fma.rn.f32 	%f3113, %f2269, %f2265, %f3113;
	// begin inline asm
	{  cvt.f32.f16 %f2270, %rs99;}

	// end inline asm
	fma.rn.f32 	%f3112, %f2270, %f2258, %f3112;
	fma.rn.f32 	%f3111, %f2270, %f2259, %f3111;
	fma.rn.f32 	%f3110, %f2270, %f2260, %f3110;
	fma.rn.f32 	%f3109, %f2270, %f2261, %f3109;
	fma.rn.f32 	%f3108, %f2270, %f2262, %f3108;
	fma.rn.f32 	%f3107, %f2270, %f2263, %f3107;
	fma.rn.f32 	%f3106, %f2270, %f2264, %f3106;
	fma.rn.f32 	%f3105, %f2270, %f2265, %f3105;
	// begin inline asm
	{  cvt.f32.f16 %f2271, %rs100;}

	// end inline asm
	fma.rn.f32 	%f3104, %f2271, %f2258, %f3104;
	fma.rn.f32 	%f3103, %f2271, %f2259, %f3103;
	fma.rn.f32 	%f3102, %f2271, %f2260, %f3102;
	fma.rn.f32 	%f3101, %f2271, %f2261, %f3101;
	fma.rn.f32 	%f3100, %f2271, %f2262, %f3100;
	fma.rn.f32 	%f3099, %f2271, %f2263, %f3099;
	fma.rn.f32 	%f3098, %f2271, %f2264, %f3098;
	fma.rn.f32 	%f3097, %f2271, %f2265, %f3097;
	// begin inline asm
	{  cvt.f32.f16 %f2272, %rs101;}

	// end inline asm
	fma.rn.f32 	%f3096, %f2272, %f2258, %f3096;
	fma.rn.f32 	%f3095, %f2272, %f2259, %f3095;
	fma.rn.f32 	%f3094, %f2272, %f2260, %f3094;
	fma.rn.f32 	%f3093, %f2272, %f2261, %f3093;
	fma.rn.f32 	%f3092, %f2272, %f2262, %f3092;
	fma.rn.f32 	%f3091, %f2272, %f2263, %f3091;
	fma.rn.f32 	%f3090, %f2272, %f2264, %f3090;
	fma.rn.f32 	%f3089, %f2272, %f2265, %f3089;
	setp.lt.s32 	%p83, %r369, 2;
	@%p83 bra 	$L__BB5_217;
	ld.shared.u16 	%rs102, [%r26+2];
	ld.shared.u16 	%rs111, [%r26+82];
	ld.shared.u16 	%rs112, [%r26+162];
	ld.shared.u16 	%rs113, [%r26+242];
	ld.shared.u16 	%rs114, [%r26+322];
	ld.shared.u16 	%rs115, [%r26+402];
	ld.shared.u16 	%rs116, [%r26+482];
	ld.shared.u16 	%rs117, [%r26+562];
	ld.shared.u16 	%rs103, [%r27+2];
	ld.shared.u16 	%rs104, [%r27+82];
	ld.shared.u16 	%rs105, [%r27+162];
	ld.shared.u16 	%rs106, [%r27+242];
	ld.shared.u16 	%rs107, [%r27+322];
	ld.shared.u16 	%rs108, [%r27+402];
	ld.shared.u16 	%rs109, [%r27+482];
	ld.shared.u16 	%rs110, [%r27+562];
	// begin inline asm
	{  cvt.f32.f16 %f2273, %rs102;}

	// end inline asm
	// begin inline asm
	{  cvt.f32.f16 %f2274, %rs103;}

	// end inline asm
	fma.rn.f32 	%f3152, %f2273, %f2274, %f3152;
	// begin inline asm
	{  cvt.f32.f16 %f2275, %rs104;}

	// end inline asm
	fma.rn.f32 	%f3151, %f2273, %f2275, %f3151;
	// begin inline asm
	{  cvt.f32.f16 %f2276, %rs105;}

	// end inline asm
	fma.rn.f32 	%f3150, %f2273, %f2276, %f3150;
	// begin inline asm
	{  cvt.f32.f16 %f2277, %rs106;}

	// end inline asm
	fma.rn.f32 	%f3149, %f2273, %f2277, %f3149;
	// begin inline asm
	{  cvt.f32.f16 %f2278, %rs107;}

	// end inline asm
	fma.rn.f32 	%f3148, %f2273, %f2278, %f3148;
	// begin inline asm
	{  cvt.f32.f16 %f2279, %rs108;}

	// end inline asm
	fma.rn.f32 	%f3147, %f2273, %f2279, %f3147;
	// begin inline asm
	{  cvt.f32.f16 %f2280, %rs109;}

	// end inline asm
	fma.rn.f32 	%f3146, %f2273, %f2280, %f3146;
	// begin inline asm
	{  cvt.f32.f16 %f2281, %rs110;}

	// end inline asm
	fma.rn.f32 	%f3145, %f2273, %f2281, %f3145;
	// begin inline asm
	{  cvt.f32.f16 %f2282, %rs111;}

	// end inline asm
	fma.rn.f32 	%f3144, %f2282, %f2274, %f3144;
	fma.rn.f32 	%f3143, %f2282, %f2275, %f3143;
	fma.rn.f32 	%f3142, %f2282, %f2276, %f3142;
	fma.rn.f32 	%f3141, %f2282, %f2277, %f3141;
	fma.rn.f32 	%f3140, %f2282, %f2278, %f3140;
	fma.rn.f32 	%f3139, %f2282, %f2279, %f3139;
	fma.rn.f32 	%f3138, %f2282, %f2280, %f3138;
	fma.rn.f32 	%f3137, %f2282, %f2281, %f3137;
	// begin inline asm
	{  cvt.f32.f16 %f2283, %rs112;}

	// end inline asm
	fma.rn.f32 	%f3136, %f2283, %f2274, %f3136;
	fma.rn.f32 	%f3135, %f2283, %f2275, %f3135;
	fma.rn.f32 	%f3134, %f2283, %f2276, %f3134;
	fma.rn.f32 	%f3133, %f2283, %f2277, %f3133;
	fma.rn.f32 	%f3132, %f2283, %f2278, %f3132;
	fma.rn.f32 	%f3131, %f2283, %f2279, %f3131;
	fma.rn.f32 	%f3130, %f2283, %f2280, %f3130;
	fma.rn.f32 	%f3129, %f2283, %f2281, %f3129;
	// begin inline asm
	{  cvt.f32.f16 %f2284, %rs113;}

	// end inline asm
	fma.rn.f32 	%f3128, %f2284, %f2274, %f3128;
	fma.rn.f32 	%f3127, %f2284, %f2275, %f3127;
	fma.rn.f32 	%f3126, %f2284, %f2276, %f3126;
	fma.rn.f32 	%f3125, %f2284, %f2277, %f3125;
	fma.rn.f32 	%f3124, %f2284, %f2278, %f3124;
	fma.rn.f32 	%f3123, %f2284, %f2279, %f3123;
	fma.rn.f32 	%f3122, %f2284, %f2280, %f3122;
	fma.rn.f32 	%f3121, %f2284, %f2281, %f3121;
	// begin inline asm
	{  cvt.f32.f16 %f2285, %rs114;}

	// end inline asm
	fma.rn.f32 	%f3120, %f2285, %f2274, %f3120;
	fma.rn.f32 	%f3119, %f2285, %f2275, %f3119;
	fma.rn.f32 	%f3118, %f2285, %f2276, %f3118;
	fma.rn.f32 	%f3117, %f2285, %f2277, %f3117;
	fma.rn.f32 	%f3116, %f2285, %f2278, %f3116;
	fma.rn.f32 	%f3115, %f2285, %f2279, %f3115;
	fma.rn.f32 	%f3114, %f2285, %f2280, %f3114;
	fma.rn.f32 	%f3113, %f2285, %f2281, %f3113;
	// begin inline asm
	{  cvt.f32.f16 %f2286, %rs115;}

	// end inline asm
	fma.rn.f32 	%f3112, %f2286, %f2274, %f3112;
	fma.rn.f32 	%f3111, %f2286, %f2275, %f3111;
	fma.rn.f32 	%f3110, %f2286, %f2276, %f3110;
	fma.rn.f32 	%f3109, %f2286, %f2277, %f3109;
	fma.rn.f32 	%f3108, %f2286, %f2278, %f3108;
	fma.rn.f32 	%f3107, %f2286, %f2279, %f3107;
	fma.rn.f32 	%f3106, %f2286, %f2280, %f3106;
	fma.rn.f32 	%f3105, %f2286, %f2281, %f3105;
	// begin inline asm
	{  cvt.f32.f16 %f2287, %rs116;}

	// end inline asm
	fma.rn.f32 	%f3104, %f2287, %f2274, %f3104;
	fma.rn.f32 	%f3103, %f2287, %f2275, %f3103;
	fma.rn.f32 	%f3102, %f2287, %f2276, %f3102;
	fma.rn.f32 	%f3101, %f2287, %f2277, %f3101;
	fma.rn.f32 	%f3100, %f2287, %f2278, %f3100;
	fma.rn.f32 	%f3099, %f2287, %f2279, %f3099;
	fma.rn.f32 	%f3098, %f2287, %f2280, %f3098;
	fma.rn.f32 	%f3097, %f2287, %f2281, %f3097;
	// begin inline asm
	{  cvt.f32.f16 %f2288, %rs117;}

	// end inline asm
	fma.rn.f32 	%f3096, %f2288, %f2274, %f3096;
	fma.rn.f32 	%f3095, %f2288, %f2275, %f3095;
	fma.rn.f32 	%f3094, %f2288, %f2276, %f3094;
	fma.rn.f32 	%f3093, %f2288, %f2277, %f3093;
	fma.rn.f32 	%f3092, %f2288, %f2278, %f3092;
	fma.rn.f32 	%f3091, %f2288, %f2279, %f3091;
	fma.rn.f32 	%f3090, %f2288, %f2280, %f3090;
	fma.rn.f32 	%f3089, %f2288, %f2281, %f3089;
	setp.eq.s32 	%p84, %r369, 2;
	@%p84 bra 	$L__BB5_217;
	ld.shared.u16 	%rs118, [%r26+4];
	ld.shared.u16 	%rs127, [%r26+84];
	ld.shared.u16 	%rs128, [%r26+164];
	ld.shared.u16 	%rs129, [%r26+244];
	ld.shared.u16 	%rs130, [%r26+324];
	ld.shared.u16 	%rs131, [%r26+404];
	ld.shared.u16 	%rs132, [%r26+484];
	ld.shared.u16 	%rs133, [%r26+564];
	ld.shared.u16 	%rs119, [%r27+4];
	ld.shared.u16 	%rs120, [%r27+84];
	ld.shared.u16 	%rs121, [%r27+164];
	ld.shared.u16 	%rs122, [%r27+244];
	ld.shared.u16 	%rs123, [%r27+324];
	ld.shared.u16 	%rs124, [%r27+404];
	ld.shared.u16 	%rs125, [%r27+484];
	ld.shared.u16 	%rs126, [%r27+564];
	// begin inline asm
	{  cvt.f32.f16 %f2289, %rs118;}

	// end inline asm
	// begin inline asm
	{  cvt.f32.f16 %f2290, %rs119;}

	// end inline asm
	fma.rn.f32 	%f3152, %f2289, %f2290, %f3152;
	// begin inline asm
	{  cvt.f32.f16 %f2291, %rs120;}

	// end inline asm
	fma.rn.f32 	%f3151, %f2289, %f2291, %f3151;
	// begin inline asm
	{  cvt.f32.f16 %f2292, %rs121;}

	// end inline asm
	fma.rn.f32 	%f3150, %f2289, %f2292, %f3150;
	// begin inline asm
	{  cvt.f32.f16 %f2293, %rs122;}

	// end inline asm
	fma.rn.f32 	%f3149, %f2289, %f2293, %f3149;
	// begin inline asm
	{  cvt.f32.f16 %f2294, %rs123;}

	// end inline asm
	fma.rn.f32 	%f3148, %f2289, %f2294, %f3148;
	// begin inline asm
	{  cvt.f32.f16 %f2295, %rs124;}

	// end inline asm
	fma.rn.f32 	%f3147, %f2289, %f2295, %f3147;
	// begin inline asm
	{  cvt.f32.f16 %f2296, %rs125;}

	// end inline asm
	fma.rn.f32 	%f3146, %f2289, %f2296, %f3146;
	// begin inline asm
	{  cvt.f32.f16 %f2297, %rs126;}

	// end inline asm
	fma.rn.f32 	%f3145, %f2289, %f2297, %f3145;
	// begin inline asm
	{  cvt.f32.f16 %f2298, %rs127;}

	// end inline asm
	fma.rn.f32 	%f3144, %f2298, %f2290, %f3144;
	fma.rn.f32 	%f3143, %f2298, %f2291, %f3143;
	fma.rn.f32 	%f3142, %f2298, %f2292, %f3142;
	fma.rn.f32 	%f3141, %f2298, %f2293, %f3141;
	fma.rn.f32 	%f3140, %f2298, %f2294, %f3140;
	fma.rn.f32 	%f3139, %f2298, %f2295, %f3139;
	fma.rn.f32 	%f3138, %f2298, %f2296, %f3138;
	fma.rn.f32 	%f3137, %f2298, %f2297, %f3137;
	// begin inline asm
	{  cvt.f32.f16 %f2299, %rs128;}

	// end inline asm
	fma.rn.f32 	%f3136, %f2299, %f2290, %f3136;
	fma.rn.f32 	%f3135, %f2299, %f2291, %f3135;
	fma.rn.f32 	%f3134, %f2299, %f2292, %f3134;
	fma.rn.f32 	%f3133, %f2299, %f2293, %f3133;
	fma.rn.f32 	%f3132, %f2299, %f2294, %f3132;
	fma.rn.f32 	%f3131, %f2299, %f2295, %f3131;
	fma.rn.f32 	%f3130, %f2299, %f2296, %f3130;
	fma.rn.f32 	%f3129, %f2299, %f2297, %f3129;
	// begin inline asm
	{  cvt.f32.f16 %f2300, %rs129;}

	// end inline asm
	fma.rn.f32 	%f3128, %f2300, %f2290, %f3128;
	fma.rn.f32 	%f3127, %f2300, %f2291, %f3127;
	fma.rn.f32 	%f3126, %f2300, %f2292, %f3126;
	fma.rn.f32 	%f3125, %f2300, %f2293, %f3125;
	fma.rn.f32 	%f3124, %f2300, %f2294, %f3124;
	fma.rn.f32 	%f3123, %f2300, %f2295, %f3123;
	fma.rn.f32 	%f3122, %f2300, %f2296, %f3122;
	fma.rn.f32 	%f3121, %f2300, %f2297, %f3121;
	// begin inline asm
	{  cvt.f32.f16 %f2301, %rs130;}

	// end inline asm
	fma.rn.f32 	%f3120, %f2301, %f2290, %f3120;
	fma.rn.f32 	%f3119, %f2301, %f2291, %f3119;
	fma.rn.f32 	%f3118, %f2301, %f2292, %f3118;
	fma.rn.f32 	%f3117, %f2301, %f2293, %f3117;
	fma.rn.f32 	%f3116, %f2301, %f2294, %f3116;
	fma.rn.f32 	%f3115, %f2301, %f2295, %f3115;
	fma.rn.f32 	%f3114, %f2301, %f2296, %f3114;
	fma.rn.f32 	%f3113, %f2301, %f2297, %f3113;
	// begin inline asm
	{  cvt.f32.f16 %f2302, %rs131;}

	// end inline asm
	fma.rn.f32 	%f3112, %f2302, %f2290, %f3112;
	fma.rn.f32 	%f3111, %f2302, %f2291, %f3111;
	fma.rn.f32 	%f3110, %f2302, %f2292, %f3110;
	fma.rn.f32 	%f3109, %f2302, %f2293, %f3109;
	fma.rn.f32 	%f3108, %f2302, %f2294, %f3108;
	fma.rn.f32 	%f3107, %f2302, %f2295, %f3107;
	fma.rn.f32 	%f3106, %f2302, %f2296, %f3106;
	fma.rn.f32 	%f3105, %f2302, %f2297, %f3105;
	// begin inline asm
	{  cvt.f32.f16 %f2303, %rs132;}

	// end inline asm
	fma.rn.f32 	%f3104, %f2303, %f2290, %f3104;
	fma.rn.f32 	%f3103, %f2303, %f2291, %f3103;
	fma.rn.f32 	%f3102, %f2303, %f2292, %f3102;
	fma.rn.f32 	%f3101, %f2303, %f2293, %f3101;
	fma.rn.f32 	%f3100, %f2303, %f2294, %f3100;
	fma.rn.f32 	%f3099, %f2303, %f2295, %f3099;
	fma.rn.f32 	%f3098, %f2303, %f2296, %f3098;
	fma.rn.f32 	%f3097, %f2303, %f2297, %f3097;
	// begin inline asm
	{  cvt.f32.f16 %f2304, %rs133;}

	// end inline asm
	fma.rn.f32 	%f3096, %f2304, %f2290, %f3096;
	fma.rn.f32 	%f3095, %f2304, %f2291, %f3095;
	fma.rn.f32 	%f3094, %f2304, %f2292, %f3094;
	fma.rn.f32 	%f3093, %f2304, %f2293, %f3093;
	fma.rn.f32 	%f3092, %f2304, %f2294, %f3092;
	fma.rn.f32 	%f3091, %f2304, %f2295, %f3091;
	fma.rn.f32 	%f3090, %f2304, %f2296, %f3090;
	fma.rn.f32 	%f3089, %f2304, %f2297, %f3089;
	setp.eq.s32 	%p85, %r369, 3;
	@%p85 bra 	$L__BB5_217;
	ld.shared.u16 	%rs134, [%r26+6];
	ld.shared.u16 	%rs143, [%r26+86];
	ld.shared.u16 	%rs144, [%r26+166];
	ld.shared.u16 	%rs145, [%r26+246];
	ld.shared.u16 	%rs146, [%r26+326];
	ld.shared.u16 	%rs147, [%r26+406];
	ld.shared.u16 	%rs148, [%r26+486];
	ld.shared.u16 	%rs149, [%r26+566];
	ld.shared.u16 	%rs135, [%r27+6];
	ld.shared.u16 	%rs136, [%r27+86];
	ld.shared.u16 	%rs137, [%r27+166];
	ld.shared.u16 	%rs138, [%r27+246];
	ld.shared.u16 	%rs139, [%r27+326];
	ld.shared.u16 	%rs140, [%r27+406];
	ld.shared.u16 	%rs141, [%r27+486];
	ld.shared.u16 	%rs142, [%r27+566];
	// begin inline asm
	{  cvt.f32.f16 %f2305, %rs134;}

	// end inline asm
	// begin inline asm
	{  cvt.f32.f16 %f2306, %rs135;}

	// end inline asm
	fma.rn.f32 	%f3152, %f2305, %f2306, %f3152;
	// begin inline asm
	{  cvt.f32.f16 %f2307, %rs136;}

	// end inline asm
	fma.rn.f32 	%f3151, %f2305, %f2307, %f3151;
	// begin inline asm
	{  cvt.f32.f16 %f2308, %rs137;}

	// end inline asm
	fma.rn.f32 	%f3150, %f2305, %f2308, %f3150;
	// begin inline asm
	{  cvt.f32.f16 %f2309, %rs138;}

	// end inline asm
	fma.rn.f32 	%f3149, %f2305, %f2309, %f3149;
	// begin inline asm
	{  cvt.f32.f16 %f2310, %rs139;}

	// end inline asm
	fma.rn.f32 	%f3148, %f2305, %f2310, %f3148;
	// begin inline asm
	{  cvt.f32.f16 %f2311, %rs140;}

	// end inline asm
	fma.rn.f32 	%f3147, %f2305, %f2311, %f3147;
	// begin inline asm
	{  cvt.f32.f16 %f2312, %rs141;}

	// end inline asm
	fma.rn.f32 	%f3146, %f2305, %f2312, %f3146;
	// begin inline asm
	{  cvt.f32.f16 %f2313, %rs142;}

	// end inline asm
	fma.rn.f32 	%f3145, %f2305, %f2313, %f3145;
	// begin inline asm
	{  cvt.f32.f16 %f2314, %rs143;}

	// end inline asm
	fma.rn.f32 	%f3144, %f2314, %f2306, %f3144;
	fma.rn.f32 	%f3143, %f2314, %f2307, %f3143;
	fma.rn.f32 	%f3142, %f2314, %f2308, %f3142;
	fma.rn.f32 	%f3141, %f2314, %f2309, %f3141;
	fma.rn.f32 	%f3140, %f2314, %f2310, %f3140;
	fma.rn.f32 	%f3139, %f2314, %f2311, %f3139;
	fma.rn.f32 	%f3138, %f2314, %f2312, %f3138;
	fma.rn.f32 	%f3137, %f2314, %f2313, %f3137;
	// begin inline asm
	{  cvt.f32.f16 %f2315, %rs144;}

	// end inline asm
	fma.rn.f32 	%f3136, %f2315, %f2306, %f3136;
	fma.rn.f32 	%f3135, %f2315, %f2307, %f3135;
	fma.rn.f32 	%f3134, %f2315, %f2308, %f3134;
	fma.rn.f32 	%f3133, %f2315, %f2309, %f3133;
	fma.rn.f32 	%f3132, %f2315, %f2310, %f3132;
	fma.rn.f32 	%f3131, %f2315, %f2311, %f3131;
	fma.rn.f32 	%f3130, %f2315, %f2312, %f3130;
	fma.rn.f32 	%f3129, %f2315, %f2313, %f3129;
	// begin inline asm
	{  cvt.f32.f16 %f2316, %rs145;}

	// end inline asm
	fma.rn.f32 	%f3128, %f2316, %f2306, %f3128;
	fma.rn.f32 	%f3127, %f2316, %f2307, %f3127;
	fma.rn.f32 	%f3126, %f2316, %f2308, %f3126;
	fma.rn.f32 	%f3125, %f2316, %f2309, %f3125;
	fma.rn.f32 	%f3124, %f2316, %f2310, %f3124;
	fma.rn.f32 	%f3123, %f2316, %f2311, %f3123;
	fma.rn.f32 	%f3122, %f2316, %f2312, %f3122;
	fma.rn.f32 	%f3121, %f2316, %f2313, %f3121;
	// begin inline asm
	{  cvt.f32.f16 %f2317, %rs146;}

	// end inline asm
	fma.rn.f32 	%f3120, %f2317, %f2306, %f3120;
	fma.rn.f32 	%f3119, %f2317, %f2307, %f3119;
	fma.rn.f32 	%f3118, %f2317, %f2308, %f3118;
	fma.rn.f32 	%f3117, %f2317, %f2309, %f3117;
	fma.rn.f32 	%f3116, %f2317, %f2310, %f3116;
	fma.rn.f32 	%f3115, %f2317, %f2311, %f3115;
	fma.rn.f32 	%f3114, %f2317, %f2312, %f3114;
	fma.rn.f32 	%f3113, %f2317, %f2313, %f3113;
	// begin inline asm
	{  cvt.f32.f16 %f2318, %rs147;}

	// end inline asm
	fma.rn.f32 	%f3112, %f2318, %f2306, %f3112;
	fma.rn.f32 	%f3111, %f2318, %f2307, %f3111;
	fma.rn.f32 	%f3110, %f2318, %f2308, %f3110;
	fma.rn.f32 	%f3109, %f2318, %f2309, %f3109;
	fma.rn.f32 	%f3108, %f2318, %f2310, %f3108;
	fma.rn.f32 	%f3107, %f2318, %f2311, %f3107;
	fma.rn.f32 	%f3106, %f2318, %f2312, %f3106;
	fma.rn.f32 	%f3105, %f2318, %f2313, %f3105;
	// begin inline asm
	{  cvt.f32.f16 %f2319, %rs148;}

	// end inline asm
	fma.rn.f32 	%f3104, %f2319, %f2306, %f3104;
	fma.rn.f32 	%f3103, %f2319, %f2307, %f3103;
	fma.rn.f32 	%f3102, %f2319, %f2308, %f3102;
	fma.rn.f32 	%f3101, %f2319, %f2309, %f3101;
	fma.rn.f32 	%f3100, %f2319, %f2310, %f3100;
	fma.rn.f32 	%f3099, %f2319, %f2311, %f3099;
	fma.rn.f32 	%f3098, %f2319, %f2312, %f3098;
	fma.rn.f32 	%f3097, %f2319, %f2313, %f3097;
	// begin inline asm
	{  cvt.f32.f16 %f2320, %rs149;}

	// end inline asm
	fma.rn.f32 	%f3096, %f2320, %f2306, %f3096;
	fma.rn.f32 	%f3095, %f2320, %f2307, %f3095;
	fma.rn.f32 	%f3094, %f2320, %f2308, %f3094;
	fma.rn.f32 	%f3093, %f2320, %f2309, %f3093;
	fma.rn.f32 	%f3092, %f2320, %f2310, %f3092;
	fma.rn.f32 	%f3091, %f2320, %f2311, %f3091;
	fma.rn.f32 	%f3090, %f2320, %f2312, %f3090;
	fma.rn.f32 	%f3089, %f2320, %f2313, %f3089;
	setp.eq.s32 	%p86, %r369, 4;
	@%p86 bra 	$L__BB5_217;
	ld.shared.u16 	%rs150, [%r26+8];
	ld.shared.u16 	%rs159, [%r26+88];
	ld.shared.u16 	%rs160, [%r26+168];
	ld.shared.u16 	%rs161, [%r26+248];
	ld.shared.u16 	%rs162, [%r26+328];
	ld.shared.u16 	%rs163, [%r26+408];
	ld.shared.u16 	%rs164, [%r26+488];
	ld.shared.u16 	%rs165, [%r26+568];
	ld.shared.u16 	%rs151, [%r27+8];
	ld.shared.u16 	%rs152, [%r27+88];
	ld.shared.u16 	%rs153, [%r27+168];
	ld.shared.u16 	%rs154, [%r27+248];
	ld.shared.u16 	%rs155, [%r27+328];
	ld.shared.u16 	%rs156, [%r27+408];
	ld.shared.u16 	%rs157, [%r27+488];
	ld.shared.u16 	%rs158, [%r27+568];
	// begin inline asm
	{  cvt.f32.f16 %f2321, %rs150;}

	// end inline asm
	// begin inline asm
	{  cvt.f32.f16 %f2322, %rs151;}

	// end inline asm
	fma.rn.f32 	%f3152, %f2321, %f2322, %f3152;
	// begin inline asm
	{  cvt.f32.f16 %f2323, %rs152;}

	// end inline asm
	fma.rn.f32 	%f3151, %f2321, %f2323, %f3151;
	// begin inline asm
	{  cvt.f32.f16 %f2324, %rs153;}

	// end inline asm
	fma.rn.f32 	%f3150, %f2321, %f2324, %f3150;
	// begin inline asm
	{  cvt.f32.f16 %f2325, %rs154;}

	// end inline asm
	fma.rn.f32 	%f3149, %f2321, %f2325, %f3149;
	// begin inline asm
	{  cvt.f32.f16 %f2326, %rs155;}

	// end inline asm
	fma.rn.f32 	%f3148, %f2321, %f2326, %f3148;
	// begin inline asm
	{  cvt.f32.f16 %f2327, %rs156;}

	// end inline asm
	fma.rn.f32 	%f3147, %f2321, %f2327, %f3147;
	// begin inline asm
	{  cvt.f32.f16 %f2328, %rs157;}

	// end inline asm
	fma.rn.f32 	%f3146, %f2321, %f2328, %f3146;
	// begin inline asm
	{  cvt.f32.f16 %f2329, %rs158;}

	// end inline asm
	fma.rn.f32 	%f3145, %f2321, %f2329, %f3145;
	// begin inline asm
	{  cvt.f32.f16 %f2330, %rs159;}

	// end inline asm
	fma.rn.f32 	%f3144, %f2330, %f2322, %f3144;
	fma.rn.f32 	%f3143, %f2330, %f2323, %f3143;
	fma.rn.f32 	%f3142, %f2330, %f2324, %f3142;
	fma.rn.f32 	%f3141, %f2330, %f2325, %f3141;
	fma.rn.f32 	%f3140, %f2330, %f2326, %f3140;
	fma.rn.f32 	%f3139, %f2330, %f2327, %f3139;
	fma.rn.f32 	%f3138, %f2330, %f2328, %f3138;
	fma.rn.f32 	%f3137, %f2330, %f2329, %f3137;
	// begin inline asm
	{  cvt.f32.f16 %f2331, %rs160;}

	// end inline asm
	fma.rn.f32 	%f3136, %f2331, %f2322, %f3136;
	fma.rn.f32 	%f3135, %f2331, %f2323, %f3135;
	fma.rn.f32 	%f3134, %f2331, %f2324, %f3134;
	fma.rn.f32 	%f3133, %f2331, %f2325, %f3133;
	fma.rn.f32 	%f3132, %f2331, %f2326, %f3132;
	fma.rn.f32 	%f3131, %f2331, %f2327, %f3131;
	fma.rn.f32 	%f3130, %f2331, %f2328, %f3130;
	fma.rn.f32 	%f3129, %f2331, %f2329, %f3129;
	// begin inline asm
	{  cvt.f32.f16 %f2332, %rs161;}

	// end inline asm
	fma.rn.f32 	%f3128, %f2332, %f2322, %f3128;
	fma.rn.f32 	%f3127, %f2332, %f2323, %f3127;
	fma.rn.f32 	%f3126, %f2332, %f2324, %f3126;
	fma.rn.f32 	%f3125, %f2332, %f2325, %f3125;
	fma.rn.f32 	%f3124, %f2332, %f2326, %f3124;
	fma.rn.f32 	%f3123, %f2332, %f2327, %f3123;
	fma.rn.f32 	%f3122, %f2332, %f2328, %f3122;
	fma.rn.f32 	%f3121, %f2332, %f2329, %f3121;
	// begin inline asm
	{  cvt.f32.f16 %f2333, %rs162;}

	// end inline asm
	fma.rn.f32 	%f3120, %f2333, %f2322, %f3120;
	fma.rn.f32 	%f3119, %f2333, %f2323, %f3119;
	fma.rn.f32 	%f3118, %f2333, %f2324, %f3118;
	fma.rn.f32 	%f3117, %f2333, %f2325, %f3117;
	fma.rn.f32 	%f3116, %f2333, %f2326, %f3116;
	fma.rn.f32 	%f3115, %f2333, %f2327, %f3115;
	fma.rn.f32 	%f3114, %f2333, %f2328, %f3114;
	fma.rn.f32 	%f3113, %f2333, %f2329, %f3113;
	// begin inline asm
	{  cvt.f32.f16 %f2334, %rs163;}

	// end inline asm
	fma.rn.f32 	%f3112, %f2334, %f2322, %f3112;
	fma.rn.f32 	%f3111, %f2334, %f2323, %f3111;
	fma.rn.f32 	%f3110, %f2334, %f2324, %f3110;
	fma.rn.f32 	%f3109, %f2334, %f2325, %f3109;
	fma.rn.f32 	%f3108, %f2334, %f2326, %f3108;
	fma.rn.f32 	%f3107, %f2334, %f2327, %f3107;
	fma.rn.f32 	%f3106, %f2334, %f2328, %f3106;
	fma.rn.f32 	%f3105, %f2334, %f2329, %f3105;
	// begin inline asm
	{  cvt.f32.f16 %f2335, %rs164;}

	// end inline asm
	fma.rn.f32 	%f3104, %f2335, %f2322, %f3104;
	fma.rn.f32 	%f3103, %f2335, %f2323, %f3103;
	fma.rn.f32 	%f3102, %f2335, %f2324, %f3102;
	fma.rn.f32 	%f3101, %f2335, %f2325, %f3101;
	fma.rn.f32 	%f3100, %f2335, %f2326, %f3100;
	fma.rn.f32 	%f3099, %f2335, %f2327, %f3099;
	fma.rn.f32 	%f3098, %f2335, %f2328, %f3098;
	fma.rn.f32 	%f3097, %f2335, %f2329, %f3097;
	// begin inline asm
	{  cvt.f32.f16 %f2336, %rs165;}

	// end inline asm
	fma.rn.f32 	%f3096, %f2336, %f2322, %f3096;
	fma.rn.f32 	%f3095, %f2336, %f2323, %f3095;
	fma.rn.f32 	%f3094, %f2336, %f2324, %f3094;
	fma.rn.f32 	%f3093, %f2336, %f2325, %f3093;
	fma.rn.f32 	%f3092, %f2336, %f2326, %f3092;
	fma.rn.f32 	%f3091, %f2336, %f2327, %f3091;
	fma.rn.f32 	%f3090, %f2336, %f2328, %f3090;
	fma.rn.f32 	%f3089, %f2336, %f2329, %f3089;
	setp.eq.s32 	%p87, %r369, 5;
	@%p87 bra 	$L__BB5_217;
	ld.shared.u16 	%rs166, [%r26+10];
	ld.shared.u16 	%rs175, [%r26+90];
	ld.shared.u16 	%rs176, [%r26+170];
	ld.shared.u16 	%rs177, [%r26+250];
	ld.shared.u16 	%rs178, [%r26+330];
	ld.shared.u16 	%rs179, [%r26+410];
	ld.shared.u16 	%rs180, [%r26+490];
	ld.shared.u16 	%rs181, [%r26+570];
	ld.shared.u16 	%rs167, [%r27+10];
	ld.shared.u16 	%rs168, [%r27+90];
	ld.shared.u16 	%rs169, [%r27+170];
	ld.shared.u16 	%rs170, [%r27+250];
	ld.shared.u16 	%rs171, [%r27+330];
	ld.shared.u16 	%rs172, [%r27+410];
	ld.shared.u16 	%rs173, [%r27+490];
	ld.shared.u16 	%rs174, [%r27+570];
	// begin inline asm
	{  cvt.f32.f16 %f2337, %rs166;}

	// end inline asm
	// begin inline asm
	{  cvt.f32.f16 %f2338, %rs167;}

	// end inline asm
	fma.rn.f32 	%f3152, %f2337, %f2338, %f3152;
	// begin inline asm
	{  cvt.f32.f16 %f2339, %rs168;}

	// end inline asm
	fma.rn.f32 	%f3151, %f2337, %f2339, %f3151;
	// begin inline asm
	{  cvt.f32.f16 %f2340, %rs169;}

	// end inline asm
	fma.rn.f32 	%f3150, %f2337, %f2340, %f3150;
	// begin inline asm
	{  cvt.f32.f16 %f2341, %rs170;}

	// end inline asm
	fma.rn.f32 	%f3149, %f2337, %f2341, %f3149;
	// begin inline asm
	{  cvt.f32.f16 %f2342, %rs171;}

	// end inline asm
	fma.rn.f32 	%f3148, %f2337, %f2342, %f3148;
	// begin inline asm
	{  cvt.f32.f16 %f2343, %rs172;}

	// end inline asm
	fma.rn.f32 	%f3147, %f2337, %f2343, %f3147;
	// begin inline asm
	{  cvt.f32.f16 %f2344, %rs173;}

	// end inline asm
	fma.rn.f32 	%f3146, %f2337, %f2344, %f3146;
	// begin inline asm
	{  cvt.f32.f16 %f2345, %rs174;}

	// end inline asm
	fma.rn.f32 	%f3145, %f2337, %f2345, %f3145;
	// begin inline asm
	{  cvt.f32.f16 %f2346, %rs175;}

	// end inline asm
	fma.rn.f32 	%f3144, %f2346, %f2338, %f3144;
	fma.rn.f32 	%f3143, %f2346, %f2339, %f3143;
	fma.rn.f32 	%f3142, %f2346, %f2340, %f3142;
	fma.rn.f32 	%f3141, %f2346, %f2341, %f3141;
	fma.rn.f32 	%f3140, %f2346, %f2342, %f3140;
	fma.rn.f32 	%f3139, %f2346, %f2343, %f3139;
	fma.rn.f32 	%f3138, %f2346, %f2344, %f3138;
	fma.rn.f32 	%f3137, %f2346, %f2345, %f3137;
	// begin inline asm
	{  cvt.f32.f16 %f2347, %rs176;}

	// end inline asm
	fma.rn.f32 	%f3136, %f2347, %f2338, %f3136;
	fma.rn.f32 	%f3135, %f2347, %f2339, %f3135;
	fma.rn.f32 	%f3134, %f2347, %f2340, %f3134;
	fma.rn.f32 	%f3133, %f2347, %f2341, %f3133;
	fma.rn.f32 	%f3132, %f2347, %f2342, %f3132;
	fma.rn.f32 	%f3131, %f2347, %f2343, %f3131;
	fma.rn.f32 	%f3130, %f2347, %f2344, %f3130;
	fma.rn.f32 	%f3129, %f2347, %f2345, %f3129;
	// begin inline asm
	{  cvt.f32.f16 %f2348, %rs177;}

	// end inline asm
	fma.rn.f32 	%f3128, %f2348, %f2338, %f3128;
	fma.rn.f32 	%f3127, %f2348, %f2339, %f3127;
	fma.rn.f32 	%f3126, %f2348, %f2340, %f3126;
	fma.rn.f32 	%f3125, %f2348, %f2341, %f3125;
	fma.rn.f32 	%f3124, %f2348, %f2342, %f3124;
	fma.rn.f32 	%f3123, %f2348, %f2343, %f3123;
	fma.rn.f32 	%f3122, %f2348, %f2344, %f3122;
	fma.rn.f32 	%f3121, %f2348, %f2345, %f3121;
	// begin inline asm
	{  cvt.f32.f16 %f2349, %rs178;}

	// end inline asm
	fma.rn.f32 	%f3120, %f2349, %f2338, %f3120;
	fma.rn.f32 	%f3119, %f2349, %f2339, %f3119;
	fma.rn.f32 	%f3118, %f2349, %f2340, %f3118;
	fma.rn.f32 	%f3117, %f2349, %f2341, %f3117;
	fma.rn.f32 	%f3116, %f2349, %f2342, %f3116;
	fma.rn.f32 	%f3115, %f2349, %f2343, %f3115;
	fma.rn.f32 	%f3114, %f2349, %f2344, %f3114;
	fma.rn.f32 	%f3113, %f2349, %f2345, %f3113;
	// begin inline asm
	{  cvt.f32.f16 %f2350, %rs179;}

	// end inline asm
	fma.rn.f32 	%f3112, %f2350, %f2338, %f3112;
	fma.rn.f32 	%f3111, %f2350, %f2339, %f3111;
	fma.rn.f32 	%f3110, %f2350, %f2340, %f3110;
	fma.rn.f32 	%f3109, %f2350, %f2341, %f3109;
	fma.rn.f32 	%f3108, %f2350, %f2342, %f3108;
	fma.rn.f32 	%f3107, %f2350, %f2343, %f3107;
	fma.rn.f32 	%f3106, %f2350, %f2344, %f3106;
	fma.rn.f32 	%f3105, %f2350, %f2345, %f3105;
	// begin inline asm
	{  cvt.f32.f16 %f2351, %rs180;}

	// end inline asm
	fma.rn.f32 	%f3104, %f2351, %f2338, %f3104;
	fma.rn.f32 	%f3103, %f2351, %f2339, %f3103;
	fma.rn.f32 	%f3102, %f2351, %f2340, %f3102;
	fma.rn.f32 	%f3101, %f2351, %f2341, %f3101;
	fma.rn.f32 	%f3100, %f2351, %f2342, %f3100;
	fma.rn.f32 	%f3099, %f2351, %f2343, %f3099;
	fma.rn.f32 	%f3098, %f2351, %f2344, %f3098;
	fma.rn.f32 	%f3097, %f2351, %f2345, %f3097;
	// begin inline asm
	{  cvt.f32.f16 %f2352, %rs181;}

	// end inline asm
	fma.rn.f32 	%f3096, %f2352, %f2338, %f3096;
	fma.rn.f32 	%f3095, %f2352, %f2339, %f3095;
	fma.rn.f32 	%f3094, %f2352, %f2340, %f3094;
	fma.rn.f32 	%f3093, %f2352, %f2341, %f3093;
	fma.rn.f32 	%f3092, %f2352, %f2342, %f3092;
	fma.rn.f32 	%f3091, %f2352, %f2343, %f3091;
	fma.rn.f32 	%f3090, %f2352, %f2344, %f3090;
	fma.rn.f32 	%f3089, %f2352, %f2345, %f3089;
	setp.eq.s32 	%p88, %r369, 6;
	@%p88 bra 	$L__BB5_217;
	ld.shared.u16 	%rs182, [%r26+12];
	ld.shared.u16 	%rs191, [%r26+92];
	ld.shared.u16 	%rs192, [%r26+172];
	ld.shared.u16 	%rs193, [%r26+252];
	ld.shared.u16 	%rs194, [%r26+332];
	ld.shared.u16 	%rs195, [%r26+412];
	ld.shared.u16 	%rs196, [%r26+492];
	ld.shared.u16 	%rs197, [%r26+572];
	ld.shared.u16 	%rs183, [%r27+12];
	ld.shared.u16 	%rs184, [%r27+92];
	ld.shared.u16 	%rs185, [%r27+172];
	ld.shared.u16 	%rs186, [%r27+252];
	ld.shared.u16 	%rs187, [%r27+332];
	ld.shared.u16 	%rs188, [%r27+412];
	ld.shared.u16 	%rs189, [%r27+492];
	ld.shared.u16 	%rs190, [%r27+572];
	// begin inline asm
	{  cvt.f32.f16 %f2353, %rs182;}

	// end inline asm
	// begin inline asm
	{  cvt.f32.f16 %f2354, %rs183;}

	// end inline asm
	fma.rn.f32 	%f3152, %f2353, %f2354, %f3152;
	// begin inline asm
	{  cvt.f32.f16 %f2355, %rs184;}

	// end inline asm
	fma.rn.f32 	%f3151, %f2353, %f2355, %f3151;
	// begin inline asm
	{  cvt.f32.f16 %f2356, %rs185;}

	// end inline asm
	fma.rn.f32 	%f3150, %f2353, %f2356, %f3150;
	// begin inline asm
	{  cvt.f32.f16 %f2357, %rs186;}

	// end inline asm
	fma.rn.f32 	%f3149, %f2353, %f2357, %f3149;
	// begin inline asm
	{  cvt.f32.f16 %f2358, %rs187;}

	// end inline asm
	fma.rn.f32 	%f3148, %f2353, %f2358, %f3148;
	// begin inline asm
	{  cvt.f32.f16 %f2359, %rs188;}

	// end inline asm
	fma.rn.f32 	%f3147, %f2353, %f2359, %f3147;
	// begin inline asm
	{  cvt.f32.f16 %f2360, %rs189;}

	// end inline asm
	fma.rn.f32 	%f3146, %f2353, %f2360, %f3146;
	// begin inline asm
	{  cvt.f32.f16 %f2361, %rs190;}

	// end inline asm
	fma.rn.f32 	%f3145, %f2353, %f2361, %f3145;
	// begin inline asm
	{  cvt.f32.f16 %f2362, %rs191;}

	// end inline asm
	fma.rn.f32 	%f3144, %f2362, %f2354, %f3144;
	fma.rn.f32 	%f3143, %f2362, %f2355, %f3143;
	fma.rn.f32 	%f3142, %f2362, %f2356, %f3142;
	fma.rn.f32 	%f3141, %f2362, %f2357, %f3141;
	fma.rn.f32 	%f3140, %f2362, %f2358, %f3140;
	fma.rn.f32 	%f3139, %f2362, %f2359, %f3139;
	fma.rn.f32 	%f3138, %f2362, %f2360, %f3138;
	fma.rn.f32 	%f3137, %f2362, %f2361, %f3137;
	// begin inline asm
	{  cvt.f32.f16 %f2363, %rs192;}

	// end inline asm
	fma.rn.f32 	%f3136, %f2363, %f2354, %f3136;
	fma.rn.f32 	%f3135, %f2363, %f2355, %f3135;
	fma.rn.f32 	%f3134, %f2363, %f2356, %f3134;
	fma.rn.f32 	%f3133, %f2363, %f2357, %f3133;
	fma.rn.f32 	%f3132, %f2363, %f2358, %f3132;
	fma.rn.f32 	%f3131, %f2363, %f2359, %f3131;
	fma.rn.f32 	%f3130, %f2363, %f2360, %f3130;
	fma.rn.f32 	%f3129, %f2363, %f2361, %f3129;
	// begin inline asm
	{  cvt.f32.f16 %f2364, %rs193;}

	// end inline asm
	fma.rn.f32 	%f3128, %f2364, %f2354, %f3128;
	fma.rn.f32 	%f3127, %f2364, %f2355, %f3127;
	fma.rn.f32 	%f3126, %f2364, %f2356, %f3126;
	fma.rn.f32 	%f3125, %f2364, %f2357, %f3125;
	fma.rn.f32 	%f3124, %f2364, %f2358, %f3124;
	fma.rn.f32 	%f3123, %f2364, %f2359, %f3123;
	fma.rn.f32 	%f3122, %f2364, %f2360, %f3122;
	fma.rn.f32 	%f3121, %f2364, %f2361, %f3121;
	// begin inline asm
	{  cvt.f32.f16 %f2365, %rs194;}

	// end inline asm
	fma.rn.f32 	%f3120, %f2365, %f2354, %f3120;
	fma.rn.f32 	%f3119, %f2365, %f2355, %f3119;
	fma.rn.f32 	%f3118, %f2365, %f2356, %f3118;
	fma.rn.f32 	%f3117, %f2365, %f2357, %f3117;
	fma.rn.f32 	%f3116, %f2365, %f2358, %f3116;
	fma.rn.f32 	%f3115, %f2365, %f2359, %f3115;
	fma.rn.f32 	%f3114, %f2365, %f2360, %f3114;
	fma.rn.f32 	%f3113, %f2365, %f2361, %f3113;
	// begin inline asm
	{  cvt.f32.f16 %f2366, %rs195;}

	// end inline asm
	fma.rn.f32 	%f3112, %f2366, %f2354, %f3112;
	fma.rn.f32 	%f3111, %f2366, %f2355, %f3111;
	fma.rn.f32 	%f3110, %f2366, %f2356, %f3110;
	fma.rn.f32 	%f3109, %f2366, %f2357, %f3109;
	fma.rn.f32 	%f3108, %f2366, %f2358, %f3108;
	fma.rn.f32 	%f3107, %f2366, %f2359, %f3107;
	fma.rn.f32 	%f3106, %f2366, %f2360, %f3106;
	fma.rn.f32 	%f3105, %f2366, %f2361, %f3105;
	// begin inline asm
	{  cvt.f32.f16 %f2367, %rs196;}

	// end inline asm
	fma.rn.f32 	%f3104, %f2367, %f2354, %f3104;
	fma.rn.f32 	%f3103, %f2367, %f2355, %f3103;
	fma.rn.f32 	%f3102, %f2367, %f2356, %f3102;
	fma.rn.f32 	%f3101, %f2367, %f2357, %f3101;
	fma.rn.f32 	%f3100, %f2367, %f2358, %f3100;
	fma.rn.f32 	%f3099, %f2367, %f2359, %f3099;
	fma.rn.f32 	%f3098, %f2367, %f2360, %f3098;
	fma.rn.f32 	%f3097, %f2367, %f2361, %f3097;
	// begin inline asm
	{  cvt.f32.f16 %f2368, %rs197;}

	// end inline asm
	fma.rn.f32 	%f3096, %f2368, %f2354, %f3096;
	fma.rn.f32 	%f3095, %f2368, %f2355, %f3095;
	fma.rn.f32 	%f3094, %f2368, %f2356, %f3094;
	fma.rn.f32 	%f3093, %f2368, %f2357, %f3093;
	fma.rn.f32 	%f3092, %f2368, %f2358, %f3092;
	fma.rn.f32 	%f3091, %f2368, %f2359, %f3091;
	fma.rn.f32 	%f3090, %f2368, %f2360, %f3090;
	fma.rn.f32 	%f3089, %f2368, %f2361, %f3089;
	setp.eq.s32 	%p89, %r369, 7;
	@%p89 bra 	$L__BB5_217;
	ld.shared.u16 	%rs198, [%r26+14];
	ld.shared.u16 	%rs207, [%r26+94];
	ld.shared.u16 	%rs208, [%r26+174];
	ld.shared.u16 	%rs209, [%r26+254];
	ld.shared.u16 	%rs210, [%r26+334];
	ld.shared.u16 	%rs211, [%r26+414];
	ld.shared.u16 	%rs212, [%r26+494];
	ld.shared.u16 	%rs213, [%r26+574];
	ld.shared.u16 	%rs199, [%r27+14];
	ld.shared.u16 	%rs200, [%r27+94];
	ld.shared.u16 	%rs201, [%r27+174];
	ld.shared.u16 	%rs202, [%r27+254];
	ld.shared.u16 	%rs203, [%r27+334];
	ld.shared.u16 	%rs204, [%r27+414];
	ld.shared.u16 	%rs205, [%r27+494];
	ld.shared.u16 	%rs206, [%r27+574];
	// begin inline asm
	{  cvt.f32.f16 %f2369, %rs198;}

	// end inline asm
	// begin inline asm
	{  cvt.f32.f16 %f2370, %rs199;}

	// end inline asm
	fma.rn.f32 	%f3152, %f2369, %f2370, %f3152;
	// begin inline asm
	{  cvt.f32.f16 %f2371, %rs200;}

	// end inline asm
	fma.rn.f32 	%f3151, %f2369, %f2371, %f3151;
	// begin inline asm
	{  cvt.f32.f16 %f2372, %rs201;}

	// end inline asm
	fma.rn.f32 	%f3150, %f2369, %f2372, %f3150;
	// begin inline asm
	{  cvt.f32.f16 %f2373, %rs202;}

	// end inline asm
	fma.rn.f32 	%f3149, %f2369, %f2373, %f3149;
	// begin inline asm
	{  cvt.f32.f16 %f2374, %rs203;}

	// end inline asm
	fma.rn.f32 	%f3148, %f2369, %f2374, %f3148;
	// begin inline asm
	{  cvt.f32.f16 %f2375, %rs204;}

	// end inline asm
	fma.rn.f32 	%f3147, %f2369, %f2375, %f3147;
	// begin inline asm
	{  cvt.f32.f16 %f2376, %rs205;}

	// end inline asm
	fma.rn.f32 	%f3146, %f2369, %f2376, %f3146;
	// begin inline asm
	{  cvt.f32.f16 %f2377, %rs206;}

	// end inline asm
	fma.rn.f32 	%f3145, %f2369, %f2377, %f3145;
	// begin inline asm
	{  cvt.f32.f16 %f2378, %rs207;}

	// end inline asm
	fma.rn.f32 	%f3144, %f2378, %f2370, %f3144;
	fma.rn.f32 	%f3143, %f2378, %f2371, %f3143;
	fma.rn.f32 	%f3142, %f2378, %f2372, %f3142;
	fma.rn.f32 	%f3141, %f2378, %f2373, %f3141;
	fma.rn.f32 	%f3140, %f2378, %f2374, %f3140;
	fma.rn.f32 	%f3139, %f2378, %f2375, %f3139;
	fma.rn.f32 	%f3138, %f2378, %f2376, %f3138;
	fma.rn.f32 	%f3137, %f2378, %f2377, %f3137;
	// begin inline asm
	{  cvt.f32.f16 %f2379, %rs208;}

	// end inline asm
	fma.rn.f32 	%f3136, %f2379, %f2370, %f3136;
	fma.rn.f32 	%f3135, %f2379, %f2371, %f3135;
	fma.rn.f32 	%f3134, %f2379, %f2372, %f3134;
	fma.rn.f32 	%f3133, %f2379, %f2373, %f3133;
	fma.rn.f32 	%f3132, %f2379, %f2374, %f3132;
	fma.rn.f32 	%f3131, %f2379, %f2375, %f3131;
	fma.rn.f32 	%f3130, %f2379, %f2376, %f3130;
	fma.rn.f32 	%f3129, %f2379, %f2377, %f3129;
	// begin inline asm
	{  cvt.f32.f16 %f2380, %rs209;}

	// end inline asm
	fma.rn.f32 	%f3128, %f2380, %f2370, %f3128;
	fma.rn.f32 	%f3127, %f2380, %f2371, %f3127;
	fma.rn.f32 	%f3126, %f2380, %f2372, %f3126;
	fma.rn.f32 	%f3125, %f2380, %f2373, %f3125;
	fma.rn.f32 	%f3124, %f2380, %f2374, %f3124;
	fma.rn.f32 	%f3123, %f2380, %f2375, %f3123;
	fma.rn.f32 	%f3122, %f2380, %f2376, %f3122;
	fma.rn.f32 	%f3121, %f2380, %f2377, %f3121;
	// begin inline asm
	{  cvt.f32.f16 %f2381, %rs210;}

	// end inline asm
	fma.rn.f32 	%f3120, %f2381, %f2370, %f3120;
	fma.rn.f32 	%f3119, %f2381, %f2371, %f3119;
	fma.rn.f32 	%f3118, %f2381, %f2372, %f3118;
	fma.rn.f32 	%f3117, %f2381, %f2373, %f3117;
	fma.rn.f32 	%f3116, %f2381, %f2374, %f3116;
	fma.rn.f32 	%f3115, %f2381, %f2375, %f3115;
	fma.rn.f32 	%f3114, %f2381, %f2376, %f3114;
	fma.rn.f32 	%f3113, %f2381, %f2377, %f3113;
	// begin inline asm
	{  cvt.f32.f16 %f2382, %rs211;}

	// end inline asm
	fma.rn.f32 	%f3112, %f2382, %f2370, %f3112;
	fma.rn.f32 	%f3111, %f2382, %f2371, %f3111;
	fma.rn.f32 	%f3110, %f2382, %f2372, %f3110;
	fma.rn.f32 	%f3109, %f2382, %f2373, %f3109;
	fma.rn.f32 	%f3108, %f2382, %f2374, %f3108;
	fma.rn.f32 	%f3107, %f2382, %f2375, %f3107;
	fma.rn.f32 	%f3106, %f2382, %f2376, %f3106;
	fma.rn.f32 	%f3105, %f2382, %f2377, %f3105;
	// begin inline asm
	{  cvt.f32.f16 %f2383, %rs212;}

	// end inline asm
	fma.rn.f32 	%f3104, %f2383, %f2370, %f3104;
	fma.rn.f32 	%f3103, %f2383, %f2371, %f3103;
	fma.rn.f32 	%f3102, %f2383, %f2372, %f3102;
	fma.rn.f32 	%f3101, %f2383, %f2373, %f3101;
	fma.rn.f32 	%f3100, %f2383, %f2374, %f3100;
	fma.rn.f32 	%f3099, %f2383, %f2375, %f3099;
	fma.rn.f32 	%f3098, %f2383, %f2376, %f3098;
	fma.rn.f32 	%f3097, %f2383, %f2377, %f3097;
	// begin inline asm
	{  cvt.f32.f16 %f2384, %rs213;}

	// end inline asm
	fma.rn.f32 	%f3096, %f2384, %f2370, %f3096;
	fma.rn.f32 	%f3095, %f2384, %f2371, %f3095;
	fma.rn.f32 	%f3094, %f2384, %f2372, %f3094;
	fma.rn.f32 	%f3093, %f2384, %f2373, %f3093;
	fma.rn.f32 	%f3092, %f2384, %f2374, %f3092;
	fma.rn.f32 	%f3091, %f2384, %f2375, %f3091;
	fma.rn.f32 	%f3090, %f2384, %f2376, %f3090;
	fma.rn.f32 	%f3089, %f2384, %f2377, %f3089;
	setp.eq.s32 	%p90, %r369, 8;
	@%p90 bra 	$L__BB5_217;
	ld.shared.u16 	%rs214, [%r26+16];
	ld.shared.u16 	%rs223, [%r26+96];
	ld.shared.u16 	%rs224, [%r26+176];
	ld.shared.u16 	%rs225, [%r26+256];
	ld.shared.u16 	%rs226, [%r26+336];
	ld.shared.u16 	%rs227, [%r26+416];
	ld.shared.u16 	%rs228, [%r26+496];
	ld.shared.u16 	%rs229, [%r26+576];
	ld.shared.u16 	%rs215, [%r27+16];
	ld.shared.u16 	%rs216, [%r27+96];
	ld.shared.u16 	%rs217, [%r27+176];
	ld.shared.u16 	%rs218, [%r27+256];
	ld.shared.u16 	%rs219, [%r27+336];
	ld.shared.u16 	%rs220, [%r27+416];
	ld.shared.u16 	%rs221, [%r27+496];
	ld.shared.u16 	%rs222, [%r27+576];
	// begin inline asm
	{  cvt.f32.f16 %f2385, %rs214;}

	// end inline asm
	// begin inline asm
	{  cvt.f32.f16 %f2386, %rs215;}

	// end inline asm
	fma.rn.f32 	%f3152, %f2385, %f2386, %f3152;
	// begin inline asm
	{  cvt.f32.f16 %f2387, %rs216;}

	// end inline asm
	fma.rn.f32 	%f3151, %f2385, %f2387, %f3151;
	// begin inline asm
	{  cvt.f32.f16 %f2388, %rs217;}

	// end inline asm
	fma.rn.f32 	%f3150, %f2385, %f2388, %f3150;
	// begin inline asm
	{  cvt.f32.f16 %f2389, %rs218;}

	// end inline asm
	fma.rn.f32 	%f3149, %f2385, %f2389, %f3149;
	// begin inline asm
	{  cvt.f32.f16 %f2390, %rs219;}

	// end inline asm
	fma.rn.f32 	%f3148, %f2385, %f2390, %f3148;
	// begin inline asm
	{  cvt.f32.f16 %f2391, %rs220;}

	// end inline asm
	fma.rn.f32 	%f3147, %f2385, %f2391, %f3147;
	// begin inline asm
	{  cvt.f32.f16 %f2392, %rs221;}

	// end inline asm
	fma.rn.f32 	%f3146, %f2385, %f2392, %f3146;
	// begin inline asm
	{  cvt.f32.f16 %f2393, %rs222;}

	// end inline asm
	fma.rn.f32 	%f3145, %f2385, %f2393, %f3145;
	// begin inline asm
	{  cvt.f32.f16 %f2394, %rs223;}

	// end inline asm
	fma.rn.f32 	%f3144, %f2394, %f2386, %f3144;
	fma.rn.f32 	%f3143, %f2394, %f2387, %f3143;
	fma.rn.f32 	%f3142, %f2394, %f2388, %f3142;
	fma.rn.f32 	%f3141, %f2394, %f2389, %f3141;
	fma.rn.f32 	%f3140, %f2394, %f2390, %f3140;
	fma.rn.f32 	%f3139, %f2394, %f2391, %f3139;
	fma.rn.f32 	%f3138, %f2394, %f2392, %f3138;
	fma.rn.f32 	%f3137, %f2394, %f2393, %f3137;
	// begin inline asm
	{  cvt.f32.f16 %f2395, %rs224;}

	// end inline asm
	fma.rn.f32 	%f3136, %f2395, %f2386, %f3136;
	fma.rn.f32 	%f3135, %f2395, %f2387, %f3135;
	fma.rn.f32 	%f3134, %f2395, %f2388, %f3134;
	fma.rn.f32 	%f3133, %f2395, %f2389, %f3133;
	fma.rn.f32 	%f3132, %f2395, %f2390, %f3132;
	fma.rn.f32 	%f3131, %f2395, %f2391, %f3131;
	fma.rn.f32 	%f3130, %f2395, %f2392, %f3130;
	fma.rn.f32 	%f3129, %f2395, %f2393, %f3129;
	// begin inline asm
	{  cvt.f32.f16 %f2396, %rs225;}

	// end inline asm
	fma.rn.f32 	%f3128, %f2396, %f2386, %f3128;
	fma.rn.f32 	%f3127, %f2396, %f2387, %f3127;
	fma.rn.f32 	%f3126, %f2396, %f2388, %f3126;
	fma.rn.f32 	%f3125, %f2396, %f2389, %f3125;
	fma.rn.f32 	%f3124, %f2396, %f2390, %f3124;
	fma.rn.f32 	%f3123, %f2396, %f2391, %f3123;
	fma.rn.f32 	%f3122, %f2396, %f2392, %f3122;
	fma.rn.f32 	%f3121, %f2396, %f2393, %f3121;
	// begin inline asm
	{  cvt.f32.f16 %f2397, %rs226;}

	// end inline asm
	fma.rn.f32 	%f3120, %f2397, %f2386, %f3120;
	fma.rn.f32 	%f3119, %f2397, %f2387, %f3119;
	fma.rn.f32 	%f3118, %f2397, %f2388, %f3118;
	fma.rn.f32 	%f3117, %f2397, %f2389, %f3117;
	fma.rn.f32 	%f3116, %f2397, %f2390, %f3116;
	fma.rn.f32 	%f3115, %f2397, %f2391, %f3115;
	fma.rn.f32 	%f3114, %f2397, %f2392, %f3114;
	fma.rn.f32 	%f3113, %f2397, %f2393, %f3113;
	// begin inline asm
	{  cvt.f32.f16 %f2398, %rs227;}

	// end inline asm
	fma.rn.f32 	%f3112, %f2398, %f2386, %f3112;
	fma.rn.f32 	%f3111, %f2398, %f2387, %f3111;
	fma.rn.f32 	%f3110, %f2398, %f2388, %f3110;
	fma.rn.f32 	%f3109, %f2398, %f2389, %f3109;
	fma.rn.f32 	%f3108, %f2398, %f2390, %f3108;
	fma.rn.f32 	%f3107, %f2398, %f2391, %f3107;
	fma.rn.f32 	%f3106, %f2398, %f2392, %f3106;
	fma.rn.f32 	%f3105, %f2398, %f2393, %f3105;
	// begin inline asm
	{  cvt.f32.f16 %f2399, %rs228;}

	// end inline asm
	fma.rn.f32 	%f3104, %f2399, %f2386, %f3104;
	fma.rn.f32 	%f3103, %f2399, %f2387, %f3103;
	fma.rn.f32 	%f3102, %f2399, %f2388, %f3102;
	fma.rn.f32 	%f3101, %f2399, %f2389, %f3101;
	fma.rn.f32 	%f3100, %f2399, %f2390, %f3100;
	fma.rn.f32 	%f3099, %f2399, %f2391, %f3099;
	fma.rn.f32 	%f3098, %f2399, %f2392, %f3098;
	fma.rn.f32 	%f3097, %f2399, %f2393, %f3097;
	// begin inline asm
	{  cvt.f32.f16 %f2400, %rs229;}

	// end inline asm
	fma.rn.f32 	%f3096, %f2400, %f2386, %f3096;
	fma.rn.f32 	%f3095, %f2400, %f2387, %f3095;
	fma.rn.f32 	%f3094, %f2400, %f2388, %f3094;
	fma.rn.f32 	%f3093, %f2400, %f2389, %f3093;
	fma.rn.f32 	%f3092, %f2400, %f2390, %f3092;
	fma.rn.f32 	%f3091, %f2400, %f2391, %f3091;
	fma.rn.f32 	%f3090, %f2400, %f2392, %f3090;
	fma.rn.f32 	%f3089, %f2400, %f2393, %f3089;
	setp.eq.s32 	%p91, %r369, 9;
	@%p91 bra 	$L__BB5_217;
	ld.shared.u16 	%rs230, [%r26+18];
	ld.shared.u16 	%rs239, [%r26+98];
	ld.shared.u16 	%rs240, [%r26+178];
	ld.shared.u16 	%rs241, [%r26+258];
	ld.shared.u16 	%rs242, [%r26+338];
	ld.shared.u16 	%rs243, [%r26+418];
	ld.shared.u16 	%rs244, [%r26+498];
	ld.shared.u16 	%rs245, [%r26+578];
	ld.shared.u16 	%rs231, [%r27+18];
	ld.shared.u16 	%rs232, [%r27+98];
	ld.shared.u16 	%rs233, [%r27+178];
	ld.shared.u16 	%rs234, [%r27+258];
	ld.shared.u16 	%rs235, [%r27+338];
	ld.shared.u16 	%rs236, [%r27+418];
	ld.shared.u16 	%rs237, [%r27+498];
	ld.shared.u16 	%rs238, [%r27+578];
	// begin inline asm
	{  cvt.f32.f16 %f2401, %rs230;}

	// end inline asm
	// begin inline asm
	{  cvt.f32.f16 %f2402, %rs231;}

	// end inline asm
	fma.rn.f32 	%f3152, %f2401, %f2402, %f3152;
	// begin inline asm
	{  cvt.f32.f16 %f2403, %rs232;}

	// end inline asm
	fma.rn.f32 	%f3151, %f2401, %f2403, %f3151;
	// begin inline asm
	{  cvt.f32.f16 %f2404, %rs233;}

	// end inline asm
	fma.rn.f32 	%f3150, %f2401, %f2404, %f3150;
	// begin inline asm
	{  cvt.f32.f16 %f2405, %rs234;}

	// end inline asm
	fma.rn.f32 	%f3149, %f2401, %f2405, %f3149;
	// begin inline asm
	{  cvt.f32.f16 %f2406, %rs235;}

	// end inline asm
	fma.rn.f32 	%f3148, %f2401, %f2406, %f3148;
	// begin inline asm
	{  cvt.f32.f16 %f2407, %rs236;}

	// end inline asm
	fma.rn.f32 	%f3147, %f2401, %f2407, %f3147;
	// begin inline asm
	{  cvt.f32.f16 %f2408, %rs237;}

	// end inline asm
	fma.rn.f32 	%f3146, %f2401, %f2408, %f3146;
	// begin inline asm
	{  cvt.f32.f16 %f2409, %rs238;}

	// end inline asm
	fma.rn.f32 	%f3145, %f2401, %f2409, %f3145;
	// begin inline asm
	{  cvt.f32.f16 %f2410, %rs239;}

	// end inline asm
	fma.rn.f32 	%f3144, %f2410, %f2402, %f3144;
	fma.rn.f32 	%f3143, %f2410, %f2403, %f3143;
	fma.rn.f32 	%f3142, %f2410, %f2404, %f3142;
	fma.rn.f32 	%f3141, %f2410, %f2405, %f3141;
	fma.rn.f32 	%f3140, %f2410, %f2406, %f3140;
	fma.rn.f32 	%f3139, %f2410, %f2407, %f3139;
	fma.rn.f32 	%f3138, %f2410, %f2408, %f3138;
	fma.rn.f32 	%f3137, %f2410, %f2409, %f3137;
	// begin inline asm
	{  cvt.f32.f16 %f2411, %rs240;}

	// end inline asm
	fma.rn.f32 	%f3136, %f2411, %f2402, %f3136;
	fma.rn.f32 	%f3135, %f2411, %f2403, %f3135;
	fma.rn.f32 	%f3134, %f2411, %f2404, %f3134;
	fma.rn.f32 	%f3133, %f2411, %f2405, %f3133;
	fma.rn.f32 	%f3132, %f2411, %f2406, %f3132;
	fma.rn.f32 	%f3131, %f2411, %f2407, %f3131;
	fma.rn.f32 	%f3130, %f2411, %f2408, %f3130;
	fma.rn.f32 	%f3129, %f2411, %f2409, %f3129;
	// begin inline asm
	{  cvt.f32.f16 %f2412, %rs241;}

	// end inline asm
	fma.rn.f32 	%f3128, %f2412, %f2402, %f3128;
	fma.rn.f32 	%f3127, %f2412, %f2403, %f3127;
	fma.rn.f32 	%f3126, %f2412, %f2404, %f3126;
	fma.rn.f32 	%f3125, %f2412, %f2405, %f3125;
	fma.rn.f32 	%f3124, %f2412, %f2406, %f3124;
	fma.rn.f32 	%f3123, %f2412, %f2407, %f3123;
	fma.rn.f32 	%f3122, %f2412, %f2408, %f3122;
	fma.rn.f32 	%f3121, %f2412, %f2409, %f3121;
	// begin inline asm
	{  cvt.f32.f16 %f2413, %rs242;}

	// end inline asm
	fma.rn.f32 	%f3120, %f2413, %f2402, %f3120;
	fma.rn.f32 	%f3119, %f2413, %f2403, %f3119;
	fma.rn.f32 	%f3118, %f2413, %f2404, %f3118;
	fma.rn.f32 	%f3117, %f2413, %f2405, %f3117;
	fma.rn.f32 	%f3116, %f2413, %f2406, %f3116;
	fma.rn.f32 	%f3115, %f2413, %f2407, %f3115;
	fma.rn.f32 	%f3114, %f2413, %f2408, %f3114;
	fma.rn.f32 	%f3113, %f2413, %f2409, %f3113;
	// begin inline asm
	{  cvt.f32.f16 %f2414, %rs243;}

	// end inline asm
	fma.rn.f32 	%f3112, %f2414, %f2402, %f3112;
	fma.rn.f32 	%f3111, %f2414, %f2403, %f3111;
	fma.rn.f32 	%f3110, %f2414, %f2404, %f3110;
	fma.rn.f32 	%f3109, %f2414, %f2405, %f3109;
	fma.rn.f32 	%f3108, %f2414, %f2406, %f3108;
	fma.rn.f32 	%f3107, %f2414, %f2407, %f3107;
	fma.rn.f32 	%f3106, %f2414, %f2408, %f3106;
	fma.rn.f32 	%f3105, %f2414, %f2409, %f3105;
	// begin inline asm
	{  cvt.f32.f16 %f2415, %rs244;}

	// end inline asm
	fma.rn.f32 	%f3104, %f2415, %f2402, %f3104;
	fma.rn.f32 	%f3103, %f2415, %f2403, %f3103;
	fma.rn.f32 	%f3102, %f2415, %f2404, %f3102;
	fma.rn.f32 	%f3101, %f2415, %f2405, %f3101;
	fma.rn.f32 	%f3100, %f2415, %f2406, %f3100;
	fma.rn.f32 	%f3099, %f2415, %f2407, %f3099;
	fma.rn.f32 	%f3098, %f2415, %f2408, %f3098;
	fma.rn.f32 	%f3097, %f2415, %f2409, %f3097;
	// begin inline asm
	{  cvt.f32.f16 %f2416, %rs245;}

	// end inline asm
	fma.rn.f32 	%f3096, %f2416, %f2402, %f3096;
	fma.rn.f32 	%f3095, %f2416, %f2403, %f3095;
	fma.rn.f32 	%f3094, %f2416, %f2404, %f3094;
	fma.rn.f32 	%f3093, %f2416, %f2405, %f3093;
	fma.rn.f32 	%f3092, %f2416, %f2406, %f3092;
	fma.rn.f32 	%f3091, %f2416, %f2407, %f3091;
	fma.rn.f32 	%f3090, %f2416, %f2408, %f3090;
	fma.rn.f32 	%f3089, %f2416, %f2409, %f3089;
	setp.eq.s32 	%p92, %r369, 10;
	@%p92 bra 	$L__BB5_217;
	ld.shared.u16 	%rs246, [%r26+20];
	ld.shared.u16 	%rs255, [%r26+100];
	ld.shared.u16 	%rs256, [%r26+180];
	ld.shared.u16 	%rs257, [%r26+260];
	ld.shared.u16 	%rs258, [%r26+340];
	ld.shared.u16 	%rs259, [%r26+420];
	ld.shared.u16 	%rs260, [%r26+500];
	ld.shared.u16 	%rs261, [%r26+580];
	ld.shared.u16 	%rs247, [%r27+20];
	ld.shared.u16 	%rs248, [%r27+100];
	ld.shared.u16 	%rs249, [%r27+180];
	ld.shared.u16 	%rs250, [%r27+260];
	ld.shared.u16 	%rs251, [%r27+340];
	ld.shared.u16 	%rs252, [%r27+420];
	ld.shared.u16 	%rs253, [%r27+500];
	ld.shared.u16 	%rs254, [%r27+580];
	// begin inline asm
	{  cvt.f32.f16 %f2417, %rs246;}

	// end inline asm
	// begin inline asm
	{  cvt.f32.f16 %f2418, %rs247;}

	// end inline asm
	fma.rn.f32 	%f3152, %f2417, %f2418, %f3152;
	// begin inline asm
	{  cvt.f32.f16 %f2419, %rs248;}

	// end inline asm
	fma.rn.f32 	%f3151, %f2417, %f2419, %f3151;
	// begin inline asm
	{  cvt.f32.f16 %f2420, %rs249;}

	// end inline asm
	fma.rn.f32 	%f3150, %f2417, %f2420, %f3150;
	// begin inline asm
	{  cvt.f32.f16 %f2421, %rs250;}

	// end inline asm
	fma.rn.f32 	%f3149, %f2417, %f2421, %f3149;
	// begin inline asm
	{  cvt.f32.f16 %f2422, %rs251;}

	// end inline asm
	fma.rn.f32 	%f3148, %f2417, %f2422, %f3148;
	// begin inline asm
	{  cvt.f32.f16 %f2423, %rs252;}

	// end inline asm
	fma.rn.f32 	%f3147, %f2417, %f2423, %f3147;
	// begin inline asm
	{  cvt.f32.f16 %f2424, %rs253;}

	// end inline asm
	fma.rn.f32 	%f3146, %f2417, %f2424, %f3146;
	// begin inline asm
	{  cvt.f32.f16 %f2425, %rs254;}

	// end inline asm
	fma.rn.f32 	%f3145, %f2417, %f2425, %f3145;
	// begin inline asm
	{  cvt.f32.f16 %f2426, %rs255;}

	// end inline asm
	fma.rn.f32 	%f3144, %f2426, %f2418, %f3144;
	fma.rn.f32 	%f3143, %f2426, %f2419, %f3143;
	fma.rn.f32 	%f3142, %f2426, %f2420, %f3142;
	fma.rn.f32 	%f3141, %f2426, %f2421, %f3141;
	fma.rn.f32 	%f3140, %f2426, %f2422, %f3140;
	fma.rn.f32 	%f3139, %f2426, %f2423, %f3139;
	fma.rn.f32 	%f3138, %f2426, %f2424, %f3138;
	fma.rn.f32 	%f3137, %f2426, %f2425, %f3137;
	// begin inline asm
	{  cvt.f32.f16 %f2427, %rs256;}

	// end inline asm
	fma.rn.f32 	%f3136, %f2427, %f2418, %f3136;
	fma.rn.f32 	%f3135, %f2427, %f2419, %f3135;
	fma.rn.f32 	%f3134, %f2427, %f2420, %f3134;
	fma.rn.f32 	%f3133, %f2427, %f2421, %f3133;
	fma.rn.f32 	%f3132, %f2427, %f2422, %f3132;
	fma.rn.f32 	%f3131, %f2427, %f2423, %f3131;
	fma.rn.f32 	%f3130, %f2427, %f2424, %f3130;
	fma.rn.f32 	%f3129, %f2427, %f2425, %f3129;
	// begin inline asm
	{  cvt.f32.f16 %f2428, %rs257;}

	// end inline asm
	fma.rn.f32 	%f3128, %f2428, %f2418, %f3128;
	fma.rn.f32 	%f3127, %f2428, %f2419, %f3127;
	fma.rn.f32 	%f3126, %f2428, %f2420, %f3126;
	fma.rn.f32 	%f3125, %f2428, %f2421, %f3125;
	fma.rn.f32 	%f3124, %f2428, %f2422, %f3124;
	fma.rn.f32 	%f3123, %f2428, %f2423, %f3123;
	fma.rn.f32 	%f3122, %f2428, %f2424, %f3122;
	fma.rn.f32 	%f3121, %f2428, %f2425, %f3121;
	// begin inline asm
	{  cvt.f32.f16 %f2429, %rs258;}

	// end inline asm
	fma.rn.f32 	%f3120, %f2429, %f2418, %f3120;
	fma.rn.f32 	%f3119, %f2429, %f2419, %f3119;
	fma.rn.f32 	%f3118, %f2429, %f2420, %f3118;
	fma.rn.f32 	%f3117, %f2429, %f2421, %f3117;
	fma.rn.f32 	%f3116, %f2429, %f2422, %f3116;
	fma.rn.f32 	%f3115, %f2429, %f2423, %f3115;
	fma.rn.f32 	%f3114, %f2429, %f2424, %f3114;
	fma.rn.f32 	%f3113, %f2429, %f2425, %f3113;
	// begin inline asm
	{  cvt.f32.f16 %f2430, %rs259;}

	// end inline asm
	fma.rn.f32 	%f3112, %f2430, %f2418, %f3112;
	fma.rn.f32 	%f3111, %f2430, %f2419, %f3111;
	fma.rn.f32 	%f3110, %f2430, %f2420, %f3110;
	fma.rn.f32 	%f3109, %f2430, %f2421, %f3109;
	fma.rn.f32 	%f3108, %f2430, %f2422, %f3108;
	fma.rn.f32 	%f3107, %f2430, %f2423, %f3107;
	fma.rn.f32 	%f3106, %f2430, %f2424, %f3106;
	fma.rn.f32 	%f3105, %f2430, %f2425, %f3105;
	// begin inline asm
	{  cvt.f32.f16 %f2431, %rs260;}

	// end inline asm
	fma.rn.f32 	%f3104, %f2431, %f2418, %f3104;
	fma.rn.f32 	%f3103, %f2431, %f2419, %f3103;
	fma.rn.f32 	%f3102, %f2431, %f2420, %f3102;
	fma.rn.f32 	%f3101, %f2431, %f2421, %f3101;
	fma.rn.f32 	%f3100, %f2431, %f2422, %f3100;
	fma.rn.f32 	%f3099, %f2431, %f2423, %f3099;
	fma.rn.f32 	%f3098, %f2431, %f2424, %f3098;
	fma.rn.f32 	%f3097, %f2431, %f2425, %f3097;
	// begin inline asm
	{  cvt.f32.f16 %f2432, %rs261;}

	// end inline asm
	fma.rn.f32 	%f3096, %f2432, %f2418, %f3096;
	fma.rn.f32 	%f3095, %f2432, %f2419, %f3095;
	fma.rn.f32 	%f3094, %f2432, %f2420, %f3094;
	fma.rn.f32 	%f3093, %f2432, %f2421, %f3093;
	fma.rn.f32 	%f3092, %f2432, %f2422, %f3092;
	fma.rn.f32 	%f3091, %f2432, %f2423, %f3091;
	fma.rn.f32 	%f3090, %f2432, %f2424, %f3090;
	fma.rn.f32 	%f3089, %f2432, %f2425, %f3089;
	setp.eq.s32 	%p93, %r369, 11;
	@%p93 bra 	$L__BB5_217;
	ld.shared.u16 	%rs262, [%r26+22];
	ld.shared.u16 	%rs271, [%r26+102];
	ld.shared.u16 	%rs272, [%r26+182];
	ld.shared.u16 	%rs273, [%r26+262];
	ld.shared.u16 	%rs274, [%r26+342];
	ld.shared.u16 	%rs275, [%r26+422];
	ld.shared.u16 	%rs276, [%r26+502];
	ld.shared.u16 	%rs277, [%r26+582];
	ld.shared.u16 	%rs263, [%r27+22];
	ld.shared.u16 	%rs264, [%r27+102];
	ld.shared.u16 	%rs265, [%r27+182];
	ld.shared.u16 	%rs266, [%r27+262];
	ld.shared.u16 	%rs267, [%r27+342];
	ld.shared.u16 	%rs268, [%r27+422];
	ld.shared.u16 	%rs269, [%r27+502];
	ld.shared.u16 	%rs270, [%r27+582];
	// begin inline asm
	{  cvt.f32.f16 %f2433, %rs262;}

	// end inline asm
	// begin inline asm
	{  cvt.f32.f16 %f2434, %rs263;}

	// end inline asm
	fma.rn.f32 	%f3152, %f2433, %f2434, %f3152;
	// begin inline asm
	{  cvt.f32.f16 %f2435, %rs264;}

	// end inline asm
	fma.rn.f32 	%f3151, %f2433, %f2435, %f3151;
	// begin inline asm
	{  cvt.f32.f16 %f2436, %rs265;}

	// end inline asm
	fma.rn.f32 	%f3150, %f2433, %f2436, %f3150;
	// begin inline asm
	{  cvt.f32.f16 %f2437, %rs266;}

	// end inline asm
	fma.rn.f32 	%f3149, %f2433, %f2437, %f3149;
	// begin inline asm
	{  cvt.f32.f16 %f2438, %rs267;}

	// end inline asm
	fma.rn.f32 	%f3148, %f2433, %f2438, %f3148;
	// begin inline asm
	{  cvt.f32.f16 %f2439, %rs268;}

	// end inline asm
	fma.rn.f32 	%f3147, %f2433, %f2439, %f3147;
	// begin inline asm
	{  cvt.f32.f16 %f2440, %rs269;}

	// end inline asm
	fma.rn.f32 	%f3146, %f2433, %f2440, %f3146;
	// begin inline asm
	{  cvt.f32.f16 %f2441, %rs270;}

	// end inline asm
	fma.rn.f32 	%f3145, %f2433, %f2441, %f3145;
	// begin inline asm
	{  cvt.f32.f16 %f2442, %rs271;}

	// end inline asm
	fma.rn.f32 	%f3144, %f2442, %f2434, %f3144;
	fma.rn.f32 	%f3143, %f2442, %f2435, %f3143;
	fma.rn.f32 	%f3142, %f2442, %f2436, %f3142;
	fma.rn.f32 	%f3141, %f2442, %f2437, %f3141;
	fma.rn.f32 	%f3140, %f2442, %f2438, %f3140;
	fma.rn.f32 	%f3139, %f2442, %f2439, %f3139;
	fma.rn.f32 	%f3138, %f2442, %f2440, %f3138;
	fma.rn.f32 	%f3137, %f2442, %f2441, %f3137;
	// begin inline asm
	{  cvt.f32.f16 %f2443, %rs272;}

	// end inline asm
	fma.rn.f32 	%f3136, %f2443, %f2434, %f3136;
	fma.rn.f32 	%f3135, %f2443, %f2435, %f3135;
	fma.rn.f32 	%f3134, %f2443, %f2436, %f3134;
	fma.rn.f32 	%f3133, %f2443, %f2437, %f3133;
	fma.rn.f32 	%f3132, %f2443, %f2438, %f3132;
	fma.rn.f32 	%f3131, %f2443, %f2439, %f3131;
	fma.rn.f32 	%f3130, %f2443, %f2440, %f3130;
	fma.rn.f32 	%f3129, %f2443, %f2441, %f3129;
	// begin inline asm
	{  cvt.f32.f16 %f2444, %rs273;}

	// end inline asm
	fma.rn.f32 	%f3128, %f2444, %f2434, %f3128;
	fma.rn.f32 	%f3127, %f2444, %f2435, %f3127;
	fma.rn.f32 	%f3126, %f2444, %f2436, %f3126;
	fma.rn.f32 	%f3125, %f2444, %f2437, %f3125;
	fma.rn.f32 	%f3124, %f2444, %f2438, %f3124;
	fma.rn.f32 	%f3123, %f2444, %f2439, %f3123;
	fma.rn.f32 	%f3122, %f2444, %f2440, %f3122;
	fma.rn.f32 	%f3121, %f2444, %f2441, %f3121;
	// begin inline asm
	{  cvt.f32.f16 %f2445, %rs274;}

	// end inline asm
	fma.rn.f32 	%f3120, %f2445, %f2434, %f3120;
	fma.rn.f32 	%f3119, %f2445, %f2435, %f3119;
	fma.rn.f32 	%f3118, %f2445, %f2436, %f3118;
	fma.rn.f32 	%f3117, %f2445, %f2437, %f3117;
	fma.rn.f32 	%f3116, %f2445, %f2438, %f3116;
	fma.rn.f32 	%f3115, %f2445, %f2439, %f3115;
	fma.rn.f32 	%f3114, %f2445, %f2440, %f3114;
	fma.rn.f32 	%f3113, %f2445, %f2441, %f3113;
	// begin inline asm
	{  cvt.f32.f16 %f2446, %rs275;}

	// end inline asm
	fma.rn.f32 	%f3112, %f2446, %f2434, %f3112;
	fma.rn.f32 	%f3111, %f2446, %f2435, %f3111;
	fma.rn.f32 	%f3110, %f2446, %f2436, %f3110;
	fma.rn.f32 	%f3109, %f2446, %f2437, %f3109;
	fma.rn.f32 	%f3108, %f2446, %f2438, %f3108;
	fma.rn.f32 	%f3107, %f2446, %f2439, %f3107;
	fma.rn.f32 	%f3106, %f2446, %f2440, %f3106;
	fma.rn.f32 	%f3105, %f2446, %f2441, %f3105;
	// begin inline asm
	{  cvt.f32.f16 %f2447, %rs276;}

	// end inline asm
	fma.rn.f32 	%f3104, %f2447, %f2434, %f3104;
	fma.rn.f32 	%f3103, %f2447, %f2435, %f3103;
	fma.rn.f32 	%f3102, %f2447, %f2436, %f3102;
	fma.rn.f32 	%f3101, %f2447, %f2437, %f3101;
	fma.rn.f32 	%f3100, %f2447, %f2438, %f3100;
	fma.rn.f32 	%f3099, %f2447, %f2439, %f3099;
	fma.rn.f32 	%f3098, %f2447, %f2440, %f3098;
	fma.rn.f32 	%f3097, %f2447, %f2441, %f3097;
	// begin inline asm
	{  cvt.f32.f16 %f2448, %rs277;}

	// end inline asm
	fma.rn.f32 	%f3096, %f2448, %f2434, %f3096;
	fma.rn.f32 	%f3095, %f2448, %f2435, %f3095;
	fma.rn.f32 	%f3094, %f2448, %f2436, %f3094;
	fma.rn.f32 	%f3093, %f2448, %f2437, %f3093;
	fma.rn.f32 	%f3092, %f2448, %f2438, %f3092;
	fma.rn.f32 	%f3091, %f2448, %f2439, %f3091;
	fma.rn.f32 	%f3090, %f2448, %f2440, %f3090;
	fma.rn.f32 	%f3089, %f2448, %f2441, %f3089;
	setp.eq.s32 	%p94, %r369, 12;
	@%p94 bra 	$L__BB5_217;
	ld.shared.u16 	%rs278, [%r26+24];
	ld.shared.u16 	%rs287, [%r26+104];
	ld.shared.u16 	%rs288, [%r26+184];
	ld.shared.u16 	%rs289, [%r26+264];
	ld.shared.u16 	%rs290, [%r26+344];
	ld.shared.u16 	%rs291, [%r26+424];
	ld.shared.u16 	%rs292, [%r26+504];
	ld.shared.u16 	%rs293, [%r26+584];
	ld.shared.u16 	%rs279, [%r27+24];
	ld.shared.u16 	%rs280, [%r27+104];
	ld.shared.u16 	%rs281, [%r27+184];
	ld.shared.u16 	%rs282, [%r27+264];
	ld.shared.u16 	%rs283, [%r27+344];
	ld.shared.u16 	%rs284, [%r27+424];
	ld.shared.u16 	%rs285, [%r27+504];
	ld.shared.u16 	%rs286, [%r27+584];
	// begin inline asm
	{  cvt.f32.f16 %f2449, %rs278;}

	// end inline asm
	// begin inline asm
	{  cvt.f32.f16 %f2450, %rs279;}

	// end inline asm
	fma.rn.f32 	%f3152, %f2449, %f2450, %f3152;
	// begin inline asm
	{  cvt.f32.f16 %f2451, %rs280;}

	// end inline asm
	fma.rn.f32 	%f3151, %f2449, %f2451, %f3151;
	// begin inline asm
	{  cvt.f32.f16 %f2452, %rs281;}

	// end inline asm
	fma.rn.f32 	%f3150, %f2449, %f2452, %f3150;
	// begin inline asm
	{  cvt.f32.f16 %f2453, %rs282;}

	// end inline asm
	fma.rn.f32 	%f3149, %f2449, %f2453, %f3149;
	// begin inline asm
	{  cvt.f32.f16 %f2454, %rs283;}

	// end inline asm
	fma.rn.f32 	%f3148, %f2449, %f2454, %f3148;
	// begin inline asm
	{  cvt.f32.f16 %f2455, %rs284;}

	// end inline asm
	fma.rn.f32 	%f3147, %f2449, %f2455, %f3147;
	// begin inline asm
	{  cvt.f32.f16 %f2456, %rs285;}

	// end inline asm
	fma.rn.f32 	%f3146, %f2449, %f2456, %f3146;
	// begin inline asm
	{  cvt.f32.f16 %f2457, %rs286;}

	// end inline asm
	fma.rn.f32 	%f3145, %f2449, %f2457, %f3145;
	// begin inline asm
	{  cvt.f32.f16 %f2458, %rs287;}

	// end inline asm
	fma.rn.f32 	%f3144, %f2458, %f2450, %f3144;
	fma.rn.f32 	%f3143, %f2458, %f2451, %f3143;
	fma.rn.f32 	%f3142, %f2458, %f2452, %f3142;
	fma.rn.f32 	%f3141, %f2458, %f2453, %f3141;
	fma.rn.f32 	%f3140, %f2458, %f2454, %f3140;
	fma.rn.f32 	%f3139, %f2458, %f2455, %f3139;
	fma.rn.f32 	%f3138, %f2458, %f2456, %f3138;
	fma.rn.f32 	%f3137, %f2458, %f2457, %f3137;
	// begin inline asm
	{  cvt.f32.f16 %f2459, %rs288;}

	// end inline asm
	fma.rn.f32 	%f3136, %f2459, %f2450, %f3136;
	fma.rn.f32 	%f3135, %f2459, %f2451, %f3135;
	fma.rn.f32 	%f3134, %f2459, %f2452, %f3134;
	fma.rn.f32 	%f3133, %f2459, %f2453, %f3133;
	fma.rn.f32 	%f3132, %f2459, %f2454, %f3132;
	fma.rn.f32 	%f3131, %f2459, %f2455, %f3131;
	fma.rn.f32 	%f3130, %f2459, %f2456, %f3130;
	fma.rn.f32 	%f3129, %f2459, %f2457, %f3129;
	// begin inline asm
	{  cvt.f32.f16 %f2460, %rs289;}

	// end inline asm
	fma.rn.f32 	%f3128, %f2460, %f2450, %f3128;
	fma.rn.f32 	%f3127, %f2460, %f2451, %f3127;
	fma.rn.f32 	%f3126, %f2460, %f2452, %f3126;
	fma.rn.f32 	%f3125, %f2460, %f2453, %f3125;
	fma.rn.f32 	%f3124, %f2460, %f2454, %f3124;
	fma.rn.f32 	%f3123, %f2460, %f2455, %f3123;
	fma.rn.f32 	%f3122, %f2460, %f2456, %f3122;
	fma.rn.f32 	%f3121, %f2460, %f2457, %f3121;
	// begin inline asm
	{  cvt.f32.f16 %f2461, %rs290;}

	// end inline asm
	fma.rn.f32 	%f3120, %f2461, %f2450, %f3120;
	fma.rn.f32 	%f3119, %f2461, %f2451, %f3119;
	fma.rn.f32 	%f3118, %f2461, %f2452, %f3118;
	fma.rn.f32 	%f3117, %f2461, %f2453, %f3117;
	fma.rn.f32 	%f3116, %f2461, %f2454, %f3116;
	fma.rn.f32 	%f3115, %f2461, %f2455, %f3115;
	fma.rn.f32 	%f3114, %f2461, %f2456, %f3114;
	fma.rn.f32 	%f3113, %f2461, %f2457, %f3113;
	// begin inline asm
	{  cvt.f32.f16 %f2462, %rs291;}

	// end inline asm
	fma.rn.f32 	%f3112, %f2462, %f2450, %f3112;
	fma.rn.f32 	%f3111, %f2462, %f2451, %f3111;
	fma.rn.f32 	%f3110, %f2462, %f2452, %f3110;
	fma.rn.f32 	%f3109, %f2462, %f2453, %f3109;
	fma.rn.f32 	%f3108, %f2462, %f2454, %f3108;
	fma.rn.f32 	%f3107, %f2462, %f2455, %f3107;
	fma.rn.f32 	%f3106, %f2462, %f2456, %f3106;
	fma.rn.f32 	%f3105, %f2462, %f2457, %f3105;
	// begin inline asm
	{  cvt.f32.f16 %f2463, %rs292;}

	// end inline asm
	fma.rn.f32 	%f3104, %f2463, %f2450, %f3104;
	fma.rn.f32 	%f3103, %f2463, %f2451, %f3103;
	fma.rn.f32 	%f3102, %f2463, %f2452, %f3102;
	fma.rn.f32 	%f3101, %f2463, %f2453, %f3101;
	fma.rn.f32 	%f3100, %f2463, %f2454, %f3100;
	fma.rn.f32 	%f3099, %f2463, %f2455, %f3099;
	fma.rn.f32 	%f3098, %f2463, %f2456, %f3098;
	fma.rn.f32 	%f3097, %f2463, %f2457, %f3097;
	// begin inline asm
	{  cvt.f32.f16 %f2464, %rs293;}

	// end inline asm
	fma.rn.f32 	%f3096, %f2464, %f2450, %f3096;
	fma.rn.f32 	%f3095, %f2464, %f2451, %f3095;
	fma.rn.f32 	%f3094, %f2464, %f2452, %f3094;
	fma.rn.f32 	%f3093, %f2464, %f2453, %f3093;
	fma.rn.f32 	%f3092, %f2464, %f2454, %f3092;
	fma.rn.f32 	%f3091, %f2464, %f2455, %f3091;
	fma.rn.f32 	%f3090, %f2464, %f2456, %f3090;
	fma.rn.f32 	%f3089, %f2464, %f2457, %f3089;
	setp.eq.s32 	%p95, %r369, 13;
	@%p95 bra 	$L__BB5_217;
	ld.shared.u16 	%rs294, [%r26+26];
	ld.shared.u16 	%rs303, [%r26+106];
	ld.shared.u16 	%rs304, [%r26+186];
	ld.shared.u16 	%rs305, [%r26+266];
	ld.shared.u16 	%rs306, [%r26+346];
	ld.shared.u16 	%rs307, [%r26+426];
	ld.shared.u16 	%rs308, [%r26+506];
	ld.shared.u16 	%rs309, [%r26+586];
	ld.shared.u16 	%rs295, [%r27+26];
	ld.shared.u16 	%rs296, [%r27+106];
	ld.shared.u16 	%rs297, [%r27+186];
	ld.shared.u16 	%rs298, [%r27+266];
	ld.shared.u16 	%rs299, [%r27+346];
	ld.shared.u16 	%rs300, [%r27+426];
	ld.shared.u16 	%rs301, [%r27+506];
	ld.shared.u16 	%rs302, [%r27+586];
	// begin inline asm
	{  cvt.f32.f16 %f2465, %rs294;}

	// end inline asm
	// begin inline asm
	{  cvt.f32.f16 %f2466, %rs295;}

	// end inline asm
	fma.rn.f32 	%f3152, %f2465, %f2466, %f3152;
	// begin inline asm
	{  cvt.f32.f16 %f2467, %rs296;}

	// end inline asm
	fma.rn.f32 	%f3151, %f2465, %f2467, %f3151;
	// begin inline asm
	{  cvt.f32.f16 %f2468, %rs297;}

	// end inline asm
	fma.rn.f32 	%f3150, %f2465, %f2468, %f3150;
	// begin inline asm
	{  cvt.f32.f16 %f2469, %rs298;}

	// end inline asm
	fma.rn.f32 	%f3149, %f2465, %f2469, %f3149;
	// begin inline asm
	{  cvt.f32.f16 %f2470, %rs299;}

	// end inline asm
	fma.rn.f32 	%f3148, %f2465, %f2470, %f3148;
	// begin inline asm
	{  cvt.f32.f16 %f2471, %rs300;}

	// end inline asm
	fma.rn.f32 	%f3147, %f2465, %f2471, %f3147;
	// begin inline asm
	{  cvt.f32.f16 %f2472, %rs301;}

	// end inline asm
	fma.rn.f32 	%f3146, %f2465, %f2472, %f3146;
	// begin inline asm
	{  cvt.f32.f16 %f2473, %rs302;}

	// end inline asm
	fma.rn.f32 	%f3145, %f2465, %f2473, %f3145;
	// begin inline asm
	{  cvt.f32.f16 %f2474, %rs303;}

	// end inline asm
	fma.rn.f32 	%f3144, %f2474, %f2466, %f3144;
	fma.rn.f32 	%f3143, %f2474, %f2467, %f3143;
	fma.rn.f32 	%f3142, %f2474, %f2468, %f3142;
	fma.rn.f32 	%f3141, %f2474, %f2469, %f3141;
	fma.rn.f32 	%f3140, %f2474, %f2470, %f3140;
	fma.rn.f32 	%f3139, %f2474, %f2471, %f3139;
	fma.rn.f32 	%f3138, %f2474, %f2472, %f3138;
	fma.rn.f32 	%f3137, %f2474, %f2473, %f3137;
	// begin inline asm
	{  cvt.f32.f16 %f2475, %rs304;}

	// end inline asm
	fma.rn.f32 	%f3136, %f2475, %f2466, %f3136;
	fma.rn.f32 	%f3135, %f2475, %f2467, %f3135;
	fma.rn.f32 	%f3134, %f2475, %f2468, %f3134;
	fma.rn.f32 	%f3133, %f2475, %f2469, %f3133;
	fma.rn.f32 	%f3132, %f2475, %f2470, %f3132;
	fma.rn.f32 	%f3131, %f2475, %f2471, %f3131;
	fma.rn.f32 	%f3130, %f2475, %f2472, %f3130;
	fma.rn.f32 	%f3129, %f2475, %f2473, %f3129;
	// begin inline asm
	{  cvt.f32.f16 %f2476, %rs305;}

	// end inline asm
	fma.rn.f32 	%f3128, %f2476, %f2466, %f3128;
	fma.rn.f32 	%f3127, %f2476, %f2467, %f3127;
	fma.rn.f32 	%f3126, %f2476, %f2468, %f3126;
	fma.rn.f32 	%f3125, %f2476, %f2469, %f3125;
	fma.rn.f32 	%f3124, %f2476, %f2470, %f3124;
	fma.rn.f32 	%f3123, %f2476, %f2471, %f3123;
	fma.rn.f32 	%f3122, %f2476, %f2472, %f3122;
	fma.rn.f32 	%f3121, %f2476, %f2473, %f3121;
	// begin inline asm
	{  cvt.f32.f16 %f2477, %rs306;}

	// end inline asm
	fma.rn.f32 	%f3120, %f2477, %f2466, %f3120;
	fma.rn.f32 	%f3119, %f2477, %f2467, %f3119;
	fma.rn.f32 	%f3118, %f2477, %f2468, %f3118;
	fma.rn.f32 	%f3117, %f2477, %f2469, %f3117;
	fma.rn.f32 	%f3116, %f2477, %f2470, %f3116;
	fma.rn.f32 	%f3115, %f2477, %f2471, %f3115;
	fma.rn.f32 	%f3114, %f2477, %f2472, %f3114;
	fma.rn.f32 	%f3113, %f2477, %f2473, %f3113;
	// begin inline asm
	{  cvt.f32.f16 %f2478, %rs307;}

	// end inline asm
	fma.rn.f32 	%f3112, %f2478, %f2466, %f3112;
	fma.rn.f32 	%f3111, %f2478, %f2467, %f3111;
	fma.rn.f32 	%f3110, %f2478, %f2468, %f3110;
	fma.rn.f32 	%f3109, %f2478, %f2469, %f3109;
	fma.rn.f32 	%f3108, %f2478, %f2470, %f3108;
	fma.rn.f32 	%f3107, %f2478, %f2471, %f3107;
	fma.rn.f32 	%f3106, %f2478, %f2472, %f3106;
	fma.rn.f32 	%f3105, %f2478, %f2473, %f3105;
	// begin inline asm
	{  cvt.f32.f16 %f2479, %rs308;}

	// end inline asm
	fma.rn.f32 	%f3104, %f2479, %f2466, %f3104;
	fma.rn.f32 	%f3103, %f2479, %f2467, %f3103;
	fma.rn.f32 	%f3102, %f2479, %f2468, %f3102;
	fma.rn.f32 	%f3101, %f2479, %f2469, %f3101;
	fma.rn.f32 	%f3100, %f2479, %f2470, %f3100;
	fma.rn.f32 	%f3099, %f2479, %f2471, %f3099;
	fma.rn.f32 	%f3098, %f2479, %f2472, %f3098;
	fma.rn.f32 	%f3097, %f2479, %f2473, %f3097;
	// begin inline asm
	{  cvt.f32.f16 %f2480, %rs309;}

	// end inline asm
	fma.rn.f32 	%f3096, %f2480, %f2466, %f3096;
	fma.rn.f32 	%f3095, %f2480, %f2467, %f3095;
	fma.rn.f32 	%f3094, %f2480, %f2468, %f3094;
	fma.rn.f32 	%f3093, %f2480, %f2469, %f3093;
	fma.rn.f32 	%f3092, %f2480, %f2470, %f3092;
	fma.rn.f32 	%f3091, %f2480, %f2471, %f3091;
	fma.rn.f32 	%f3090, %f2480, %f2472, %f3090;
	fma.rn.f32 	%f3089, %f2480, %f2473, %f3089;
	setp.eq.s32 	%p96, %r369, 14;
	@%p96 bra 	$L__BB5_217;
	ld.shared.u16 	%rs310, [%r26+28];
	ld.shared.u16 	%rs319, [%r26+108];
	ld.shared.u16 	%rs320, [%r26+188];
	ld.shared.u16 	%rs321, [%r26+268];
	ld.shared.u16 	%rs322, [%r26+348];
	ld.shared.u16 	%rs323, [%r26+428];
	ld.shared.u16 	%rs324, [%r26+508];
	ld.shared.u16 	%rs325, [%r26+588];
	ld.shared.u16 	%rs311, [%r27+28];
	ld.shared.u16 	%rs312, [%r27+108];
	ld.shared.u16 	%rs313, [%r27+188];
	ld.shared.u16 	%rs314, [%r27+268];
	ld.shared.u16 	%rs315, [%r27+348];
	ld.shared.u16 	%rs316, [%r27+428];
	ld.shared.u16 	%rs317, [%r27+508];
	ld.shared.u16 	%rs318, [%r27+588];
	// begin inline asm
	{  cvt.f32.f16 %f2481, %rs310;}

	// end inline asm
	// begin inline asm
	{  cvt.f32.f16 %f2482, %rs311;}

	// end inline asm
	fma.rn.f32 	%f3152, %f2481, %f2482, %f3152;
	// begin inline asm
	{  cvt.f32.f16 %f2483, %rs312;}

	// end inline asm
	fma.rn.f32 	%f3151, %f2481, %f2483, %f3151;
	// begin inline asm
	{  cvt.f32.f16 %f2484, %rs313;}

	// end inline asm
	fma.rn.f32 	%f3150, %f2481, %f2484, %f3150;
	// begin inline asm
	{  cvt.f32.f16 %f2485, %rs314;}

	// end inline asm
	fma.rn.f32 	%f3149, %f2481, %f2485, %f3149;
	// begin inline asm
	{  cvt.f32.f16 %f2486, %rs315;}

	// end inline asm
	fma.rn.f32 	%f3148, %f2481, %f2486, %f3148;
	// begin inline asm
	{  cvt.f32.f16 %f2487, %rs316;}

	// end inline asm
	fma.rn.f32 	%f3147, %f2481, %f2487, %f3147;
	// begin inline asm
	{  cvt.f32.f16 %f2488, %rs317;}

	// end inline asm
	fma.rn.f32 	%f3146, %f2481, %f2488, %f3146;
	// begin inline asm
	{  cvt.f32.f16 %f2489, %rs318;}

	// end inline asm
	fma.rn.f32 	%f3145, %f2481, %f2489, %f3145;
	// begin inline asm
	{  cvt.f32.f16 %f2490, %rs319;}

	// end inline asm
	fma.rn.f32 	%f3144, %f2490, %f2482, %f3144;
	fma.rn.f32 	%f3143, %f2490, %f2483, %f3143;
	fma.rn.f32 	%f3142, %f2490, %f2484, %f3142;
	fma.rn.f32 	%f3141, %f2490, %f2485, %f3141;
	fma.rn.f32 	%f3140, %f2490, %f2486, %f3140;
	fma.rn.f32 	%f3139, %f2490, %f2487, %f3139;
	fma.rn.f32 	%f3138, %f2490, %f2488, %f3138;
	fma.rn.f32 	%f3137, %f2490, %f2489, %f3137;
	// begin inline asm
	{  cvt.f32.f16 %f2491, %rs320;}

	// end inline asm
	fma.rn.f32 	%f3136, %f2491, %f2482, %f3136;
	fma.rn.f32 	%f3135, %f2491, %f2483, %f3135;
	fma.rn.f32 	%f3134, %f2491, %f2484, %f3134;
	fma.rn.f32 	%f3133, %f2491, %f2485, %f3133;
	fma.rn.f32 	%f3132, %f2491, %f2486, %f3132;
	fma.rn.f32 	%f3131, %f2491, %f2487, %f3131;
	fma.rn.f32 	%f3130, %f2491, %f2488, %f3130;
	fma.rn.f32 	%f3129, %f2491, %f2489, %f3129;
	// begin inline asm
	{  cvt.f32.f16 %f2492, %rs321;}

	// end inline asm
	fma.rn.f32 	%f3128, %f2492, %f2482, %f3128;
	fma.rn.f32 	%f3127, %f2492, %f2483, %f3127;
	fma.rn.f32 	%f3126, %f2492, %f2484, %f3126;
	fma.rn.f32 	%f3125, %f2492, %f2485, %f3125;
	fma.rn.f32 	%f3124, %f2492, %f2486, %f3124;
	fma.rn.f32 	%f3123, %f2492, %f2487, %f3123;
	fma.rn.f32 	%f3122, %f2492, %f2488, %f3122;
	fma.rn.f32 	%f3121, %f2492, %f2489, %f3121;
	// begin inline asm
	{  cvt.f32.f16 %f2493, %rs322;}

	// end inline asm
	fma.rn.f32 	%f3120, %f2493, %f2482, %f3120;
	fma.rn.f32 	%f3119, %f2493, %f2483, %f3119;
	fma.rn.f32 	%f3118, %f2493, %f2484, %f3118;
	fma.rn.f32 	%f3117, %f2493, %f2485, %f3117;
	fma.rn.f32 	%f3116, %f2493, %f2486, %f3116;
	fma.rn.f32 	%f3115, %f2493, %f2487, %f3115;
	fma.rn.f32 	%f3114, %f2493, %f2488, %f3114;
	fma.rn.f32 	%f3113, %f2493, %f2489, %f3113;
	// begin inline asm
	{  cvt.f32.f16 %f2494, %rs323;}

	// end inline asm
	fma.rn.f32 	%f3112, %f2494, %f2482, %f3112;
	fma.rn.f32 	%f3111, %f2494, %f2483, %f3111;
	fma.rn.f32 	%f3110, %f2494, %f2484, %f3110;
	fma.rn.f32 	%f3109, %f2494, %f2485, %f3109;
	fma.rn.f32 	%f3108, %f2494, %f2486, %f3108;
	fma.rn.f32 	%f3107, %f2494, %f2487, %f3107;
	fma.rn.f32 	%f3106, %f2494, %f2488, %f3106;
	fma.rn.f32 	%f3105, %f2494, %f2489, %f3105;
	// begin inline asm
	{  cvt.f32.f16 %f2495, %rs324;}

	// end inline asm
	fma.rn.f32 	%f3104, %f2495, %f2482, %f3104;
	fma.rn.f32 	%f3103, %f2495, %f2483, %f3103;
	fma.rn.f32 	%f3102, %f2495, %f2484, %f3102;
	fma.rn.f32 	%f3101, %f2495, %f2485, %f3101;
	fma.rn.f32 	%f3100, %f2495, %f2486, %f3100;
	fma.rn.f32 	%f3099, %f2495, %f2487, %f3099;
	fma.rn.f32 	%f3098, %f2495, %f2488, %f3098;
	fma.rn.f32 	%f3097, %f2495, %f2489, %f3097;
	// begin inline asm
	{  cvt.f32.f16 %f2496, %rs325;}

	// end inline asm
	fma.rn.f32 	%f3096, %f2496, %f2482, %f3096;
	fma.rn.f32 	%f3095, %f2496, %f2483, %f3095;
	fma.rn.f32 	%f3094, %f2496, %f2484, %f3094;
	fma.rn.f32 	%f3093, %f2496, %f2485, %f3093;
	fma.rn.f32 	%f3092, %f2496, %f2486, %f3092;
	fma.rn.f32 	%f3091, %f2496, %f2487, %f3091;
	fma.rn.f32 	%f3090, %f2496, %f2488, %f3090;
	fma.rn.f32 	%f3089, %f2496, %f2489, %f3089;
	setp.eq.s32 	%p97, %r369, 15;
	@%p97 bra 	$L__BB5_217;
	ld.shared.u16 	%rs326, [%r26+30];
	ld.shared.u16 	%rs335, [%r26+110];
	ld.shared.u16 	%rs336, [%r26+190];
	ld.shared.u16 	%rs337, [%r26+270];
	ld.shared.u16 	%rs338, [%r26+350];
	ld.shared.u16 	%rs339, [%r26+430];
	ld.shared.u16 	%rs340, [%r26+510];
	ld.shared.u16 	%rs341, [%r26+590];
	ld.shared.u16 	%rs327, [%r27+30];
	ld.shared.u16 	%rs328, [%r27+110];
	ld.shared.u16 	%rs329, [%r27+190];
	ld.shared.u16 	%rs330, [%r27+270];
	ld.shared.u16 	%rs331, [%r27+350];
	ld.shared.u16 	%rs332, [%r27+430];
	ld.shared.u16 	%rs333, [%r27+510];
	ld.shared.u16 	%rs334, [%r27+590];
	// begin inline asm
	{  cvt.f32.f16 %f2497, %rs326;}

	// end inline asm
	// begin inline asm
	{  cvt.f32.f16 %f2498, %rs327;}

	// end inline asm
	fma.rn.f32 	%f3152, %f2497, %f2498, %f3152;
	// begin inline asm
	{  cvt.f32.f16 %f2499, %rs328;}

	// end inline asm
	fma.rn.f32 	%f3151, %f2497, %f2499, %f3151;
	// begin inline asm
	{  cvt.f32.f16 %f2500, %rs329;}

	// end inline asm
	fma.rn.f32 	%f3150, %f2497, %f2500, %f3150;
	// begin inline asm
	{  cvt.f32.f16 %f2501, %rs330;}

	// end inline asm
	fma.rn.f32 	%f3149, %f2497, %f2501, %f3149;
	// begin inline asm
	{  cvt.f32.f16 %f2502, %rs331;}

	// end inline asm
	fma.rn.f32 	%f3148, %f2497, %f2502, %f3148;
	// begin inline asm
	{  cvt.f32.f16 %f2503, %rs332;}

	// end inline asm
	fma.rn.f32 	%f3147, %f2497, %f2503, %f3147;
	// begin inline asm
	{  cvt.f32.f16 %f2504, %rs333;}

	// end inline asm
	fma.rn.f32 	%f3146, %f2497, %f2504, %f3146;
	// begin inline asm
	{  cvt.f32.f16 %f2505, %rs334;}

	// end inline asm
	fma.rn.f32 	%f3145, %f2497, %f2505, %f3145;
	// begin inline asm
	{  cvt.f32.f16 %f2506, %rs335;}

	// end inline asm
	fma.rn.f32 	%f3144, %f2506, %f2498, %f3144;
	fma.rn.f32 	%f3143, %f2506, %f2499, %f3143;
	fma.rn.f32 	%f3142, %f2506, %f2500, %f3142;
	fma.rn.f32 	%f3141, %f2506, %f2501, %f3141;
	fma.rn.f32 	%f3140, %f2506, %f2502, %f3140;
	fma.rn.f32 	%f3139, %f2506, %f2503, %f3139;
	fma.rn.f32 	%f3138, %f2506, %f2504, %f3138;
	fma.rn.f32 	%f3137, %f2506, %f2505, %f3137;
	// begin inline asm
	{  cvt.f32.f16 %f2507, %rs336;}

	// end inline asm
	fma.rn.f32 	%f3136, %f2507, %f2498, %f3136;
	fma.rn.f32 	%f3135, %f2507, %f2499, %f3135;
	fma.rn.f32 	%f3134, %f2507, %f2500, %f3134;
	fma.rn.f32 	%f3133, %f2507, %f2501, %f3133;
	fma.rn.f32 	%f3132, %f2507, %f2502, %f3132;
	fma.rn.f32 	%f3131, %f2507, %f2503, %f3131;
	fma.rn.f32 	%f3130, %f2507, %f2504, %f3130;
	fma.rn.f32 	%f3129, %f2507, %f2505, %f3129;
	// begin inline asm
	{  cvt.f32.f16 %f2508, %rs337;}

	// end inline asm
	fma.rn.f32 	%f3128, %f2508, %f2498, %f3128;
	fma.rn.f32 	%f3127, %f2508, %f2499, %f3127;
	fma.rn.f32 	%f3126, %f2508, %f2500, %f3126;
	fma.rn.f32 	%f3125, %f2508, %f2501, %f3125;
	fma.rn.f32 	%f3124, %f2508, %f2502, %f3124;
	fma.rn.f32 	%f3123, %f2508, %f2503, %f3123;
	fma.rn.f32 	%f3122, %f2508, %f2504, %f3122;
	fma.rn.f32 	%f3121, %f2508, %f2505, %f3121;
	// begin inline asm
	{  cvt.f32.f16 %f2509, %rs338;}

	// end inline asm
	fma.rn.f32 	%f3120, %f2509, %f2498, %f3120;
	fma.rn.f32 	%f3119, %f2509, %f2499, %f3119;
	fma.rn.f32 	%f3118, %f2509, %f2500, %f3118;
	fma.rn.f32 	%f3117, %f2509, %f2501, %f3117;
	fma.rn.f32 	%f3116, %f2509, %f2502, %f3116;
	fma.rn.f32 	%f3115, %f2509, %f2503, %f3115;
	fma.rn.f32 	%f3114, %f2509, %f2504, %f3114;
	fma.rn.f32 	%f3113, %f2509, %f2505, %f3113;
	// begin inline asm
	{  cvt.f32.f16 %f2510, %rs339;}

	// end inline asm
	fma.rn.f32 	%f3112, %f2510, %f2498, %f3112;
	fma.rn.f32 	%f3111, %f2510, %f2499, %f3111;
	fma.rn.f32 	%f3110, %f2510, %f2500, %f3110;
	fma.rn.f32 	%f3109, %f2510, %f2501, %f3109;
	fma.rn.f32 	%f3108, %f2510, %f2502, %f3108;
	fma.rn.f32 	%f3107, %f2510, %f2503, %f3107;
	fma.rn.f32 	%f3106, %f2510, %f2504, %f3106;
	fma.rn.f32 	%f3105, %f2510, %f2505, %f3105;
	// begin inline asm
	{  cvt.f32.f16 %f2511, %rs340;}

	// end inline asm
	fma.rn.f32 	%f3104, %f2511, %f2498, %f3104;
	fma.rn.f32 	%f3103, %f2511, %f2499, %f3103;
	fma.rn.f32 	%f3102, %f2511, %f2500, %f3102;
	fma.rn.f32 	%f3101, %f2511, %f2501, %f3101;
	fma.rn.f32 	%f3100, %f2511, %f2502, %f3100;
	fma.rn.f32 	%f3099, %f2511, %f2503, %f3099;
	fma.rn.f32 	%f3098, %f2511, %f2504, %f3098;
	fma.rn.f32 	%f3097, %f2511, %f2505, %f3097;
	// begin inline asm
	{  cvt.f32.f16 %f2512, %rs341;}

	// end inline asm
	fma.rn.f32 	%f3096, %f2512, %f2498, %f3096;
	fma.rn.f32 	%f3095, %f2512, %f2499, %f3095;
	fma.rn.f32 	%f3094, %f2512, %f2500, %f3094;
	fma.rn.f32 	%f3093, %f2512, %f2501, %f3093;
	fma.rn.f32 	%f3092, %f2512, %f2502, %f3092;
	fma.rn.f32 	%f3091, %f2512, %f2503, %f3091;
	fma.rn.f32 	%f3090, %f2512, %f2504, %f3090;
	fma.rn.f32 	%f3089, %f2512, %f2505, %f3089;
	setp.eq.s32 	%p98, %r369, 16;
	@%p98 bra 	$L__BB5_217;
	ld.shared.u16 	%rs342, [%r26+32];
	ld.shared.u16 	%rs351, [%r26+112];
	ld.shared.u16 	%rs352, [%r26+192];
	ld.shared.u16 	%rs353, [%r26+272];
	ld.shared.u16 	%rs354, [%r26+352];
	ld.shared.u16 	%rs355, [%r26+432];
	ld.shared.u16 	%rs356, [%r26+512];
	ld.shared.u16 	%rs357, [%r26+592];
	ld.shared.u16 	%rs343, [%r27+32];
	ld.shared.u16 	%rs344, [%r27+112];
	ld.shared.u16 	%rs345, [%r27+192];
	ld.shared.u16 	%rs346, [%r27+272];
	ld.shared.u16 	%rs347, [%r27+352];
	ld.shared.u16 	%rs348, [%r27+432];
	ld.shared.u16 	%rs349, [%r27+512];
	ld.shared.u16 	%rs350, [%r27+592];
	// begin inline asm
	{  cvt.f32.f16 %f2513, %rs342;}

	// end inline asm
	// begin inline asm
	{  cvt.f32.f16 %f2514, %rs343;}

	// end inline asm
	fma.rn.f32 	%f3152, %f2513, %f2514, %f3152;
	// begin inline asm
	{  cvt.f32.f16 %f2515, %rs344;}

	// end inline asm
	fma.rn.f32 	%f3151, %f2513, %f2515, %f3151;
	// begin inline asm
	{  cvt.f32.f16 %f2516, %rs345;}

	// end inline asm
	fma.rn.f32 	%f3150, %f2513, %f2516, %f3150;
	// begin inline asm
	{  cvt.f32.f16 %f2517, %rs346;}

	// end inline asm
	fma.rn.f32 	%f3149, %f2513, %f2517, %f3149;
	// begin inline asm
	{  cvt.f32.f16 %f2518, %rs347;}

	// end inline asm
	fma.rn.f32 	%f3148, %f2513, %f2518, %f3148;
	// begin inline asm
	{  cvt.f32.f16 %f2519, %rs348;}

	// end inline asm
	fma.rn.f32 	%f3147, %f2513, %f2519, %f3147;
	// begin inline asm
	{  cvt.f32.f16 %f2520, %rs349;}

	// end inline asm
	fma.rn.f32 	%f3146, %f2513, %f2520, %f3146;
	// begin inline asm
	{  cvt.f32.f16 %f2521, %rs350;}

	// end inline asm
	fma.rn.f32 	%f3145, %f2513, %f2521, %f3145;
	// begin inline asm
	{  cvt.f32.f16 %f2522, %rs351;}

	// end inline asm
	fma.rn.f32 	%f3144, %f2522, %f2514, %f3144;
	fma.rn.f32 	%f3143, %f2522, %f2515, %f3143;
	fma.rn.f32 	%f3142, %f2522, %f2516, %f3142;
	fma.rn.f32 	%f3141, %f2522, %f2517, %f3141;
	fma.rn.f32 	%f3140, %f2522, %f2518, %f3140;
	fma.rn.f32 	%f3139, %f2522, %f2519, %f3139;
	fma.rn.f32 	%f3138, %f2522, %f2520, %f3138;
	fma.rn.f32 	%f3137, %f2522, %f2521, %f3137;
	// begin inline asm
	{  cvt.f32.f16 %f2523, %rs352;}

	// end inline asm
	fma.rn.f32 	%f3136, %f2523, %f2514, %f3136;
	fma.rn.f32 	%f3135, %f2523, %f2515, %f3135;
	fma.rn.f32 	%f3134, %f2523, %f2516, %f3134;
	fma.rn.f32 	%f3133, %f2523, %f2517, %f3133;
	fma.rn.f32 	%f3132, %f2523, %f2518, %f3132;
	fma.rn.f32 	%f3131, %f2523, %f2519, %f3131;
	fma.rn.f32 	%f3130, %f2523, %f2520, %f3130;
	fma.rn.f32 	%f3129, %f2523, %f2521, %f3129;
	// begin inline asm
	{  cvt.f32.f16 %f2524, %rs353;}

	// end inline asm
	fma.rn.f32 	%f3128, %f2524, %f2514, %f3128;
	fma.rn.f32 	%f3127, %f2524, %f2515, %f3127;
	fma.rn.f32 	%f3126, %f2524, %f2516, %f3126;
	fma.rn.f32 	%f3125, %f2524, %f2517, %f3125;
	fma.rn.f32 	%f3124, %f2524, %f2518, %f3124;
	fma.rn.f32 	%f3123, %f2524, %f2519, %f3123;
	fma.rn.f32 	%f3122, %f2524, %f2520, %f3122;
	fma.rn.f32 	%f3121, %f2524, %f2521, %f3121;
	// begin inline asm
	{  cvt.f32.f16 %f2525, %rs354;}

	// end inline asm
	fma.rn.f32 	%f3120, %f2525, %f2514, %f3120;
	fma.rn.f32 	%f3119, %f2525, %f2515, %f3119;
	fma.rn.f32 	%f3118, %f2525, %f2516, %f3118;
	fma.rn.f32 	%f3117, %f2525, %f2517, %f3117;
	fma.rn.f32 	%f3116, %f2525, %f2518, %f3116;
	fma.rn.f32 	%f3115, %f2525, %f2519, %f3115;
	fma.rn.f32 	%f3114, %f2525, %f2520, %f3114;
	fma.rn.f32 	%f3113, %f2525, %f2521, %f3113;
	// begin inline asm
	{  cvt.f32.f16 %f2526, %rs355;}

	// end inline asm
	fma.rn.f32 	%f3112, %f2526, %f2514, %f3112;
	fma.rn.f32 	%f3111, %f2526, %f2515, %f3111;
	fma.rn.f32 	%f3110, %f2526, %f2516, %f3110;
	fma.rn.f32 	%f3109, %f2526, %f2517, %f3109;
	fma.rn.f32 	%f3108, %f2526, %f2518, %f3108;
	fma.rn.f32 	%f3107, %f2526, %f2519, %f3107;
	fma.rn.f32 	%f3106, %f2526, %f2520, %f3106;
	fma.rn.f32 	%f3105, %f2526, %f2521, %f3105;
	// begin inline asm
	{  cvt.f32.f16 %f2527, %rs356;}

	// end inline asm
	fma.rn.f32 	%f3104, %f2527, %f2514, %f3104;
	fma.rn.f32 	%f3103, %f2527, %f2515, %f3103;
	fma.rn.f32 	%f3102, %f2527, %f2516, %f3102;
	fma.rn.f32 	%f3101, %f2527, %f2517, %f3101;
	fma.rn.f32 	%f3100, %f2527, %f2518, %f3100;
	fma.rn.f32 	%f3099, %f2527, %f2519, %f3099;
	fma.rn.f32 	%f3098, %f2527, %f2520, %f3098;
	fma.rn.f32 	%f3097, %f2527, %f2521, %f3097;
	// begin inline asm
	{  cvt.f32.f16 %f2528, %rs357;}

	// end inline asm
	fma.rn.f32 	%f3096, %f2528, %f2514, %f3096;
	fma.rn.f32 	%f3095, %f2528, %f2515, %f3095;
	fma.rn.f32 	%f3094, %f2528, %f2516, %f3094;
	fma.rn.f32 	%f3093, %f2528, %f2517, %f3093;
	fma.rn.f32 	%f3092, %f2528, %f2518, %f3092;
	fma.rn.f32 	%f3091, %f2528, %f2519, %f3091;
	fma.rn.f32 	%f3090, %f2528, %f2520, %f3090;
	fma.rn.f32 	%f3089, %f2528, %f2521, %f3089;
	setp.eq.s32 	%p99, %r369, 17;
	@%p99 bra 	$L__BB5_217;
	ld.shared.u16 	%rs358, [%r26+34];
	ld.shared.u16 	%rs367, [%r26+114];
	ld.shared.u16 	%rs368, [%r26+194];
	ld.shared.u16 	%rs369, [%r26+274];
	ld.shared.u16 	%rs370, [%r26+354];
	ld.shared.u16 	%rs371, [%r26+434];
	ld.shared.u16 	%rs372, [%r26+514];
	ld.shared.u16 	%rs373, [%r26+594];
	ld.shared.u16 	%rs359, [%r27+34];
	ld.shared.u16 	%rs360, [%r27+114];
	ld.shared.u16 	%rs361, [%r27+194];
	ld.shared.u16 	%rs362, [%r27+274];
	ld.shared.u16 	%rs363, [%r27+354];
	ld.shared.u16 	%rs364, [%r27+434];
	ld.shared.u16 	%rs365, [%r27+514];
	ld.shared.u16 	%rs366, [%r27+594];
	// begin inline asm
	{  cvt.f32.f16 %f2529, %rs358;}

	// end inline asm
	// begin inline asm
	{  cvt.f32.f16 %f2530, %rs359;}

	// end inline asm
	fma.rn.f32 	%f3152, %f2529, %f2530, %f3152;
	// begin inline asm
	{  cvt.f32.f16 %f2531, %rs360;}

	// end inline asm
	fma.rn.f32 	%f3151, %f2529, %f2531, %f3151;
	// begin inline asm
	{  cvt.f32.f16 %f2532, %rs361;}

	// end inline asm
	fma.rn.f32 	%f3150, %f2529, %f2532, %f3150;
	// begin inline asm
	{  cvt.f32.f16 %f2533, %rs362;}

	// end inline asm
	fma.rn.f32 	%f3149, %f2529, %f2533, %f3149;
	// begin inline asm
	{  cvt.f32.f16 %f2534, %rs363;}

	// end inline asm
	fma.rn.f32 	%f3148, %f2529, %f2534, %f3148;
	// begin inline asm
	{  cvt.f32.f16 %f2535, %rs364;}

	// end inline asm
	fma.rn.f32 	%f3147, %f2529, %f2535, %f3147;
	// begin inline asm
	{  cvt.f32.f16 %f2536, %rs365;}

	// end inline asm
	fma.rn.f32 	%f3146, %f2529, %f2536, %f3146;
	// begin inline asm
	{  cvt.f32.f16 %f2537, %rs366;}

	// end inline asm
	fma.rn.f32 	%f3145, %f2529, %f2537, %f3145;
	// begin inline asm
	{  cvt.f32.f16 %f2538, %rs367;}

	// end inline asm
	fma.rn.f32 	%f3144, %f2538, %f2530, %f3144;
	fma.rn.f32 	%f3143, %f2538, %f2531, %f3143;
	fma.rn.f32 	%f3142, %f2538, %f2532, %f3142;
	fma.rn.f32 	%f3141, %f2538, %f2533, %f3141;
	fma.rn.f32 	%f3140, %f2538, %f2534, %f3140;
	fma.rn.f32 	%f3139, %f2538, %f2535, %f3139;
	fma.rn.f32 	%f3138, %f2538, %f2536, %f3138;
	fma.rn.f32 	%f3137, %f2538, %f2537, %f3137;
	// begin inline asm
	{  cvt.f32.f16 %f2539, %rs368;}

	// end inline asm
	fma.rn.f32 	%f3136, %f2539, %f2530, %f3136;
	fma.rn.f32 	%f3135, %f2539, %f2531, %f3135;
	fma.rn.f32 	%f3134, %f2539, %f2532, %f3134;
	fma.rn.f32 	%f3133, %f2539, %f2533, %f3133;
	fma.rn.f32 	%f3132, %f2539, %f2534, %f3132;
	fma.rn.f32 	%f3131, %f2539, %f2535, %f3131;
	fma.rn.f32 	%f3130, %f2539, %f2536, %f3130;
	fma.rn.f32 	%f3129, %f2539, %f2537, %f3129;
	// begin inline asm
	{  cvt.f32.f16 %f2540, %rs369;}

	// end inline asm
	fma.rn.f32 	%f3128, %f2540, %f2530, %f3128;
	fma.rn.f32 	%f3127, %f2540, %f2531, %f3127;
	fma.rn.f32 	%f3126, %f2540, %f2532, %f3126;
	fma.rn.f32 	%f3125, %f2540, %f2533, %f3125;
	fma.rn.f32 	%f3124, %f2540, %f2534, %f3124;
	fma.rn.f32 	%f3123, %f2540, %f2535, %f3123;
	fma.rn.f32 	%f3122, %f2540, %f2536, %f3122;
	fma.rn.f32 	%f3121, %f2540, %f2537, %f3121;
	// begin inline asm
	{  cvt.f32.f16 %f2541, %rs370;}

	// end inline asm
	fma.rn.f32 	%f3120, %f2541, %f2530, %f3120;
	fma.rn.f32 	%f3119, %f2541, %f2531, %f3119;
	fma.rn.f32 	%f3118, %f2541, %f2532, %f3118;
	fma.rn.f32 	%f3117, %f2541, %f2533, %f3117;
	fma.rn.f32 	%f3116, %f2541, %f2534, %f3116;
	fma.rn.f32 	%f3115, %f2541, %f2535, %f3115;
	fma.rn.f32 	%f3114, %f2541, %f2536, %f3114;
	fma.rn.f32 	%f3113, %f2541, %f2537, %f3113;
	// begin inline asm
	{  cvt.f32.f16 %f2542, %rs371;}

	// end inline asm
	fma.rn.f32 	%f3112, %f2542, %f2530, %f3112;
	fma.rn.f32 	%f3111, %f2542, %f2531, %f3111;
	fma.rn.f32 	%f3110, %f2542, %f2532, %f3110;
	fma.rn.f32 	%f3109, %f2542, %f2533, %f3109;
	fma.rn.f32 	%f3108, %f2542, %f2534, %f3108;
	fma.rn.f32 	%f3107, %f2542, %f2535, %f3107;
	fma.rn.f32 	%f3106, %f2542, %f2536, %f3106;
	fma.rn.f32 	%f3105, %f2542, %f2537, %f3105;
	// begin inline asm
	{  cvt.f32.f16 %f2543, %rs372;}

	// end inline asm
	fma.rn.f32 	%f3104, %f2543, %f2530, %f3104;
	fma.rn.f32 	%f3103, %f2543, %f2531, %f3103;
	fma.rn.f32 	%f3102, %f2543, %f2532, %f3102;
	fma.rn.f32 	%f3101, %f2543, %f2533, %f3101;
	fma.rn.f32 	%f3100, %f2543, %f2534, %f3100;
	fma.rn.f32 	%f3099, %f2543, %f2535, %f3099;
	fma.rn.f32 	%f3098, %f2543, %f2536, %f3098;
	fma.rn.f32 	%f3097, %f2543, %f2537, %f3097;
	// begin inline asm
	{  cvt.f32.f16 %f2544, %rs373;}

	// end inline asm
	fma.rn.f32 	%f3096, %f2544, %f2530, %f3096;
	fma.rn.f32 	%f3095, %f2544, %f2531, %f3095;
	fma.rn.f32 	%f3094, %f2544, %f2532, %f3094;
	fma.rn.f32 	%f3093, %f2544, %f2533, %f3093;
	fma.rn.f32 	%f3092, %f2544, %f2534, %f3092;
	fma.rn.f32 	%f3091, %f2544, %f2535, %f3091;
	fma.rn.f32 	%f3090, %f2544, %f2536, %f3090;
	fma.rn.f32 	%f3089, %f2544, %f2537, %f3089;
	setp.eq.s32 	%p100, %r369, 18;
	@%p100 bra 	$L__BB5_217;
	ld.shared.u16 	%rs374, [%r26+36];
	ld.shared.u16 	%rs383, [%r26+116];
	ld.shared.u16 	%rs384, [%r26+196];
	ld.shared.u16 	%rs385, [%r26+276];
	ld.shared.u16 	%rs386, [%r26+356];
	ld.shared.u16 	%rs387, [%r26+436];
	ld.shared.u16 	%rs388, [%r26+516];
	ld.shared.u16 	%rs389, [%r26+596];
	ld.shared.u16 	%rs375, [%r27+36];
	ld.shared.u16 	%rs376, [%r27+116];
	ld.shared.u16 	%rs377, [%r27+196];
	ld.shared.u16 	%rs378, [%r27+276];
	ld.shared.u16 	%rs379, [%r27+356];
	ld.shared.u16 	%rs380, [%r27+436];
	ld.shared.u16 	%rs381, [%r27+516];
	ld.shared.u16 	%rs382, [%r27+596];
	// begin inline asm
	{  cvt.f32.f16 %f2545, %rs374;}

	// end inline asm
	// begin inline asm
	{  cvt.f32.f16 %f2546, %rs375;}

	// end inline asm
	fma.rn.f32 	%f3152, %f2545, %f2546, %f3152;
	// begin inline asm
	{  cvt.f32.f16 %f2547, %rs376;}

	// end inline asm
	fma.rn.f32 	%f3151, %f2545, %f2547, %f3151;
	// begin inline asm
	{  cvt.f32.f16 %f2548, %rs377;}

	// end inline asm
	fma.rn.f32 	%f3150, %f2545, %f2548, %f3150;
	// begin inline asm
	{  cvt.f32.f16 %f2549, %rs378;}

	// end inline asm
	fma.rn.f32 	%f3149, %f2545, %f2549, %f3149;
	// begin inline asm
	{  cvt.f32.f16 %f2550, %rs379;}

	// end inline asm
	fma.rn.f32 	%f3148, %f2545, %f2550, %f3148;
	// begin inline asm
	{  cvt.f32.f16 %f2551, %rs380;}

	// end inline asm
	fma.rn.f32 	%f3147, %f2545, %f2551, %f3147;
	// begin inline asm
	{  cvt.f32.f16 %f2552, %rs381;}

	// end inline asm
	fma.rn.f32 	%f3146, %f2545, %f2552, %f3146;
	// begin inline asm
	{  cvt.f32.f16 %f2553, %rs382;}

	// end inline asm
	fma.rn.f32 	%f3145, %f2545, %f2553, %f3145;
	// begin inline asm
	{  cvt.f32.f16 %f2554, %rs383;}

	// end inline asm
	fma.rn.f32 	%f3144, %f2554, %f2546, %f3144;
	fma.rn.f32 	%f3143, %f2554, %f2547, %f3143;
	fma.rn.f32 	%f3142, %f2554, %f2548, %f3142;
	fma.rn.f32 	%f3141, %f2554, %f2549, %f3141;
	fma.rn.f32 	%f3140, %f2554, %f2550, %f3140;
	fma.rn.f32 	%f3139, %f2554, %f2551, %f3139;
	fma.rn.f32 	%f3138, %f2554, %f2552, %f3138;
	fma.rn.f32 	%f3137, %f2554, %f2553, %f3137;
	// begin inline asm
	{  cvt.f32.f16 %f2555, %rs384;}

	// end inline asm
	fma.rn.f32 	%f3136, %f2555, %f2546, %f3136;
	fma.rn.f32 	%f3135, %f2555, %f2547, %f3135;
	fma.rn.f32 	%f3134, %f2555, %f2548, %f3134;
	fma.rn.f32 	%f3133, %f2555, %f2549, %f3133;
	fma.rn.f32 	%f3132, %f2555, %f2550, %f3132;
	fma.rn.f32 	%f3131, %f2555, %f2551, %f3131;
	fma.rn.f32 	%f3130, %f2555, %f2552, %f3130;
	fma.rn.f32 	%f3129, %f2555, %f2553, %f3129;
	// begin inline asm
	{  cvt.f32.f16 %f2556, %rs385;}

	// end inline asm
	fma.rn.f32 	%f3128, %f2556, %f2546, %f3128;
	fma.rn.f32 	%f3127, %f2556, %f2547, %f3127;
	fma.rn.f32 	%f3126, %f2556, %f2548, %f3126;
	fma.rn.f32 	%f3125, %f2556, %f2549, %f3125;
	fma.rn.f32 	%f3124, %f2556, %f2550, %f3124;
	fma.rn.f32 	%f3123, %f2556, %f2551, %f3123;
	fma.rn.f32 	%f3122, %f2556, %f2552, %f3122;
	fma.rn.f32 	%f3121, %f2556, %f2553, %f3121;
	// begin inline asm
	{  cvt.f32.f16 %f2557, %rs386;}

	// end inline asm
	fma.rn.f32 	%f3120, %f2557, %f2546, %f3120;
	fma.rn.f32 	%f3119, %f2557, %f2547, %f3119;
	fma.rn.f32 	%f3118, %f2557, %f2548, %f3118;
	fma.rn.f32 	%f3117, %f2557, %f2549, %f3117;
	fma.rn.f32 	%f3116, %f2557, %f2550, %f3116;
	fma.rn.f32 	%f3115, %f2557, %f2551, %f3115;
	fma.rn.f32 	%f3114, %f2557, %f2552, %f3114;
	fma.rn.f32 	%f3113, %f2557, %f2553, %f3113;
	// begin inline asm
	{  cvt.f32.f16 %f2558, %rs387;}

	// end inline asm
	fma.rn.f32 	%f3112, %f2558, %f2546, %f3112;
	fma.rn.f32 	%f3111, %f2558, %f2547, %f3111;
	fma.rn.f32 	%f3110, %f2558, %f2548, %f3110;
	fma.rn.f32 	%f3109, %f2558, %f2549, %f3109;
	fma.rn.f32 	%f3108, %f2558, %f2550, %f3108;
	fma.rn.f32 	%f3107, %f2558, %f2551, %f3107;
	fma.rn.f32 	%f3106, %f2558, %f2552, %f3106;
	fma.rn.f32 	%f3105, %f2558, %f2553, %f3105;
	// begin inline asm
	{  cvt.f32.f16 %f2559, %rs388;}

	// end inline asm
	fma.rn.f32 	%f3104, %f2559, %f2546, %f3104;
	fma.rn.f32 	%f3103, %f2559, %f2547, %f3103;
	fma.rn.f32 	%f3102, %f2559, %f2548, %f3102;
	fma.rn.f32 	%f3101, %f2559, %f2549, %f3101;
	fma.rn.f32 	%f3100, %f2559, %f2550, %f3100;
	fma.rn.f32 	%f3099, %f2559, %f2551, %f3099;
	fma.rn.f32 	%f3098, %f2559, %f2552, %f3098;
	fma.rn.f32 	%f3097, %f2559, %f2553, %f3097;
	// begin inline asm
	{  cvt.f32.f16 %f2560, %rs389;}

	// end inline asm
	fma.rn.f32 	%f3096, %f2560, %f2546, %f3096;
	fma.rn.f32 	%f3095, %f2560, %f2547, %f3095;
	fma.rn.f32 	%f3094, %f2560, %f2548, %f3094;
	fma.rn.f32 	%f3093, %f2560, %f2549, %f3093;
	fma.rn.f32 	%f3092, %f2560, %f2550, %f3092;
	fma.rn.f32 	%f3091, %f2560, %f2551, %f3091;
	fma.rn.f32 	%f3090, %f2560, %f2552, %f3090;
	fma.rn.f32 	%f3089, %f2560, %f2553, %f3089;
	setp.eq.s32 	%p101, %r369, 19;
	@%p101 bra 	$L__BB5_217;
	ld.shared.u16 	%rs390, [%r26+38];
	ld.shared.u16 	%rs399, [%r26+118];
	ld.shared.u16 	%rs400, [%r26+198];
	ld.shared.u16 	%rs401, [%r26+278];
	ld.shared.u16 	%rs402, [%r26+358];
	ld.shared.u16 	%rs403, [%r26+438];
	ld.shared.u16 	%rs404, [%r26+518];
	ld.shared.u16 	%rs405, [%r26+598];
	ld.shared.u16 	%rs391, [%r27+38];
	ld.shared.u16 	%rs392, [%r27+118];
	ld.shared.u16 	%rs393, [%r27+198];
	ld.shared.u16 	%rs394, [%r27+278];
	ld.shared.u16 	%rs395, [%r27+358];
	ld.shared.u16 	%rs396, [%r27+438];
	ld.shared.u16 	%rs397, [%r27+518];
	ld.shared.u16 	%rs398, [%r27+598];
	// begin inline asm
	{  cvt.f32.f16 %f2561, %rs390;}

	// end inline asm
	// begin inline asm
	{  cvt.f32.f16 %f2562, %rs391;}

	// end inline asm
	fma.rn.f32 	%f3152, %f2561, %f2562, %f3152;
	// begin inline asm
	{  cvt.f32.f16 %f2563, %rs392;}

	// end inline asm
	fma.rn.f32 	%f3151, %f2561, %f2563, %f3151;
	// begin inline asm
	{  cvt.f32.f16 %f2564, %rs393;}

	// end inline asm
	fma.rn.f32 	%f3150, %f2561, %f2564, %f3150;
	// begin inline asm
	{  cvt.f32.f16 %f2565, %rs394;}

	// end inline asm
	fma.rn.f32 	%f3149, %f2561, %f2565, %f3149;
	// begin inline asm
	{  cvt.f32.f16 %f2566, %rs395;}

	// end inline asm
	fma.rn.f32 	%f3148, %f2561, %f2566, %f3148;
	// begin inline asm
	{  cvt.f32.f16 %f2567, %rs396;}

	// end inline asm
	fma.rn.f32 	%f3147, %f2561, %f2567, %f3147;
	// begin inline asm
	{  cvt.f32.f16 %f2568, %rs397;}

	// end inline asm
	fma.rn.f32 	%f3146, %f2561, %f2568, %f3146;
	// begin inline asm
	{  cvt.f32.f16 %f2569, %rs398;}

	// end inline asm
	fma.rn.f32 	%f3145, %f2561, %f2569, %f3145;
	// begin inline asm
	{  cvt.f32.f16 %f2570, %rs399;}

	// end inline asm
	fma.rn.f32 	%f3144, %f2570, %f2562, %f3144;
	fma.rn.f32 	%f3143, %f2570, %f2563, %f3143;
	fma.rn.f32 	%f3142, %f2570, %f2564, %f3142;
	fma.rn.f32 	%f3141, %f2570, %f2565, %f3141;
	fma.rn.f32 	%f3140, %f2570, %f2566, %f3140;
	fma.rn.f32 	%f3139, %f2570, %f2567, %f3139;
	fma.rn.f32 	%f3138, %f2570, %f2568, %f3138;
	fma.rn.f32 	%f3137, %f2570, %f2569, %f3137;
	// begin inline asm
	{  cvt.f32.f16 %f2571, %rs400;}

	// end inline asm
	fma.rn.f32 	%f3136, %f2571, %f2562, %f3136;
	fma.rn.f32 	%f3135, %f2571, %f2563, %f3135;
	fma.rn.f32 	%f3134, %f2571, %f2564, %f3134;
	fma.rn.f32 	%f3133, %f2571, %f2565, %f3133;
	fma.rn.f32 	%f3132, %f2571, %f2566, %f3132;
	fma.rn.f32 	%f3131, %f2571, %f2567, %f3131;
	fma.rn.f32 	%f3130, %f2571, %f2568, %f3130;
	fma.rn.f32 	%f3129, %f2571, %f2569, %f3129;
	// begin inline asm
	{  cvt.f32.f16 %f2572, %rs401;}

	// end inline asm
	fma.rn.f32 	%f3128, %f2572, %f2562, %f3128;
	fma.rn.f32 	%f3127, %f2572, %f2563, %f3127;
	fma.rn.f32 	%f3126, %f2572, %f2564, %f3126;
	fma.rn.f32 	%f3125, %f2572, %f2565, %f3125;
	fma.rn.f32 	%f3124, %f2572, %f2566, %f3124;
	fma.rn.f32 	%f3123, %f2572, %f2567, %f3123;
	fma.rn.f32 	%f3122, %f2572, %f2568, %f3122;
	fma.rn.f32 	%f3121, %f2572, %f2569, %f3121;
	// begin inline asm
	{  cvt.f32.f16 %f2573, %rs402;}

	// end inline asm
	fma.rn.f32 	%f3120, %f2573, %f2562, %f3120;
	fma.rn.f32 	%f3119, %f2573, %f2563, %f3119;
	fma.rn.f32 	%f3118, %f2573, %f2564, %f3118;
	fma.rn.f32 	%f3117, %f2573, %f2565, %f3117;
	fma.rn.f32 	%f3116, %f2573, %f2566, %f3116;
	fma.rn.f32 	%f3115, %f2573, %f2567, %f3115;
	fma.rn.f32 	%f3114, %f2573, %f2568, %f3114;
	fma.rn.f32 	%f3113, %f2573, %f2569, %f3113;
	// begin inline asm
	{  cvt.f32.f16 %f2574, %rs403;}

	// end inline asm
	fma.rn.f32 	%f3112, %f2574, %f2562, %f3112;
	fma.rn.f32 	%f3111, %f2574, %f2563, %f3111;
	fma.rn.f32 	%f3110, %f2574, %f2564, %f3110;
	fma.rn.f32 	%f3109, %f2574, %f2565, %f3109;
	fma.rn.f32 	%f3108, %f2574, %f2566, %f3108;
	fma.rn.f32 	%f3107, %f2574, %f2567, %f3107;
	fma.rn.f32 	%f3106, %f2574, %f2568, %f3106;
	fma.rn.f32 	%f3105, %f2574, %f2569, %f3105;
	// begin inline asm
	{  cvt.f32.f16 %f2575, %rs404;}

	// end inline asm
	fma.rn.f32 	%f3104, %f2575, %f2562, %f3104;
	fma.rn.f32 	%f3103, %f2575, %f2563, %f3103;
	fma.rn.f32 	%f3102, %f2575, %f2564, %f3102;
	fma.rn.f32 	%f3101, %f2575, %f2565, %f3101;
	fma.rn.f32 	%f3100, %f2575, %f2566, %f3100;
	fma.rn.f32 	%f3099, %f2575, %f2567, %f3099;
	fma.rn.f32 	%f3098, %f2575, %f2568, %f3098;
	fma.rn.f32 	%f3097, %f2575, %f2569, %f3097;
	// begin inline asm
	{  cvt.f32.f16 %f2576, %rs405;}

	// end inline asm
	fma.rn.f32 	%f3096, %f2576, %f2562, %f3096;
	fma.rn.f32 	%f3095, %f2576, %f2563, %f3095;
	fma.rn.f32 	%f3094, %f2576, %f2564, %f3094;
	fma.rn.f32 	%f3093, %f2576, %f2565, %f3093;
	fma.rn.f32 	%f3092, %f2576, %f2566, %f3092;
	fma.rn.f32 	%f3091, %f2576, %f2567, %f3091;
	fma.rn.f32 	%f3090, %f2576, %f2568, %f3090;
	fma.rn.f32 	%f3089, %f2576, %f2569, %f3089;
	setp.eq.s32 	%p102, %r369, 20;
	@%p102 bra 	$L__BB5_217;
	ld.shared.u16 	%rs406, [%r26+40];
	ld.shared.u16 	%rs415, [%r26+120];
	ld.shared.u16 	%rs416, [%r26+200];
	ld.shared.u16 	%rs417, [%r26+280];
	ld.shared.u16 	%rs418, [%r26+360];
	ld.shared.u16 	%rs419, [%r26+440];
	ld.shared.u16 	%rs420, [%r26+520];
	ld.shared.u16 	%rs421, [%r26+600];
	ld.shared.u16 	%rs407, [%r27+40];
	ld.shared.u16 	%rs408, [%r27+120];
	ld.shared.u16 	%rs409, [%r27+200];
	ld.shared.u16 	%rs410, [%r27+280];
	ld.shared.u16 	%rs411, [%r27+360];
	ld.shared.u16 	%rs412, [%r27+440];
	ld.shared.u16 	%rs413, [%r27+520];
	ld.shared.u16 	%rs414, [%r27+600];
	// begin inline asm
	{  cvt.f32.f16 %f2577, %rs406;}

	// end inline asm
	// begin inline asm
	{  cvt.f32.f16 %f2578, %rs407;}

	// end inline asm
	fma.rn.f32 	%f3152, %f2577, %f2578, %f3152;
	// begin inline asm
	{  cvt.f32.f16 %f2579, %rs408;}

	// end inline asm
	fma.rn.f32 	%f3151, %f2577, %f2579, %f3151;
	// begin inline asm
	{  cvt.f32.f16 %f2580, %rs409;}

	// end inline asm
	fma.rn.f32 	%f3150, %f2577, %f2580, %f3150;
	// begin inline asm
	{  cvt.f32.f16 %f2581, %rs410;}

	// end inline asm
	fma.rn.f32 	%f3149, %f2577, %f2581, %f3149;
	// begin inline asm
	{  cvt.f32.f16 %f2582, %rs411;}

	// end inline asm
	fma.rn.f32 	%f3148, %f2577, %f2582, %f3148;
	// begin inline asm
	{  cvt.f32.f16 %f2583, %rs412;}

	// end inline asm
	fma.rn.f32 	%f3147, %f2577, %f2583, %f3147;
	// begin inline asm
	{  cvt.f32.f16 %f2584, %rs413;}

	// end inline asm
	fma.rn.f32 	%f3146, %f2577, %f2584, %f3146;
	// begin inline asm
	{  cvt.f32.f16 %f2585, %rs414;}

	// end inline asm
	fma.rn.f32 	%f3145, %f2577, %f2585, %f3145;
	// begin inline asm
	{  cvt.f32.f16 %f2586, %rs415;}

	// end inline asm
	fma.rn.f32 	%f3144, %f2586, %f2578, %f3144;
	fma.rn.f32 	%f3143, %f2586, %f2579, %f3143;
	fma.rn.f32 	%f3142, %f2586, %f2580, %f3142;
	fma.rn.f32 	%f3141, %f2586, %f2581, %f3141;
	fma.rn.f32 	%f3140, %f2586, %f2582, %f3140;
	fma.rn.f32 	%f3139, %f2586, %f2583, %f3139;
	fma.rn.f32 	%f3138, %f2586, %f2584, %f3138;
	fma.rn.f32 	%f3137, %f2586, %f2585, %f3137;
	// begin inline asm
	{  cvt.f32.f16 %f2587, %rs416;}

	// end inline asm
	fma.rn.f32 	%f3136, %f2587, %f2578, %f3136;
	fma.rn.f32 	%f3135, %f2587, %f2579, %f3135;
	fma.rn.f32 	%f3134, %f2587, %f2580, %f3134;
	fma.rn.f32 	%f3133, %f2587, %f2581, %f3133;
	fma.rn.f32 	%f3132, %f2587, %f2582, %f3132;
	fma.rn.f32 	%f3131, %f2587, %f2583, %f3131;
	fma.rn.f32 	%f3130, %f2587, %f2584, %f3130;
	fma.rn.f32 	%f3129, %f2587, %f2585, %f3129;
	// begin inline asm
	{  cvt.f32.f16 %f2588, %rs417;}

	// end inline asm
	fma.rn.f32 	%f3128, %f2588, %f2578, %f3128;
	fma.rn.f32 	%f3127, %f2588, %f2579, %f3127;
	fma.rn.f32 	%f3126, %f2588, %f2580, %f3126;
	fma.rn.f32 	%f3125, %f2588, %f2581, %f3125;
	fma.rn.f32 	%f3124, %f2588, %f2582, %f3124;
	fma.rn.f32 	%f3123, %f2588, %f2583, %f3123;
	fma.rn.f32 	%f3122, %f2588, %f2584, %f3122;
	fma.rn.f32 	%f3121, %f2588, %f2585, %f3121;
	// begin inline asm
	{  cvt.f32.f16 %f2589, %rs418;}

	// end inline asm
	fma.rn.f32 	%f3120, %f2589, %f2578, %f3120;
	fma.rn.f32 	%f3119, %f2589, %f2579, %f3119;
	fma.rn.f32 	%f3118, %f2589, %f2580, %f3118;
	fma.rn.f32 	%f3117, %f2589, %f2581, %f3117;
	fma.rn.f32 	%f3116, %f2589, %f2582, %f3116;
	fma.rn.f32 	%f3115, %f2589, %f2583, %f3115;
	fma.rn.f32 	%f3114, %f2589, %f2584, %f3114;
	fma.rn.f32 	%f3113, %f2589, %f2585, %f3113;
	// begin inline asm
	{  cvt.f32.f16 %f2590, %rs419;}

	// end inline asm
	fma.rn.f32 	%f3112, %f2590, %f2578, %f3112;
	fma.rn.f32 	%f3111, %f2590, %f2579, %f3111;
	fma.rn.f32 	%f3110, %f2590, %f2580, %f3110;
	fma.rn.f32 	%f3109, %f2590, %f2581, %f3109;
	fma.rn.f32 	%f3108, %f2590, %f2582, %f3108;
	fma.rn.f32 	%f3107, %f2590, %f2583, %f3107;
	fma.rn.f32 	%f3106, %f2590, %f2584, %f3106;
	fma.rn.f32 	%f3105, %f2590, %f2585, %f3105;
	// begin inline asm
	{  cvt.f32.f16 %f2591, %rs420;}

	// end inline asm
	fma.rn.f32 	%f3104, %f2591, %f2578, %f3104;
	fma.rn.f32 	%f3103, %f2591, %f2579, %f3103;
	fma.rn.f32 	%f3102, %f2591, %f2580, %f3102;
	fma.rn.f32 	%f3101, %f2591, %f2581, %f3101;
	fma.rn.f32 	%f3100, %f2591, %f2582, %f3100;
	fma.rn.f32 	%f3099, %f2591, %f2583, %f3099;
	fma.rn.f32 	%f3098, %f2591, %f2584, %f3098;
	fma.rn.f32 	%f3097, %f2591, %f2585, %f3097;
	// begin inline asm
	{  cvt.f32.f16 %f2592, %rs421;}

	// end inline asm
	fma.rn.f32 	%f3096, %f2592, %f2578, %f3096;
	fma.rn.f32 	%f3095, %f2592, %f2579, %f3095;
	fma.rn.f32 	%f3094, %f2592, %f2580, %f3094;
	fma.rn.f32 	%f3093, %f2592, %f2581, %f3093;
	fma.rn.f32 	%f3092, %f2592, %f2582, %f3092;
	fma.rn.f32 	%f3091, %f2592, %f2583, %f3091;
	fma.rn.f32 	%f3090, %f2592, %f2584, %f3090;
	fma.rn.f32 	%f3089, %f2592, %f2585, %f3089;
	setp.eq.s32 	%p103, %r369, 21;
	@%p103 bra 	$L__BB5_217;
	ld.shared.u16 	%rs422, [%r26+42];
	ld.shared.u16 	%rs431, [%r26+122];
	ld.shared.u16 	%rs432, [%r26+202];
	ld.shared.u16 	%rs433, [%r26+282];
	ld.shared.u16 	%rs434, [%r26+362];
	ld.shared.u16 	%rs435, [%r26+442];
	ld.shared.u16 	%rs436, [%r26+522];
	ld.shared.u16 	%rs437, [%r26+602];
	ld.shared.u16 	%rs423, [%r27+42];
	ld.shared.u16 	%rs424, [%r27+122];
	ld.shared.u16 	%rs425, [%r27+202];
	ld.shared.u16 	%rs426, [%r27+282];
	ld.shared.u16 	%rs427, [%r27+362];
	ld.shared.u16 	%rs428, [%r27+442];
	ld.shared.u16 	%rs429, [%r27+522];
	ld.shared.u16 	%rs430, [%r27+602];
	// begin inline asm
	{  cvt.f32.f16 %f2593, %rs422;}

	// end inline asm
	// begin inline asm
	{  cvt.f32.f16 %f2594, %rs423;}

	// end inline asm
	fma.rn.f32 	%f3152, %f2593, %f2594, %f3152;
	// begin inline asm
	{  cvt.f32.f16 %f2595, %rs424;}

	// end inline asm
	fma.rn.f32 	%f3151, %f2593, %f2595, %f3151;
	// begin inline asm
	{  cvt.f32.f16 %f2596, %rs425;}

	// end inline asm
	fma.rn.f32 	%f3150, %f2593, %f2596, %f3150;
	// begin inline asm
	{  cvt.f32.f16 %f2597, %rs426;}

	// end inline asm
	fma.rn.f32 	%f3149, %f2593, %f2597, %f3149;
	// begin inline asm
	{  cvt.f32.f16 %f2598, %rs427;}

	// end inline asm
	fma.rn.f32 	%f3148, %f2593, %f2598, %f3148;
	// begin inline asm
	{  cvt.f32.f16 %f2599, %rs428;}

	// end inline asm
	fma.rn.f32 	%f3147, %f2593, %f2599, %f3147;
	// begin inline asm
	{  cvt.f32.f16 %f2600, %rs429;}

	// end inline asm
	fma.rn.f32 	%f3146, %f2593, %f2600, %f3146;
	// begin inline asm
	{  cvt.f32.f16 %f2601, %rs430;}

	// end inline asm
	fma.rn.f32 	%f3145, %f2593, %f2601, %f3145;
	// begin inline asm
	{  cvt.f32.f16 %f2602, %rs431;}

	// end inline asm
	fma.rn.f32 	%f3144, %f2602, %f2594, %f3144;
	fma.rn.f32 	%f3143, %f2602, %f2595, %f3143;
	fma.rn.f32 	%f3142, %f2602, %f2596, %f3142;
	fma.rn.f32 	%f3141, %f2602, %f2597, %f3141;
	fma.rn.f32 	%f3140, %f2602, %f2598, %f3140;
	fma.rn.f32 	%f3139, %f2602, %f2599, %f3139;
	fma.rn.f32 	%f3138, %f2602, %f2600, %f3138;
	fma.rn.f32 	%f3137, %f2602, %f2601, %f3137;
	// begin inline asm
	{  cvt.f32.f16 %f2603, %rs432;}

	// end inline asm
	fma.rn.f32 	%f3136, %f2603, %f2594, %f3136;
	fma.rn.f32 	%f3135, %f2603, %f2595, %f3135;
	fma.rn.f32 	%f3134, %f2603, %f2596, %f3134;
	fma.rn.f32 	%f3133, %f2603, %f2597, %f3133;
	fma.rn.f32 	%f3132, %f2603, %f2598, %f3132;
	fma.rn.f32 	%f3131, %f2603, %f2599, %f3131;
	fma.rn.f32 	%f3130, %f2603, %f2600, %f3130;
	fma.rn.f32 	%f3129, %f2603, %f2601, %f3129;
	// begin inline asm
	{  cvt.f32.f16 %f2604, %rs433;}

	// end inline asm
	fma.rn.f32 	%f3128, %f2604, %f2594, %f3128;
	fma.rn.f32 	%f3127, %f2604, %f2595, %f3127;
	fma.rn.f32 	%f3126, %f2604, %f2596, %f3126;
	fma.rn.f32 	%f3125, %f2604, %f2597, %f3125;
	fma.rn.f32 	%f3124, %f2604, %f2598, %f3124;
	fma.rn.f32 	%f3123, %f2604, %f2599, %f3123;
	fma.rn.f32 	%f3122, %f2604, %f2600, %f3122;
	fma.rn.f32 	%f3121, %f2604, %f2601, %f3121;
	// begin inline asm
	{  cvt.f32.f16 %f2605, %rs434;}

	// end inline asm
	fma.rn.f32 	%f3120, %f2605, %f2594, %f3120;
	fma.rn.f32 	%f3119, %f2605, %f2595, %f3119;
	fma.rn.f32 	%f3118, %f2605, %f2596, %f3118;
	fma.rn.f32 	%f3117, %f2605, %f2597, %f3117;
	fma.rn.f32 	%f3116, %f2605, %f2598, %f3116;
	fma.rn.f32 	%f3115, %f2605, %f2599, %f3115;
	fma.rn.f32 	%f3114, %f2605, %f2600, %f3114;
	fma.rn.f32 	%f3113, %f2605, %f2601, %f3113;
	// begin inline asm
	{  cvt.f32.f16 %f2606, %rs435;}

	// end inline asm
	fma.rn.f32 	%f3112, %f2606, %f2594, %f3112;
	fma.rn.f32 	%f3111, %f2606, %f2595, %f3111;
	fma.rn.f32 	%f3110, %f2606, %f2596, %f3110;
	fma.rn.f32 	%f3109, %f2606, %f2597, %f3109;
	fma.rn.f32 	%f3108, %f2606, %f2598, %f3108;
	fma.rn.f32 	%f3107, %f2606, %f2599, %f3107;
	fma.rn.f32 	%f3106, %f2606, %f2600, %f3106;
	fma.rn.f32 	%f3105, %f2606, %f2601, %f3105;
	// begin inline asm
	{  cvt.f32.f16 %f2607, %rs436;}

	// end inline asm
	fma.rn.f32 	%f3104, %f2607, %f2594, %f3104;
	fma.rn.f32 	%f3103, %f2607, %f2595, %f3103;
	fma.rn.f32 	%f3102, %f2607, %f2596, %f3102;
	fma.rn.f32 	%f3101, %f2607, %f2597, %f3101;
	fma.rn.f32 	%f3100, %f2607, %f2598, %f3100;
	fma.rn.f32 	%f3099, %f2607, %f2599, %f3099;
	fma.rn.f32 	%f3098, %f2607, %f2600, %f3098;
	fma.rn.f32 	%f3097, %f2607, %f2601, %f3097;
	// begin inline asm
	{  cvt.f32.f16 %f2608, %rs437;}

	// end inline asm
	fma.rn.f32 	%f3096, %f2608, %f2594, %f3096;
	fma.rn.f32 	%f3095, %f2608, %f2595, %f3095;
	fma.rn.f32 	%f3094, %f2608, %f2596, %f3094;
	fma.rn.f32 	%f3093, %f2608, %f2597, %f3093;
	fma.rn.f32 	%f3092, %f2608, %f2598, %f3092;
	fma.rn.f32 	%f3091, %f2608, %f2599, %f3091;
	fma.rn.f32 	%f3090, %f2608, %f2600, %f3090;
	fma.rn.f32 	%f3089, %f2608, %f2601, %f3089;
	setp.eq.s32 	%p104, %r369, 22;
	@%p104 bra 	$L__BB5_217;
	ld.shared.u16 	%rs438, [%r26+44];
	ld.shared.u16 	%rs447, [%r26+124];
	ld.shared.u16 	%rs448, [%r26+204];
	ld.shared.u16 	%rs449, [%r26+284];
	ld.shared.u16 	%rs450, [%r26+364];
	ld.shared.u16 	%rs451, [%r26+444];
	ld.shared.u16 	%rs452, [%r26+524];
	ld.shared.u16 	%rs453, [%r26+604];
	ld.shared.u16 	%rs439, [%r27+44];
	ld.shared.u16 	%rs440, [%r27+124];
	ld.shared.u16 	%rs441, [%r27+204];
	ld.shared.u16 	%rs442, [%r27+284];
	ld.shared.u16 	%rs443, [%r27+364];
	ld.shared.u16 	%rs444, [%r27+444];
	ld.shared.u16 	%rs445, [%r27+524];
	ld.shared.u16 	%rs446, [%r27+604];
	// begin inline asm
	{  cvt.f32.f16 %f2609, %rs438;}

	// end inline asm
	// begin inline asm
	{  cvt.f32.f16 %f2610, %rs439;}

	// end inline asm
	fma.rn.f32 	%f3152, %f2609, %f2610, %f3152;
	// begin inline asm
	{  cvt.f32.f16 %f2611, %rs440;}

	// end inline asm
	fma.rn.f32 	%f3151, %f2609, %f2611, %f3151;
	// begin inline asm
	{  cvt.f32.f16 %f2612, %rs441;}

	// end inline asm
	fma.rn.f32 	%f3150, %f2609, %f2612, %f3150;
	// begin inline asm
	{  cvt.f32.f16 %f2613, %rs442;}

	// end inline asm
	fma.rn.f32 	%f3149, %f2609, %f2613, %f3149;
	// begin inline asm
	{  cvt.f32.f16 %f2614, %rs443;}

	// end inline asm
	fma.rn.f32 	%f3148, %f2609, %f2614, %f3148;
	// begin inline asm
	{  cvt.f32.f16 %f2615, %rs444;}

	// end inline asm
	fma.rn.f32 	%f3147, %f2609, %f2615, %f3147;
	// begin inline asm
	{  cvt.f32.f16 %f2616, %rs445;}

	// end inline asm
	fma.rn.f32 	%f3146, %f2609, %f2616, %f3146;
	// begin inline asm
	{  cvt.f32.f16 %f2617, %rs446;}

	// end inline asm
	fma.rn.f32 	%f3145, %f2609, %f2617, %f3145;
	// begin inline asm
	{  cvt.f32.f16 %f2618, %rs447;}

	// end inline asm
	fma.rn.f32 	%f3144, %f2618, %f2610, %f3144;
	fma.rn.f32 	%f3143, %f2618, %f2611, %f3143;
	fma.rn.f32 	%f3142, %f2618, %f2612, %f3142;
	fma.rn.f32 	%f3141, %f2618, %f2613, %f3141;
	fma.rn.f32 	%f3140, %f2618, %f2614, %f3140;
	fma.rn.f32 	%f3139, %f2618, %f2615, %f3139;
	fma.rn.f32 	%f3138, %f2618, %f2616, %f3138;
	fma.rn.f32 	%f3137, %f2618, %f2617, %f3137;
	// begin inline asm
	{  cvt.f32.f16 %f2619, %rs448;}

	// end inline asm
	fma.rn.f32 	%f3136, %f2619, %f2610, %f3136;
	fma.rn.f32 	%f3135, %f2619, %f2611, %f3135;
	fma.rn.f32 	%f3134, %f2619, %f2612, %f3134;
	fma.rn.f32 	%f3133, %f2619, %f2613, %f3133;
	fma.rn.f32 	%f3132, %f2619, %f2614, %f3132;
	fma.rn.f32 	%f3131, %f2619, %f2615, %f3131;
	fma.rn.f32 	%f3130, %f2619, %f2616, %f3130;
	fma.rn.f32 	%f3129, %f2619, %f2617, %f3129;
	// begin inline asm
	{  cvt.f32.f16 %f2620, %rs449;}

	// end inline asm
	fma.rn.f32 	%f3128, %f2620, %f2610, %f3128;
	fma.rn.f32 	%f3127, %f2620, %f2611, %f3127;
	fma.rn.f32 	%f3126, %f2620, %f2612, %f3126;
	fma.rn.f32 	%f3125, %f2620, %f2613, %f3125;
	fma.rn.f32 	%f3124, %f2620, %f2614, %f3124;
	fma.rn.f32 	%f3123, %f2620, %f2615, %f3123;
	fma.rn.f32 	%f3122, %f2620, %f2616, %f3122;
	fma.rn.f32 	%f3121, %f2620, %f2617, %f3121;
	// begin inline asm
	{  cvt.f32.f16 %f2621, %rs450;}

	// end inline asm
	fma.rn.f32 	%f3120, %f2621, %f2610, %f3120;
	fma.rn.f32 	%f3119, %f2621, %f2611, %f3119;
	fma.rn.f32 	%f3118, %f2621, %f2612, %f3118;
	fma.rn.f32 	%f3117, %f2621, %f2613, %f3117;
	fma.rn.f32 	%f3116, %f2621, %f2614, %f3116;
	fma.rn.f32 	%f3115, %f2621, %f2615, %f3115;
	fma.rn.f32 	%f3114, %f2621, %f2616, %f3114;
	fma.rn.f32 	%f3113, %f2621, %f2617, %f3113;
	// begin inline asm
	{  cvt.f32.f16 %f2622, %rs451;}

	// end inline asm
	fma.rn.f32 	%f3112, %f2622, %f2610, %f3112;
	fma.rn.f32 	%f3111, %f2622, %f2611, %f3111;
	fma.rn.f32 	%f3110, %f2622, %f2612, %f3110;
	fma.rn.f32 	%f3109, %f2622, %f2613, %f3109;
	fma.rn.f32 	%f3108, %f2622, %f2614, %f3108;
	fma.rn.f32 	%f3107, %f2622, %f2615, %f3107;
	fma.rn.f32 	%f3106, %f2622, %f2616, %f3106;
	fma.rn.f32 	%f3105, %f2622, %f2617, %f3105;
	// begin inline asm
	{  cvt.f32.f16 %f2623, %rs452;}

	// end inline asm
	fma.rn.f32 	%f3104, %f2623, %f2610, %f3104;
	fma.rn.f32 	%f3103, %f2623, %f2611, %f3103;
	fma.rn.f32 	%f3102, %f2623, %f2612, %f3102;
	fma.rn.f32 	%f3101, %f2623, %f2613, %f3101;
	fma.rn.f32 	%f3100, %f2623, %f2614, %f3100;
	fma.rn.f32 	%f3099, %f2623, %f2615, %f3099;
	fma.rn.f32 	%f3098, %f2623, %f2616, %f3098;
	fma.rn.f32 	%f3097, %f2623, %f2617, %f3097;
	// begin inline asm
	{  cvt.f32.f16 %f2624, %rs453;}

	// end inline asm
	fma.rn.f32 	%f3096, %f2624, %f2610, %f3096;
	fma.rn.f32 	%f3095, %f2624, %f2611, %f3095;
	fma.rn.f32 	%f3094, %f2624, %f2612, %f3094;
	fma.rn.f32 	%f3093, %f2624, %f2613, %f3093;
	fma.rn.f32 	%f3092, %f2624, %f2614, %f3092;
	fma.rn.f32 	%f3091, %f2624, %f2615, %f3091;
	fma.rn.f32 	%f3090, %f2624, %f2616, %f3090;
	fma.rn.f32 	%f3089, %f2624, %f2617, %f3089;
	setp.eq.s32 	%p105, %r369, 23;
	@%p105 bra 	$L__BB5_217;
	ld.shared.u16 	%rs454, [%r26+46];
	ld.shared.u16 	%rs463, [%r26+126];
	ld.shared.u16 	%rs464, [%r26+206];
	ld.shared.u16 	%rs465, [%r26+286];
	ld.shared.u16 	%rs466, [%r26+366];
	ld.shared.u16 	%rs467, [%r26+446];
	ld.shared.u16 	%rs468, [%r26+526];
	ld.shared.u16 	%rs469, [%r26+606];
	ld.shared.u16 	%rs455, [%r27+46];
	ld.shared.u16 	%rs456, [%r27+126];
	ld.shared.u16 	%rs457, [%r27+206];
	ld.shared.u16 	%rs458, [%r27+286];
	ld.shared.u16 	%rs459, [%r27+366];
	ld.shared.u16 	%rs460, [%r27+446];
	ld.shared.u16 	%rs461, [%r27+526];
	ld.shared.u16 	%rs462, [%r27+606];
	// begin inline asm
	{  cvt.f32.f16 %f2625, %rs454;}

	// end inline asm
	// begin inline asm
	{  cvt.f32.f16 %f2626, %rs455;}

	// end inline asm
	fma.rn.f32 	%f3152, %f2625, %f2626, %f3152;
	// begin inline asm
	{  cvt.f32.f16 %f2627, %rs456;}

	// end inline asm
	fma.rn.f32 	%f3151, %f2625, %f2627, %f3151;
	// begin inline asm
	{  cvt.f32.f16 %f2628, %rs457;}

	// end inline asm
	fma.rn.f32 	%f3150, %f2625, %f2628, %f3150;
	// begin inline asm
	{  cvt.f32.f16 %f2629, %rs458;}

	// end inline asm
	fma.rn.f32 	%f3149, %f2625, %f2629, %f3149;
	// begin inline asm
	{  cvt.f32.f16 %f2630, %rs459;}

	// end inline asm
	fma.rn.f32 	%f3148, %f2625, %f2630, %f3148;
	// begin inline asm
	{  cvt.f32.f16 %f2631, %rs460;}

	// end inline asm
	fma.rn.f32 	%f3147, %f2625, %f2631, %f3147;
	// begin inline asm
	{  cvt.f32.f16 %f2632, %rs461;}

	// end inline asm
	fma.rn.f32 	%f3146, %f2625, %f2632, %f3146;
	// begin inline asm
	{  cvt.f32.f16 %f2633, %rs462;}

	// end inline asm
	fma.rn.f32 	%f3145, %f2625, %f2633, %f3145;
	// begin inline asm
	{  cvt.f32.f16 %f2634, %rs463;}

	// end inline asm
	fma.rn.f32 	%f3144, %f2634, %f2626, %f3144;
	fma.rn.f32 	%f3143, %f2634, %f2627, %f3143;
	fma.rn.f32 	%f3142, %f2634, %f2628, %f3142;
	fma.rn.f32 	%f3141, %f2634, %f2629, %f3141;
	fma.rn.f32 	%f3140, %f2634, %f2630, %f3140;
	fma.rn.f32 	%f3139, %f2634, %f2631, %f3139;
	fma.rn.f32 	%f3138, %f2634, %f2632, %f3138;
	fma.rn.f32 	%f3137, %f2634, %f2633, %f3137;
	// begin inline asm
	{  cvt.f32.f16 %f2635, %rs464;}

	// end inline asm
	fma.rn.f32 	%f3136, %f2635, %f2626, %f3136;
	fma.rn.f32 	%f3135, %f2635, %f2627, %f3135;
	fma.rn.f32 	%f3134, %f2635, %f2628, %f3134;
	fma.rn.f32 	%f3133, %f2635, %f2629, %f3133;
	fma.rn.f32 	%f3132, %f2635, %f2630, %f3132;
	fma.rn.f32 	%f3131, %f2635, %f2631, %f3131;
	fma.rn.f32 	%f3130, %f2635, %f2632, %f3130;
	fma.rn.f32 	%f3129, %f2635, %f2633, %f3129;
	// begin inline asm
	{  cvt.f32.f16 %f2636, %rs465;}

	// end inline asm
	fma.rn.f32 	%f3128, %f2636, %f2626, %f3128;
	fma.rn.f32 	%f3127, %f2636, %f2627, %f3127;
	fma.rn.f32 	%f3126, %f2636, %f2628, %f3126;
	fma.rn.f32 	%f3125, %f2636, %f2629, %f3125;
	fma.rn.f32 	%f3124, %f2636, %f2630, %f3124;
	fma.rn.f32 	%f3123, %f2636, %f2631, %f3123;
	fma.rn.f32 	%f3122, %f2636, %f2632, %f3122;
	fma.rn.f32 	%f3121, %f2636, %f2633, %f3121;
	// begin inline asm
	{  cvt.f32.f16 %f2637, %rs466;}

	// end inline asm
	fma.rn.f32 	%f3120, %f2637, %f2626, %f3120;
	fma.rn.f32 	%f3119, %f2637, %f2627, %f3119;
	fma.rn.f32 	%f3118, %f2637, %f2628, %f3118;
	fma.rn.f32 	%f3117, %f2637, %f2629, %f3117;
	fma.rn.f32 	%f3116, %f2637, %f2630, %f3116;
	fma.rn.f32 	%f3115, %f2637, %f2631, %f3115;
	fma.rn.f32 	%f3114, %f2637, %f2632, %f3114;
	fma.rn.f32 	%f3113, %f2637, %f2633, %f3113;
	// begin inline asm
	{  cvt.f32.f16 %f2638, %rs467;}

	// end inline asm
	fma.rn.f32 	%f3112, %f2638, %f2626, %f3112;
	fma.rn.f32 	%f3111, %f2638, %f2627, %f3111;
	fma.rn.f32 	%f3110, %f2638, %f2628, %f3110;
	fma.rn.f32 	%f3109, %f2638, %f2629, %f3109;
	fma.rn.f32 	%f3108, %f2638, %f2630, %f3108;
	fma.rn.f32 	%f3107, %f2638, %f2631, %f3107;
	fma.rn.f32 	%f3106, %f2638, %f2632, %f3106;
	fma.rn.f32 	%f3105, %f2638, %f2633, %f3105;
	// begin inline asm
	{  cvt.f32.f16 %f2639, %rs468;}

	// end inline asm
	fma.rn.f32 	%f3104, %f2639, %f2626, %f3104;
	fma.rn.f32 	%f3103, %f2639, %f2627, %f3103;
	fma.rn.f32 	%f3102, %f2639, %f2628, %f3102;
	fma.rn.f32 	%f3101, %f2639, %f2629, %f3101;
	fma.rn.f32 	%f3100, %f2639, %f2630, %f3100;
	fma.rn.f32 	%f3099, %f2639, %f2631, %f3099;
	fma.rn.f32 	%f3098, %f2639, %f2632, %f3098;
	fma.rn.f32 	%f3097, %f2639, %f2633, %f3097;
	// begin inline asm
	{  cvt.f32.f16 %f2640, %rs469;}

	// end inline asm
	fma.rn.f32 	%f3096, %f2640, %f2626, %f3096;
	fma.rn.f32 	%f3095, %f2640, %f2627, %f3095;
	fma.rn.f32 	%f3094, %f2640, %f2628, %f3094;
	fma.rn.f32 	%f3093, %f2640, %f2629, %f3093;
	fma.rn.f32 	%f3092, %f2640, %f2630, %f3092;
	fma.rn.f32 	%f3091, %f2640, %f2631, %f3091;
	fma.rn.f32 	%f3090, %f2640, %f2632, %f3090;
	fma.rn.f32 	%f3089, %f2640, %f2633, %f3089;
	setp.eq.s32 	%p106, %r369, 24;
	@%p106 bra 	$L__BB5_217;
	ld.shared.u16 	%rs470, [%r26+48];
	ld.shared.u16 	%rs479, [%r26+128];
	ld.shared.u16 	%rs480, [%r26+208];
	ld.shared.u16 	%rs481, [%r26+288];
	ld.shared.u16 	%rs482, [%r26+368];
	ld.shared.u16 	%rs483, [%r26+448];
	ld.shared.u16 	%rs484, [%r26+528];
	ld.shared.u16 	%rs485, [%r26+608];
	ld.shared.u16 	%rs471, [%r27+48];
	ld.shared.u16 	%rs472, [%r27+128];
	ld.shared.u16 	%rs473, [%r27+208];
	ld.shared.u16 	%rs474, [%r27+288];
	ld.shared.u16 	%rs475, [%r27+368];
	ld.shared.u16 	%rs476, [%r27+448];
	ld.shared.u16 	%rs477, [%r27+528];
	ld.shared.u16 	%rs478, [%r27+608];
	// begin inline asm
	{  cvt.f32.f16 %f2641, %rs470;}

	// end inline asm
	// begin inline asm
	{  cvt.f32.f16 %f2642, %rs471;}

	// end inline asm
	fma.rn.f32 	%f3152, %f2641, %f2642, %f3152;
	// begin inline asm
	{  cvt.f32.f16 %f2643, %rs472;}

	// end inline asm
	fma.rn.f32 	%f3151, %f2641, %f2643, %f3151;
	// begin inline asm
	{  cvt.f32.f16 %f2644, %rs473;}

	// end inline asm
	fma.rn.f32 	%f3150, %f2641, %f2644, %f3150;
	// begin inline asm
	{  cvt.f32.f16 %f2645, %rs474;}

	// end inline asm
	fma.rn.f32 	%f3149, %f2641, %f2645, %f3149;
	// begin inline asm
	{  cvt.f32.f16 %f2646, %rs475;}

	// end inline asm
	fma.rn.f32 	%f3148, %f2641, %f2646, %f3148;
	// begin inline asm
	{  cvt.f32.f16 %f2647, %rs476;}

	// end inline asm
	fma.rn.f32 	%f3147, %f2641, %f2647, %f3147;
	// begin inline asm
	{  cvt.f32.f16 %f2648, %rs477;}

	// end inline asm
	fma.rn.f32 	%f3146, %f2641, %f2648, %f3146;
	// begin inline asm
	{  cvt.f32.f16 %f2649, %rs478;}

	// end inline asm
	fma.rn.f32 	%f3145, %f2641, %f2649, %f3145;
	// begin inline asm
	{  cvt.f32.f16 %f2650, %rs479;}

	// end inline asm
	fma.rn.f32 	%f3144, %f2650, %f2642, %f3144;
	fma.rn.f32 	%f3143, %f2650, %f2643, %f3143;
	fma.rn.f32 	%f3142, %f2650, %f2644, %f3142;
	fma.rn.f32 	%f3141, %f2650, %f2645, %f3141;
	fma.rn.f32 	%f3140, %f2650, %f2646, %f3140;
	fma.rn.f32 	%f3139, %f2650, %f2647, %f3139;
	fma.rn.f32 	%f3138, %f2650, %f2648, %f3138;
	fma.rn.f32 	%f3137, %f2650, %f2649, %f3137;
	// begin inline asm
	{  cvt.f32.f16 %f2651, %rs480;}

	// end inline asm
	fma.rn.f32 	%f3136, %f2651, %f2642, %f3136;
	fma.rn.f32 	%f3135, %f2651, %f2643, %f3135;
	fma.rn.f32 	%f3134, %f2651, %f2644, %f3134;
	fma.rn.f32 	%f3133, %f2651, %f2645, %f3133;
	fma.rn.f32 	%f3132, %f2651, %f2646, %f3132;
	fma.rn.f32 	%f3131, %f2651, %f2647, %f3131;
	fma.rn.f32 	%f3130, %f2651, %f2648, %f3130;
	fma.rn.f32 	%f3129, %f2651, %f2649, %f3129;
	// begin inline asm
	{  cvt.f32.f16 %f2652, %rs481;}

	// end inline asm
	fma.rn.f32 	%f3128, %f2652, %f2642, %f3128;
	fma.rn.f32 	%f3127, %f2652, %f2643, %f3127;
	fma.rn.f32 	%f3126, %f2652, %f2644, %f3126;
	fma.rn.f32 	%f3125, %f2652, %f2645, %f3125;
	fma.rn.f32 	%f3124, %f2652, %f2646, %f3124;
	fma.rn.f32 	%f3123, %f2652, %f2647, %f3123;
	fma.rn.f32 	%f3122, %f2652, %f2648, %f3122;
	fma.rn.f32 	%f3121, %f2652, %f2649, %f3121;
	// begin inline asm
	{  cvt.f32.f16 %f2653, %rs482;}

	// end inline asm
	fma.rn.f32 	%f3120, %f2653, %f2642, %f3120;
	fma.rn.f32 	%f3119, %f2653, %f2643, %f3119;
	fma.rn.f32 	%f3118, %f2653, %f2644, %f3118;
	fma.rn.f32 	%f3117, %f2653, %f2645, %f3117;
	fma.rn.f32 	%f3116, %f2653, %f2646, %f3116;
	fma.rn.f32 	%f3115, %f2653, %f2647, %f3115;
	fma.rn.f32 	%f3114, %f2653, %f2648, %f3114;
	fma.rn.f32 	%f3113, %f2653, %f2649, %f3113;
	// begin inline asm
	{  cvt.f32.f16 %f2654, %rs483;}

	// end inline asm
	fma.rn.f32 	%f3112, %f2654, %f2642, %f3112;
	fma.rn.f32 	%f3111, %f2654, %f2643, %f3111;
	fma.rn.f32 	%f3110, %f2654, %f2644, %f3110;
	fma.rn.f32 	%f3109, %f2654, %f2645, %f3109;
	fma.rn.f32 	%f3108, %f2654, %f2646, %f3108;
	fma.rn.f32 	%f3107, %f2654, %f2647, %f3107;
	fma.rn.f32 	%f3106, %f2654, %f2648, %f3106;
	fma.rn.f32 	%f3105, %f2654, %f2649, %f3105;
	// begin inline asm
	{  cvt.f32.f16 %f2655, %rs484;}

	// end inline asm
	fma.rn.f32 	%f3104, %f2655, %f2642, %f3104;
	fma.rn.f32 	%f3103, %f2655, %f2643, %f3103;
	fma.rn.f32 	%f3102, %f2655, %f2644, %f3102;
	fma.rn.f32 	%f3101, %f2655, %f2645, %f3101;
	fma.rn.f32 	%f3100, %f2655, %f2646, %f3100;
	fma.rn.f32 	%f3099, %f2655, %f2647, %f3099;
	fma.rn.f32 	%f3098, %f2655, %f2648, %f3098;
	fma.rn.f32 	%f3097, %f2655, %f2649, %f3097;
	// begin inline asm
	{  cvt.f32.f16 %f2656, %rs485;}

	// end inline asm
	fma.rn.f32 	%f3096, %f2656, %f2642, %f3096;
	fma.rn.f32 	%f3095, %f2656, %f2643, %f3095;
	fma.rn.f32 	%f3094, %f2656, %f2644, %f3094;
	fma.rn.f32 	%f3093, %f2656, %f2645, %f3093;
	fma.rn.f32 	%f3092, %f2656, %f2646, %f3092;
	fma.rn.f32 	%f3091, %f2656, %f2647, %f3091;
	fma.rn.f32 	%f3090, %f2656, %f2648, %f3090;
	fma.rn.f32 	%f3089, %f2656, %f2649, %f3089;
	setp.eq.s32 	%p107, %r369, 25;
	@%p107 bra 	$L__BB5_217;
	ld.shared.u16 	%rs486, [%r26+50];
	ld.shared.u16 	%rs495, [%r26+130];
	ld.shared.u16 	%rs496, [%r26+210];
	ld.shared.u16 	%rs497, [%r26+290];
	ld.shared.u16 	%rs498, [%r26+370];
	ld.shared.u16 	%rs499, [%r26+450];
	ld.shared.u16 	%rs500, [%r26+530];
	ld.shared.u16 	%rs501, [%r26+610];
	ld.shared.u16 	%rs487, [%r27+50];
	ld.shared.u16 	%rs488, [%r27+130];
	ld.shared.u16 	%rs489, [%r27+210];
	ld.shared.u16 	%rs490, [%r27+290];
	ld.shared.u16 	%rs491, [%r27+370];
	ld.shared.u16 	%rs492, [%r27+450];
	ld.shared.u16 	%rs493, [%r27+530];
	ld.shared.u16 	%rs494, [%r27+610];
	// begin inline asm
	{  cvt.f32.f16 %f2657, %rs486;}

	// end inline asm
	// begin inline asm
	{  cvt.f32.f16 %f2658, %rs487;}

	// end inline asm
	fma.rn.f32 	%f3152, %f2657, %f2658, %f3152;
	// begin inline asm
	{  cvt.f32.f16 %f2659, %rs488;}

	// end inline asm
	fma.rn.f32 	%f3151, %f2657, %f2659, %f3151;
	// begin inline asm
	{  cvt.f32.f16 %f2660, %rs489;}

	// end inline asm
	fma.rn.f32 	%f3150, %f2657, %f2660, %f3150;
	// begin inline asm
	{  cvt.f32.f16 %f2661, %rs490;}

	// end inline asm
	fma.rn.f32 	%f3149, %f2657, %f2661, %f3149;
	// begin inline asm
	{  cvt.f32.f16 %f2662, %rs491;}

	// end inline asm
	fma.rn.f32 	%f3148, %f2657, %f2662, %f3148;
	// begin inline asm
	{  cvt.f32.f16 %f2663, %rs492;}

	// end inline asm
	fma.rn.f32 	%f3147, %f2657, %f2663, %f3147;
	// begin inline asm
	{  cvt.f32.f16 %f2664, %rs493;}

	// end inline asm
	fma.rn.f32 	%f3146, %f2657, %f2664, %f3146;
	// begin inline asm
	{  cvt.f32.f16 %f2665, %rs494;}

	// end inline asm
	fma.rn.f32 	%f3145, %f2657, %f2665, %f3145;
	// begin inline asm
	{  cvt.f32.f16 %f2666, %rs495;}

	// end inline asm
	fma.rn.f32 	%f3144, %f2666, %f2658, %f3144;
	fma.rn.f32 	%f3143, %f2666, %f2659, %f3143;
	fma.rn.f32 	%f3142, %f2666, %f2660, %f3142;
	fma.rn.f32 	%f3141, %f2666, %f2661, %f3141;
	fma.rn.f32 	%f3140, %f2666, %f2662, %f3140;
	fma.rn.f32 	%f3139, %f2666, %f2663, %f3139;
	fma.rn.f32 	%f3138, %f2666, %f2664, %f3138;
	fma.rn.f32 	%f3137, %f2666, %f2665, %f3137;
	// begin inline asm
	{  cvt.f32.f16 %f2667, %rs496;}

	// end inline asm
	fma.rn.f32 	%f3136, %f2667, %f2658, %f3136;
	fma.rn.f32 	%f3135, %f2667, %f2659, %f3135;
	fma.rn.f32 	%f3134, %f2667, %f2660, %f3134;
	fma.rn.f32 	%f3133, %f2667, %f2661, %f3133;
	fma.rn.f32 	%f3132, %f2667, %f2662, %f3132;
	fma.rn.f32 	%f3131, %f2667, %f2663, %f3131;
	fma.rn.f32 	%f3130, %f2667, %f2664, %f3130;
	fma.rn.f32 	%f3129, %f2667, %f2665, %f3129;
	// begin inline asm
	{  cvt.f32.f16 %f2668, %rs497;}

	// end inline asm
	fma.rn.f32 	%f3128, %f2668, %f2658, %f3128;
	fma.rn.f32 	%f3127, %f2668, %f2659, %f3127;
	fma.rn.f32 	%f3126, %f2668, %f2660, %f3126;
	fma.rn.f32 	%f3125, %f2668, %f2661, %f3125;
	fma.rn.f32 	%f3124, %f2668, %f2662, %f3124;
	fma.rn.f32 	%f3123, %f2668, %f2663, %f3123;
	fma.rn.f32 	%f3122, %f2668, %f2664, %f3122;
	fma.rn.f32 	%f3121, %f2668, %f2665, %f3121;
	// begin inline asm
	{  cvt.f32.f16 %f2669, %rs498;}

	// end inline asm
	fma.rn.f32 	%f3120, %f2669, %f2658, %f3120;
	fma.rn.f32 	%f3119, %f2669, %f2659, %f3119;
	fma.rn.f32 	%f3118, %f2669, %f2660, %f3118;
	fma.rn.f32 	%f3117, %f2669, %f2661, %f3117;
	fma.rn.f32 	%f3116, %f2669, %f2662, %f3116;
	fma.rn.f32 	%f3115, %f2669, %f2663, %f3115;
	fma.rn.f32 	%f3114, %f2669, %f2664, %f3114;
	fma.rn.f32 	%f3113, %f2669, %f2665, %f3113;
	// begin inline asm
	{  cvt.f32.f16 %f2670, %rs499;}

	// end inline asm
	fma.rn.f32 	%f3112, %f2670, %f2658, %f3112;
	fma.rn.f32 	%f3111, %f2670, %f2659, %f3111;
	fma.rn.f32 	%f3110, %f2670, %f2660, %f3110;
	fma.rn.f32 	%f3109, %f2670, %f2661, %f3109;
	fma.rn.f32 	%f3108, %f2670, %f2662, %f3108;
	fma.rn.f32 	%f3107, %f2670, %f2663, %f3107;
	fma.rn.f32 	%f3106, %f2670, %f2664, %f3106;
	fma.rn.f32 	%f3105, %f2670, %f2665, %f3105;
	// begin inline asm
	{  cvt.f32.f16 %f2671, %rs500;}

	// end inline asm
	fma.rn.f32 	%f3104, %f2671, %f2658, %f3104;
	fma.rn.f32 	%f3103, %f2671, %f2659, %f3103;
	fma.rn.f32 	%f3102, %f2671, %f2660, %f3102;
	fma.rn.f32 	%f3101, %f2671, %f2661, %f3101;
	fma.rn.f32 	%f3100, %f2671, %f2662, %f3100;
	fma.rn.f32 	%f3099, %f2671, %f2663, %f3099;
	fma.rn.f32 	%f3098, %f2671, %f2664, %f3098;
	fma.rn.f32 	%f3097, %f2671, %f2665, %f3097;
	// begin inline asm
	{  cvt.f32.f16 %f2672, %rs501;}

	// end inline asm
	fma.rn.f32 	%f3096, %f2672, %f2658, %f3096;
	fma.rn.f32 	%f3095, %f2672, %f2659, %f3095;
	fma.rn.f32 	%f3094, %f2672, %f2660, %f3094;
	fma.rn.f32 	%f3093, %f2672, %f2661, %f3093;
	fma.rn.f32 	%f3092, %f2672, %f2662, %f3092;
	fma.rn.f32 	%f3091, %f2672, %f2663, %f3091;
	fma.rn.f32 	%f3090, %f2672, %f2664, %f3090;
	fma.rn.f32 	%f3089, %f2672, %f2665, %f3089;
	setp.eq.s32 	%p108, %r369, 26;
	@%p108 bra 	$L__BB5_217;
	ld.shared.u16 	%rs502, [%r26+52];
	ld.shared.u16 	%rs511, [%r26+132];
	ld.shared.u16 	%rs512, [%r26+212];
	ld.shared.u16 	%rs513, [%r26+292];
	ld.shared.u16 	%rs514, [%r26+372];
	ld.shared.u16 	%rs515, [%r26+452];
	ld.shared.u16 	%rs516, [%r26+532];
	ld.shared.u16 	%rs517, [%r26+612];
	ld.shared.u16 	%rs503, [%r27+52];
	ld.shared.u16 	%rs504, [%r27+132];
	ld.shared.u16 	%rs505, [%r27+212];
	ld.shared.u16 	%rs506, [%r27+292];
	ld.shared.u16 	%rs507, [%r27+372];
	ld.shared.u16 	%rs508, [%r27+452];
	ld.shared.u16 	%rs509, [%r27+532];
	ld.shared.u16 	%rs510, [%r27+612];
	// begin inline asm
	{  cvt.f32.f16 %f2673, %rs502;}

	// end inline asm
	// begin inline asm
	{  cvt.f32.f16 %f2674, %rs503;}

	// end inline asm
	fma.rn.f32 	%f3152, %f2673, %f2674, %f3152;
	// begin inline asm
	{  cvt.f32.f16 %f2675, %rs504;}

	// end inline asm
	fma.rn.f32 	%f3151, %f2673, %f2675, %f3151;
	// begin inline asm
	{  cvt.f32.f16 %f2676, %rs505;}

	// end inline asm
	fma.rn.f32 	%f3150, %f2673, %f2676, %f3150;
	// begin inline asm
	{  cvt.f32.f16 %f2677, %rs506;}

	// end inline asm
	fma.rn.f32 	%f3149, %f2673, %f2677, %f3149;
	// begin inline asm
	{  cvt.f32.f16 %f2678, %rs507;}

	// end inline asm
	fma.rn.f32 	%f3148, %f2673, %f2678, %f3148;
	// begin inline asm
	{  cvt.f32.f16 %f2679, %rs508;}

	// end inline asm
	fma.rn.f32 	%f3147, %f2673, %f2679, %f3147;
	// begin inline asm
	{  cvt.f32.f16 %f2680, %rs509;}

	// end inline asm
	fma.rn.f32 	%f3146, %f2673, %f2680, %f3146;
	// begin inline asm
	{  cvt.f32.f16 %f2681, %rs510;}

	// end inline asm
	fma.rn.f32 	%f3145, %f2673, %f2681, %f3145;
	// begin inline asm
	{  cvt.f32.f16 %f2682, %rs511;}

	// end inline asm
	fma.rn.f32 	%f3144, %f2682, %f2674, %f3144;
	fma.rn.f32 	%f3143, %f2682, %f2675, %f3143;
	fma.rn.f32 	%f3142, %f2682, %f2676, %f3142;
	fma.rn.f32 	%f3141, %f2682, %f2677, %f3141;
	fma.rn.f32 	%f3140, %f2682, %f2678, %f3140;
	fma.rn.f32 	%f3139, %f2682, %f2679, %f3139;
	fma.rn.f32 	%f3138, %f2682, %f2680, %f3138;
	fma.rn.f32 	%f3137, %f2682, %f2681, %f3137;
	// begin inline asm
	{  cvt.f32.f16 %f2683, %rs512;}

	// end inline asm
	fma.rn.f32 	%f3136, %f2683, %f2674, %f3136;
	fma.rn.f32 	%f3135, %f2683, %f2675, %f3135;
	fma.rn.f32 	%f3134, %f2683, %f2676, %f3134;
	fma.rn.f32 	%f3133, %f2683, %f2677, %f3133;
	fma.rn.f32 	%f3132, %f2683, %f2678, %f3132;
	fma.rn.f32 	%f3131, %f2683, %f2679, %f3131;
	fma.rn.f32 	%f3130, %f2683, %f2680, %f3130;
	fma.rn.f32 	%f3129, %f2683, %f2681, %f3129;
	// begin inline asm
	{  cvt.f32.f16 %f2684, %rs513;}

	// end inline asm
	fma.rn.f32 	%f3128, %f2684, %f2674, %f3128;
	fma.rn.f32 	%f3127, %f2684, %f2675, %f3127;
	fma.rn.f32 	%f3126, %f2684, %f2676, %f3126;
	fma.rn.f32 	%f3125, %f2684, %f2677, %f3125;
	fma.rn.f32 	%f3124, %f2684, %f2678, %f3124;
	fma.rn.f32 	%f3123, %f2684, %f2679, %f3123;
	fma.rn.f32 	%f3122, %f2684, %f2680, %f3122;
	fma.rn.f32 	%f3121, %f2684, %f2681, %f3121;
	// begin inline asm
	{  cvt.f32.f16 %f2685, %rs514;}

	// end inline asm
	fma.rn.f32 	%f3120, %f2685, %f2674, %f3120;
	fma.rn.f32 	%f3119, %f2685, %f2675, %f3119;
	fma.rn.f32 	%f3118, %f2685, %f2676, %f3118;
	fma.rn.f32 	%f3117, %f2685, %f2677, %f3117;
	fma.rn.f32 	%f3116, %f2685, %f2678, %f3116;
	fma.rn.f32 	%f3115, %f2685, %f2679, %f3115;
	fma.rn.f32 	%f3114, %f2685, %f2680, %f3114;
	fma.rn.f32 	%f3113, %f2685, %f2681, %f3113;
	// begin inline asm
	{  cvt.f32.f16 %f2686, %rs515;}

	// end inline asm
	fma.rn.f32 	%f3112, %f2686, %f2674, %f3112;
	fma.rn.f32 	%f3111, %f2686, %f2675, %f3111;
	fma.rn.f32 	%f3110, %f2686, %f2676, %f3110;
	fma.rn.f32 	%f3109, %f2686, %f2677, %f3109;
	fma.rn.f32 	%f3108, %f2686, %f2678, %f3108;
	fma.rn.f32 	%f3107, %f2686, %f2679, %f3107;
	fma.rn.f32 	%f3106, %f2686, %f2680, %f3106;
	fma.rn.f32 	%f3105, %f2686, %f2681, %f3105;
	// begin inline asm
	{  cvt.f32.f16 %f2687, %rs516;}

	// end inline asm
	fma.rn.f32 	%f3104, %f2687, %f2674, %f3104;
	fma.rn.f32 	%f3103, %f2687, %f2675, %f3103;
	fma.rn.f32 	%f3102, %f2687, %f2676, %f3102;
	fma.rn.f32 	%f3101, %f2687, %f2677, %f3101;
	fma.rn.f32 	%f3100, %f2687, %f2678, %f3100;
	fma.rn.f32 	%f3099, %f2687, %f2679, %f3099;
	fma.rn.f32 	%f3098, %f2687, %f2680, %f3098;
	fma.rn.f32 	%f3097, %f2687, %f2681, %f3097;
	// begin inline asm
	{  cvt.f32.f16 %f2688, %rs517;}

	// end inline asm
	fma.rn.f32 	%f3096, %f2688, %f2674, %f3096;
	fma.rn.f32 	%f3095, %f2688, %f2675, %f3095;
	fma.rn.f32 	%f3094, %f2688, %f2676, %f3094;
	fma.rn.f32 	%f3093, %f2688, %f2677, %f3093;
	fma.rn.f32 	%f3092, %f2688, %f2678, %f3092;
	fma.rn.f32 	%f3091, %f2688, %f2679, %f3091;
	fma.rn.f32 	%f3090, %f2688, %f2680, %f3090;
	fma.rn.f32 	%f3089, %f2688, %f2681, %f3089;
	setp.eq.s32 	%p109, %r369, 27;
	@%p109 bra 	$L__BB5_217;
	ld.shared.u16 	%rs518, [%r26+54];
	ld.shared.u16 	%rs527, [%r26+134];
	ld.shared.u16 	%rs528, [%r26+214];
	ld.shared.u16 	%rs529, [%r26+294];
	ld.shared.u16 	%rs530, [%r26+374];
	ld.shared.u16 	%rs531, [%r26+454];
	ld.shared.u16 	%rs532, [%r26+534];
	ld.shared.u16 	%rs533, [%r26+614];
	ld.shared.u16 	%rs519, [%r27+54];
	ld.shared.u16 	%rs520, [%r27+134];
	ld.shared.u16 	%rs521, [%r27+214];
	ld.shared.u16 	%rs522, [%r27+294];
	ld.shared.u16 	%rs523, [%r27+374];
	ld.shared.u16 	%rs524, [%r27+454];
	ld.shared.u16 	%rs525, [%r27+534];
	ld.shared.u16 	%rs526, [%r27+614];
	// begin inline asm
	{  cvt.f32.f16 %f2689, %rs518;}

	// end inline asm
	// begin inline asm
	{  cvt.f32.f16 %f2690, %rs519;}

	// end inline asm
	fma.rn.f32 	%f3152, %f2689, %f2690, %f3152;
	// begin inline asm
	{  cvt.f32.f16 %f2691, %rs520;}

	// end inline asm
	fma.rn.f32 	%f3151, %f2689, %f2691, %f3151;
	// begin inline asm
	{  cvt.f32.f16 %f2692, %rs521;}

	// end inline asm
	fma.rn.f32 	%f3150, %f2689, %f2692, %f3150;
	// begin inline asm
	{  cvt.f32.f16 %f2693, %rs522;}

	// end inline asm
	fma.rn.f32 	%f3149, %f2689, %f2693, %f3149;
	// begin inline asm
	{  cvt.f32.f16 %f2694, %rs523;}

	// end inline asm
	fma.rn.f32 	%f3148, %f2689, %f2694, %f3148;
	// begin inline asm
	{  cvt.f32.f16 %f2695, %rs524;}

	// end inline asm
	fma.rn.f32 	%f3147, %f2689, %f2695, %f3147;
	// begin inline asm
	{  cvt.f32.f16 %f2696, %rs525;}

	// end inline asm
	fma.rn.f32 	%f3146, %f2689, %f2696, %f3146;
	// begin inline asm
	{  cvt.f32.f16 %f2697, %rs526;}

	// end inline asm
	fma.rn.f32 	%f3145, %f2689, %f2697, %f3145;
	// begin inline asm
	{  cvt.f32.f16 %f2698, %rs527;}

	// end inline asm
	fma.rn.f32 	%f3144, %f2698, %f2690, %f3144;
	fma.rn.f32 	%f3143, %f2698, %f2691, %f3143;
	fma.rn.f32 	%f3142, %f2698, %f2692, %f3142;
	fma.rn.f32 	%f3141, %f2698, %f2693, %f3141;
	fma.rn.f32 	%f3140, %f2698, %f2694, %f3140;
	fma.rn.f32 	%f3139, %f2698, %f2695, %f3139;
	fma.rn.f32 	%f3138, %f2698, %f2696, %f3138;
	fma.rn.f32 	%f3137, %f2698, %f2697, %f3137;
	// begin inline asm
	{  cvt.f32.f16 %f2699, %rs528;}

	// end inline asm
	fma.rn.f32 	%f3136, %f2699, %f2690, %f3136;
	fma.rn.f32 	%f3135, %f2699, %f2691, %f3135;
	fma.rn.f32 	%f3134, %f2699, %f2692, %f3134;
	fma.rn.f32 	%f3133, %f2699, %f2693, %f3133;
	fma.rn.f32 	%f3132, %f2699, %f2694, %f3132;
	fma.rn.f32 	%f3131, %f2699, %f2695, %f3131;
	fma.rn.f32 	%f3130, %f2699, %f2696, %f3130;
	fma.rn.f32 	%f3129, %f2699, %f2697, %f3129;
	// begin inline asm
	{  cvt.f32.f16 %f2700, %rs529;}

	// end inline asm
	fma.rn.f32 	%f3128, %f2700, %f2690, %f3128;
	fma.rn.f32 	%f3127, %f2700, %f2691, %f3127;
	fma.rn.f32 	%f3126, %f2700, %f2692, %f3126;
	fma.rn.f32 	%f3125, %f2700, %f2693, %f3125;
	fma.rn.f32 	%f3124, %f2700, %f2694, %f3124;
	fma.rn.f32 	%f3123, %f2700, %f2695, %f3123;
	fma.rn.f32 	%f3122, %f2700, %f2696, %f3122;
	fma.rn.f32 	%f3121, %f2700, %f2697, %f3121;
	// begin inline asm
	{  cvt.f32.f16 %f2701, %rs530;}

	// end inline asm
	fma.rn.f32 	%f3120, %f2701, %f2690, %f3120;
	fma.rn.f32 	%f3119, %f2701, %f2691, %f3119;
	fma.rn.f32 	%f3118, %f2701, %f2692, %f3118;
	fma.rn.f32 	%f3117, %f2701, %f2693, %f3117;
	fma.rn.f32 	%f3116, %f2701, %f2694, %f3116;
	fma.rn.f32 	%f3115, %f2701, %f2695, %f3115;
	fma.rn.f32 	%f3114, %f2701, %f2696, %f3114;
	fma.rn.f32 	%f3113, %f2701, %f2697, %f3113;
	// begin inline asm
	{  cvt.f32.f16 %f2702, %rs531;}

	// end inline asm
	fma.rn.f32 	%f3112, %f2702, %f2690, %f3112;
	fma.rn.f32 	%f3111, %f2702, %f2691, %f3111;
	fma.rn.f32 	%f3110, %f2702, %f2692, %f3110;
	fma.rn.f32 	%f3109, %f2702, %f2693, %f3109;
	fma.rn.f32 	%f3108, %f2702, %f2694, %f3108;
	fma.rn.f32 	%f3107, %f2702, %f2695, %f3107;
	fma.rn.f32 	%f3106, %f2702, %f2696, %f3106;
	fma.rn.f32 	%f3105, %f2702, %f2697, %f3105;
	// begin inline asm
	{  cvt.f32.f16 %f2703, %rs532;}

	// end inline asm
	fma.rn.f32 	%f3104, %f2703, %f2690, %f3104;
	fma.rn.f32 	%f3103, %f2703, %f2691, %f3103;
	fma.rn.f32 	%f3102, %f2703, %f2692, %f3102;
	fma.rn.f32 	%f3101, %f2703, %f2693, %f3101;
	fma.rn.f32 	%f3100, %f2703, %f2694, %f3100;
	fma.rn.f32 	%f3099, %f2703, %f2695, %f3099;
	fma.rn.f32 	%f3098, %f2703, %f2696, %f3098;
	fma.rn.f32 	%f3097, %f2703, %f2697, %f3097;
	// begin inline asm
	{  cvt.f32.f16 %f2704, %rs533;}

	// end inline asm
	fma.rn.f32 	%f3096, %f2704, %f2690, %f3096;
	fma.rn.f32 	%f3095, %f2704, %f2691, %f3095;
	fma.rn.f32 	%f3094, %f2704, %f2692, %f3094;
	fma.rn.f32 	%f3093, %f2704, %f2693, %f3093;
	fma.rn.f32 	%f3092, %f2704, %f2694, %f3092;
	fma.rn.f32 	%f3091, %f2704, %f2695, %f3091;
	fma.rn.f32 	%f3090, %f2704, %f2696, %f3090;
	fma.rn.f32 	%f3089, %f2704, %f2697, %f3089;
	setp.eq.s32 	%p110, %r369, 28;
	@%p110 bra 	$L__BB5_217;
	ld.shared.u16 	%rs534, [%r26+56];
	ld.shared.u16 	%rs543, [%r26+136];
	ld.shared.u16 	%rs544, [%r26+216];
	ld.shared.u16 	%rs545, [%r26+296];
	ld.shared.u16 	%rs546, [%r26+376];
	ld.shared.u16 	%rs547, [%r26+456];
	ld.shared.u16 	%rs548, [%r26+536];
	ld.shared.u16 	%rs549, [%r26+616];
	ld.shared.u16 	%rs535, [%r27+56];
	ld.shared.u16 	%rs536, [%r27+136];
	ld.shared.u16 	%rs537, [%r27+216];
	ld.shared.u16 	%rs538, [%r27+296];
	ld.shared.u16 	%rs539, [%r27+376];
	ld.shared.u16 	%rs540, [%r27+456];
	ld.shared.u16 	%rs541, [%r27+536];
	ld.shared.u16 	%rs542, [%r27+616];
	// begin inline asm
	{  cvt.f32.f16 %f2705, %rs534;}

	// end inline asm
	// begin inline asm
	{  cvt.f32.f16 %f2706, %rs535;}

	// end inline asm
	fma.rn.f32 	%f3152, %f2705, %f2706, %f3152;
	// begin inline asm
	{  cvt.f32.f16 %f2707, %rs536;}

	// end inline asm
	fma.rn.f32 	%f3151, %f2705, %f2707, %f3151;
	// begin inline asm
	{  cvt.f32.f16 %f2708, %rs537;}

	// end inline asm
	fma.rn.f32 	%f3150, %f2705, %f2708, %f3150;
	// begin inline asm
	{  cvt.f32.f16 %f2709, %rs538;}

	// end inline asm
	fma.rn.f32 	%f3149, %f2705, %f2709, %f3149;
	// begin inline asm
	{  cvt.f32.f16 %f2710, %rs539;}

	// end inline asm
	fma.rn.f32 	%f3148, %f2705, %f2710, %f3148;
	// begin inline asm
	{  cvt.f32.f16 %f2711, %rs540;}

	// end inline asm
	fma.rn.f32 	%f3147, %f2705, %f2711, %f3147;
	// begin inline asm
	{  cvt.f32.f16 %f2712, %rs541;}

	// end inline asm
	fma.rn.f32 	%f3146, %f2705, %f2712, %f3146;
	// begin inline asm
	{  cvt.f32.f16 %f2713, %rs542;}

	// end inline asm
	fma.rn.f32 	%f3145, %f2705, %f2713, %f3145;
	// begin inline asm
	{  cvt.f32.f16 %f2714, %rs543;}

	// end inline asm
	fma.rn.f32 	%f3144, %f2714, %f2706, %f3144;
	fma.rn.f32 	%f3143, %f2714, %f2707, %f3143;
	fma.rn.f32 	%f3142, %f2714, %f2708, %f3142;
	fma.rn.f32 	%f3141, %f2714, %f2709, %f3141;
	fma.rn.f32 	%f3140, %f2714, %f2710, %f3140;
	fma.rn.f32 	%f3139, %f2714, %f2711, %f3139;
	fma.rn.f32 	%f3138, %f2714, %f2712, %f3138;
	fma.rn.f32 	%f3137, %f2714, %f2713, %f3137;
	// begin inline asm
	{  cvt.f32.f16 %f2715, %rs544;}

	// end inline asm
	fma.rn.f32 	%f3136, %f2715, %f2706, %f3136;
	fma.rn.f32 	%f3135, %f2715, %f2707, %f3135;
	fma.rn.f32 	%f3134, %f2715, %f2708, %f3134;
	fma.rn.f32 	%f3133, %f2715, %f2709, %f3133;
	fma.rn.f32 	%f3132, %f2715, %f2710, %f3132;
	fma.rn.f32 	%f3131, %f2715, %f2711, %f3131;
	fma.rn.f32 	%f3130, %f2715, %f2712, %f3130;
	fma.rn.f32 	%f3129, %f2715, %f2713, %f3129;
	// begin inline asm
	{  cvt.f32.f16 %f2716, %rs545;}

	// end inline asm
	fma.rn.f32 	%f3128, %f2716, %f2706, %f3128;
	fma.rn.f32 	%f3127, %f2716, %f2707, %f3127;
	fma.rn.f32 	%f3126, %f2716, %f2708, %f3126;
	fma.rn.f32 	%f3125, %f2716, %f2709, %f3125;
	fma.rn.f32 	%f3124, %f2716, %f2710, %f3124;
	fma.rn.f32 	%f3123, %f2716, %f2711, %f3123;
	fma.rn.f32 	%f3122, %f2716, %f2712, %f3122;
	fma.rn.f32 	%f3121, %f2716, %f2713, %f3121;
	// begin inline asm
	{  cvt.f32.f16 %f2717, %rs546;}

	// end inline asm
	fma.rn.f32 	%f3120, %f2717, %f2706, %f3120;
	fma.rn.f32 	%f3119, %f2717, %f2707, %f3119;
	fma.rn.f32 	%f3118, %f2717, %f2708, %f3118;
	fma.rn.f32 	%f3117, %f2717, %f2709, %f3117;
	fma.rn.f32 	%f3116, %f2717, %f2710, %f3116;
	fma.rn.f32 	%f3115, %f2717, %f2711, %f3115;
	fma.rn.f32 	%f3114, %f2717, %f2712, %f3114;
	fma.rn.f32 	%f3113, %f2717, %f2713, %f3113;
	// begin inline asm
	{  cvt.f32.f16 %f2718, %rs547;}

	// end inline asm
	fma.rn.f32 	%f3112, %f2718, %f2706, %f3112;
	fma.rn.f32 	%f3111, %f2718, %f2707, %f3111;
	fma.rn.f32 	%f3110, %f2718, %f2708, %f3110;
	fma.rn.f32 	%f3109, %f2718, %f2709, %f3109;
	fma.rn.f32 	%f3108, %f2718, %f2710, %f3108;
	fma.rn.f32 	%f3107, %f2718, %f2711, %f3107;
	fma.rn.f32 	%f3106, %f2718, %f2712, %f3106;
	fma.rn.f32 	%f3105, %f2718, %f2713, %f3105;
	// begin inline asm
	{  cvt.f32.f16 %f2719, %rs548;}

	// end inline asm
	fma.rn.f32 	%f3104, %f2719, %f2706, %f3104;
	fma.rn.f32 	%f3103, %f2719, %f2707, %f3103;
	fma.rn.f32 	%f3102, %f2719, %f2708, %f3102;
	fma.rn.f32 	%f3101, %f2719, %f2709, %f3101;
	fma.rn.f32 	%f3100, %f2719, %f2710, %f3100;
	fma.rn.f32 	%f3099, %f2719, %f2711, %f3099;
	fma.rn.f32 	%f3098, %f2719, %f2712, %f3098;
	fma.rn.f32 	%f3097, %f2719, %f2713, %f3097;
	// begin inline asm
	{  cvt.f32.f16 %f2720, %rs549;}

	// end inline asm
	fma.rn.f32 	%f3096, %f2720, %f2706, %f3096;
	fma.rn.f32 	%f3095, %f2720, %f2707, %f3095;
	fma.rn.f32 	%f3094, %f2720, %f2708, %f3094;
	fma.rn.f32 	%f3093, %f2720, %f2709, %f3093;
	fma.rn.f32 	%f3092, %f2720, %f2710, %f3092;
	fma.rn.f32 	%f3091, %f2720, %f2711, %f3091;
	fma.rn.f32 	%f3090, %f2720, %f2712, %f3090;
	fma.rn.f32 	%f3089, %f2720, %f2713, %f3089;
	setp.eq.s32 	%p111, %r369, 29;
	@%p111 bra 	$L__BB5_217;
	ld.shared.u16 	%rs550, [%r26+58];
	ld.shared.u16 	%rs559, [%r26+138];
	ld.shared.u16 	%rs560, [%r26+218];
	ld.shared.u16 	%rs561, [%r26+298];
	ld.shared.u16 	%rs562, [%r26+378];
	ld.shared.u16 	%rs563, [%r26+458];
	ld.shared.u16 	%rs564, [%r26+538];
	ld.shared.u16 	%rs565, [%r26+618];
	ld.shared.u16 	%rs551, [%r27+58];
	ld.shared.u16 	%rs552, [%r27+138];
	ld.shared.u16 	%rs553, [%r27+218];
	ld.shared.u16 	%rs554, [%r27+298];
	ld.shared.u16 	%rs555, [%r27+378];
	ld.shared.u16 	%rs556, [%r27+458];
	ld.shared.u16 	%rs557, [%r27+538];
	ld.shared.u16 	%rs558, [%r27+618];
	// begin inline asm
	{  cvt.f32.f16 %f2721, %rs550;}

	// end inline asm
	// begin inline asm
	{  cvt.f32.f16 %f2722, %rs551;}

	// end inline asm
	fma.rn.f32 	%f3152, %f2721, %f2722, %f3152;
	// begin inline asm
	{  cvt.f32.f16 %f2723, %rs552;}

	// end inline asm
	fma.rn.f32 	%f3151, %f2721, %f2723, %f3151;
	// begin inline asm
	{  cvt.f32.f16 %f2724, %rs553;}

	// end inline asm
	fma.rn.f32 	%f3150, %f2721, %f2724, %f3150;
	// begin inline asm
	{  cvt.f32.f16 %f2725, %rs554;}

	// end inline asm
	fma.rn.f32 	%f3149, %f2721, %f2725, %f3149;
	// begin inline asm
	{  cvt.f32.f16 %f2726, %rs555;}

	// end inline asm
	fma.rn.f32 	%f3148, %f2721, %f2726, %f3148;
	// begin inline asm
	{  cvt.f32.f16 %f2727, %rs556;}

	// end inline asm
	fma.rn.f32 	%f3147, %f2721, %f2727, %f3147;
	// begin inline asm
	{  cvt.f32.f16 %f2728, %rs557;}

	// end inline asm
	fma.rn.f32 	%f3146, %f2721, %f2728, %f3146;
	// begin inline asm
	{  cvt.f32.f16 %f2729, %rs558;}

	// end inline asm
	fma.rn.f32 	%f3145, %f2721, %f2729, %f3145;
	// begin inline asm
	{  cvt.f32.f16 %f2730, %rs559;}

	// end inline asm
	fma.rn.f32 	%f3144, %f2730, %f2722, %f3144;
	fma.rn.f32 	%f3143, %f2730, %f2723, %f3143;
	fma.rn.f32 	%f3142, %f2730, %f2724, %f3142;
	fma.rn.f32 	%f3141, %f2730, %f2725, %f3141;
	fma.rn.f32 	%f3140, %f2730, %f2726, %f3140;
	fma.rn.f32 	%f3139, %f2730, %f2727, %f3139;
	fma.rn.f32 	%f3138, %f2730, %f2728, %f3138;
	fma.rn.f32 	%f3137, %f2730, %f2729, %f3137;
	// begin inline asm
	{  cvt.f32.f16 %f2731, %rs560;}

	// end inline asm
	fma.rn.f32 	%f3136, %f2731, %f2722, %f3136;
	fma.rn.f32 	%f3135, %f2731, %f2723, %f3135;
	fma.rn.f32 	%f3134, %f2731, %f2724, %f3134;
	fma.rn.f32 	%f3133, %f2731, %f2725, %f3133;
	fma.rn.f32 	%f3132, %f2731, %f2726, %f3132;
	fma.rn.f32 	%f3131, %f2731, %f2727, %f3131;
	fma.rn.f32 	%f3130, %f2731, %f2728, %f3130;
	fma.rn.f32 	%f3129, %f2731, %f2729, %f3129;
	// begin inline asm
	{  cvt.f32.f16 %f2732, %rs561;}

	// end inline asm
	fma.rn.f32 	%f3128, %f2732, %f2722, %f3128;
	fma.rn.f32 	%f3127, %f2732, %f2723, %f3127;
	fma.rn.f32 	%f3126, %f2732, %f2724, %f3126;
	fma.rn.f32 	%f3125, %f2732, %f2725, %f3125;
	fma.rn.f32 	%f3124, %f2732, %f2726, %f3124;
	fma.rn.f32 	%f3123, %f2732, %f2727, %f3123;
	fma.rn.f32 	%f3122, %f2732, %f2728, %f3122;
	fma.rn.f32 	%f3121, %f2732, %f2729, %f3121;
	// begin inline asm
	{  cvt.f32.f16 %f2733, %rs562;}

	// end inline asm
	fma.rn.f32 	%f3120, %f2733, %f2722, %f3120;
	fma.rn.f32 	%f3119, %f2733, %f2723, %f3119;
	fma.rn.f32 	%f3118, %f2733, %f2724, %f3118;
	fma.rn.f32 	%f3117, %f2733, %f2725, %f3117;
	fma.rn.f32 	%f3116, %f2733, %f2726, %f3116;
	fma.rn.f32 	%f3115, %f2733, %f2727, %f3115;
	fma.rn.f32 	%f3114, %f2733, %f2728, %f3114;
	fma.rn.f32 	%f3113, %f2733, %f2729, %f3113;
	// begin inline asm
	{  cvt.f32.f16 %f2734, %rs563;}

	// end inline asm
	fma.rn.f32 	%f3112, %f2734, %f2722, %f3112;
	fma.rn.f32 	%f3111, %f2734, %f2723, %f3111;
	fma.rn.f32 	%f3110, %f2734, %f2724, %f3110;
	fma.rn.f32 	%f3109, %f2734, %f2725, %f3109;
	fma.rn.f32 	%f3108, %f2734, %f2726, %f3108;
	fma.rn.f32 	%f3107, %f2734, %f2727, %f3107;
	fma.rn.f32 	%f3106, %f2734, %f2728, %f3106;
	fma.rn.f32 	%f3105, %f2734, %f2729, %f3105;
	// begin inline asm
	{  cvt.f32.f16 %f2735, %rs564;}

	// end inline asm
	fma.rn.f32 	%f3104, %f2735, %f2722, %f3104;
	fma.rn.f32 	%f3103, %f2735, %f2723, %f3103;
	fma.rn.f32 	%f3102, %f2735, %f2724, %f3102;
	fma.rn.f32 	%f3101, %f2735, %f2725, %f3101;
	fma.rn.f32 	%f3100, %f2735, %f2726, %f3100;
	fma.rn.f32 	%f3099, %f2735, %f2727, %f3099;
	fma.rn.f32 	%f3098, %f2735, %f2728, %f3098;
	fma.rn.f32 	%f3097, %f2735, %f2729, %f3097;
	// begin inline asm
	{  cvt.f32.f16 %f2736, %rs565;}

	// end inline asm
	fma.rn.f32 	%f3096, %f2736, %f2722, %f3096;
	fma.rn.f32 	%f3095, %f2736, %f2723, %f3095;
	fma.rn.f32 	%f3094, %f2736, %f2724, %f3094;
	fma.rn.f32 	%f3093, %f2736, %f2725, %f3093;
	fma.rn.f32 	%f3092, %f2736, %f2726, %f3092;
	fma.rn.f32 	%f3091, %f2736, %f2727, %f3091;
	fma.rn.f32 	%f3090, %f2736, %f2728, %f3090;
	fma.rn.f32 	%f3089, %f2736, %f2729, %f3089;
	setp.eq.s32 	%p112, %r369, 30;
	@%p112 bra 	$L__BB5_217;
	ld.shared.u16 	%rs566, [%r26+60];
	ld.shared.u16 	%rs575, [%r26+140];
	ld.shared.u16 	%rs576, [%r26+220];
	ld.shared.u16 	%rs577, [%r26+300];
	ld.shared.u16 	%rs578, [%r26+380];
	ld.shared.u16 	%rs579, [%r26+460];
	ld.shared.u16 	%rs580, [%r26+540];
	ld.shared.u16 	%rs581, [%r26+620];
	ld.shared.u16 	%rs567, [%r27+60];
	ld.shared.u16 	%rs568, [%r27+140];
	ld.shared.u16 	%rs569, [%r27+220];
	ld.shared.u16 	%rs570, [%r27+300];
	ld.shared.u16 	%rs571, [%r27+380];
	ld.shared.u16 	%rs572, [%r27+460];
	ld.shared.u16 	%rs573, [%r27+540];
	ld.shared.u16 	%rs574, [%r27+620];
	// begin inline asm
	{  cvt.f32.f16 %f2737, %rs566;}

	// end inline asm
	// begin inline asm
	{  cvt.f32.f16 %f2738, %rs567;}

	// end inline asm
	fma.rn.f32 	%f3152, %f2737, %f2738, %f3152;
	// begin inline asm
	{  cvt.f32.f16 %f2739, %rs568;}

	// end inline asm
	fma.rn.f32 	%f3151, %f2737, %f2739, %f3151;
	// begin inline asm
	{  cvt.f32.f16 %f2740, %rs569;}

	// end inline asm
	fma.rn.f32 	%f3150, %f2737, %f2740, %f3150;
	// begin inline asm
	{  cvt.f32.f16 %f2741, %rs570;}

	// end inline asm
	fma.rn.f32 	%f3149, %f2737, %f2741, %f3149;
	// begin inline asm
	{  cvt.f32.f16 %f2742, %rs571;}

	// end inline asm
	fma.rn.f32 	%f3148, %f2737, %f2742, %f3148;
	// begin inline asm
	{  cvt.f32.f16 %f2743, %rs572;}

	// end inline asm
	fma.rn.f32 	%f3147, %f2737, %f2743, %f3147;
	// begin inline asm
	{  cvt.f32.f16 %f2744, %rs573;}

	// end inline asm
	fma.rn.f32 	%f3146, %f2737, %f2744, %f3146;
	// begin inline asm
	{  cvt.f32.f16 %f2745, %rs574;}

	// end inline asm
	fma.rn.f32 	%f3145, %f2737, %f2745, %f3145;
	// begin inline asm
	{  cvt.f32.f16 %f2746, %rs575;}

	// end inline asm
	fma.rn.f32 	%f3144, %f2746, %f2738, %f3144;
	fma.rn.f32 	%f3143, %f2746, %f2739, %f3143;
	fma.rn.f32 	%f3142, %f2746, %f2740, %f3142;
	fma.rn.f32 	%f3141, %f2746, %f2741, %f3141;
	fma.rn.f32 	%f3140, %f2746, %f2742, %f3140;
	fma.rn.f32 	%f3139, %f2746, %f2743, %f3139;
	fma.rn.f32 	%f3138, %f2746, %f2744, %f3138;
	fma.rn.f32 	%f3137, %f2746, %f2745, %f3137;
	// begin inline asm
	{  cvt.f32.f16 %f2747, %rs576;}

	// end inline asm
	fma.rn.f32 	%f3136, %f2747, %f2738, %f3136;
	fma.rn.f32 	%f3135, %f2747, %f2739, %f3135;
	fma.rn.f32 	%f3134, %f2747, %f2740, %f3134;
	fma.rn.f32 	%f3133, %f2747, %f2741, %f3133;
	fma.rn.f32 	%f3132, %f2747, %f2742, %f3132;
	fma.rn.f32 	%f3131, %f2747, %f2743, %f3131;
	fma.rn.f32 	%f3130, %f2747, %f2744, %f3130;
	fma.rn.f32 	%f3129, %f2747, %f2745, %f3129;
	// begin inline asm
	{  cvt.f32.f16 %f2748, %rs577;}

	// end inline asm
	fma.rn.f32 	%f3128, %f2748, %f2738, %f3128;
	fma.rn.f32 	%f3127, %f2748, %f2739, %f3127;
	fma.rn.f32 	%f3126, %f2748, %f2740, %f3126;
	fma.rn.f32 	%f3125, %f2748, %f2741, %f3125;
	fma.rn.f32 	%f3124, %f2748, %f2742, %f3124;
	fma.rn.f32 	%f3123, %f2748, %f2743, %f3123;
	fma.rn.f32 	%f3122, %f2748, %f2744, %f3122;
	fma.rn.f32 	%f3121, %f2748, %f2745, %f3121;
	// begin inline asm
	{  cvt.f32.f16 %f2749, %rs578;}

	// end inline asm
	fma.rn.f32 	%f3120, %f2749, %f2738, %f3120;
	fma.rn.f32 	%f3119, %f2749, %f2739, %f3119;
	fma.rn.f32 	%f3118, %f2749, %f2740, %f3118;
	fma.rn.f32 	%f3117, %f2749, %f2741, %f3117;
	fma.rn.f32 	%f3116, %f2749, %f2742, %f3116;
	fma.rn.f32 	%f3115, %f2749, %f2743, %f3115;
	fma.rn.f32 	%f3114, %f2749, %f2744, %f3114;
	fma.rn.f32 	%f3113, %f2749, %f2745, %f3113;
	// begin inline asm
	{  cvt.f32.f16 %f2750, %rs579;}

	// end inline asm
	fma.rn.f32 	%f3112, %f2750, %f2738, %f3112;
	fma.rn.f32 	%f3111, %f2750, %f2739, %f3111;
	fma.rn.f32 	%f3110, %f2750, %f2740, %f3110;
	fma.rn.f32 	%f3109, %f2750, %f2741, %f3109;
	fma.rn.f32 	%f3108, %f2750, %f2742, %f3108;
	fma.rn.f32 	%f3107, %f2750, %f2743, %f3107;
	fma.rn.f32 	%f3106, %f2750, %f2744, %f3106;
	fma.rn.f32 	%f3105, %f2750, %f2745, %f3105;
	// begin inline asm
	{  cvt.f32.f16 %f2751, %rs580;}

	// end inline asm
	fma.rn.f32 	%f3104, %f2751, %f2738, %f3104;
	fma.rn.f32 	%f3103, %f2751, %f2739, %f3103;
	fma.rn.f32 	%f3102, %f2751, %f2740, %f3102;
	fma.rn.f32 	%f3101, %f2751, %f2741, %f3101;
	fma.rn.f32 	%f3100, %f2751, %f2742, %f3100;
	fma.rn.f32 	%f3099, %f2751, %f2743, %f3099;
	fma.rn.f32 	%f3098, %f2751, %f2744, %f3098;
	fma.rn.f32 	%f3097, %f2751, %f2745, %f3097;
	// begin inline asm
	{  cvt.f32.f16 %f2752, %rs581;}

	// end inline asm
	fma.rn.f32 	%f3096, %f2752, %f2738, %f3096;
	fma.rn.f32 	%f3095, %f2752, %f2739, %f3095;
	fma.rn.f32 	%f3094, %f2752, %f2740, %f3094;
	fma.rn.f32 	%f3093, %f2752, %f2741, %f3093;
	fma.rn.f32 	%f3092, %f2752, %f2742, %f3092;
	fma.rn.f32 	%f3091, %f2752, %f2743, %f3091;
	fma.rn.f32 	%f3090, %f2752, %f2744, %f3090;
	fma.rn.f32 	%f3089, %f2752, %f2745, %f3089;
	setp.eq.s32 	%p113, %r369, 31;
	@%p113 bra 	$L__BB5_217;
	ld.shared.u16 	%rs582, [%r26+62];
	ld.shared.u16 	%rs591, [%r26+142];
	ld.shared.u16 	%rs592, [%r26+222];
	ld.shared.u16 	%rs593, [%r26+302];
	ld.shared.u16 	%rs594, [%r26+382];
	ld.shared.u16 	%rs595, [%r26+462];
	ld.shared.u16 	%rs596, [%r26+542];
	ld.shared.u16 	%rs597, [%r26+622];
	ld.shared.u16 	%rs583, [%r27+62];
	ld.shared.u16 	%rs584, [%r27+142];
	ld.shared.u16 	%rs585, [%r27+222];
	ld.shared.u16 	%rs586, [%r27+302];
	ld.shared.u16 	%rs587, [%r27+382];
	ld.shared.u16 	%rs588, [%r27+462];
	ld.shared.u16 	%rs589, [%r27+542];
	ld.shared.u16 	%rs590, [%r27+622];
	// begin inline asm
	{  cvt.f32.f16 %f2753, %rs582;}

	// end inline asm
	// begin inline asm
	{  cvt.f32.f16 %f2754, %rs583;}

	// end inline asm
	fma.rn.f32 	%f3152, %f2753, %f2754, %f3152;
	// begin inline asm
	{  cvt.f32.f16 %f2755, %rs584;}

	// end inline asm
	fma.rn.f32 	%f3151, %f2753, %f2755, %f3151;
	// begin inline asm
	{  cvt.f32.f16 %f2756, %rs585;}

	// end inline asm
	fma.rn.f32 	%f3150, %f2753, %f2756, %f3150;
	// begin inline asm
	{  cvt.f32.f16 %f2757, %rs586;}

	// end inline asm
	fma.rn.f32 	%f3149, %f2753, %f2757, %f3149;
	// begin inline asm
	{  cvt.f32.f16 %f2758, %rs587;}

	// end inline asm
	fma.rn.f32 	%f3148, %f2753, %f2758, %f3148;
	// begin inline asm
	{  cvt.f32.f16 %f2759, %rs588;}

	// end inline asm
	fma.rn.f32 	%f3147, %f2753, %f2759, %f3147;
	// begin inline asm
	{  cvt.f32.f16 %f2760, %rs589;}

	// end inline asm
	fma.rn.f32 	%f3146, %f2753, %f2760, %f3146;
	// begin inline asm
	{  cvt.f32.f16 %f2761, %rs590;}

	// end inline asm
	fma.rn.f32 	%f3145, %f2753, %f2761, %f3145;
	// begin inline asm
	{  cvt.f32.f16 %f2762, %rs591;}

	// end inline asm
	fma.rn.f32 	%f3144, %f2762, %f2754, %f3144;
	fma.rn.f32 	%f3143, %f2762, %f2755, %f3143;
	fma.rn.f32 	%f3142, %f2762, %f2756, %f3142;
	fma.rn.f32 	%f3141, %f2762, %f2757, %f3141;
	fma.rn.f32 	%f3140, %f2762, %f2758, %f3140;
	fma.rn.f32 	%f3139, %f2762, %f2759, %f3139;
	fma.rn.f32 	%f3138, %f2762, %f2760, %f3138;
	fma.rn.f32 	%f3137, %f2762, %f2761, %f3137;
	// begin inline asm
	{  cvt.f32.f16 %f2763, %rs592;}

	// end inline asm
	fma.rn.f32 	%f3136, %f2763, %f2754, %f3136;
	fma.rn.f32 	%f3135, %f2763, %f2755, %f3135;
	fma.rn.f32 	%f3134, %f2763, %f2756, %f3134;
	fma.rn.f32 	%f3133, %f2763, %f2757, %f3133;
	fma.rn.f32 	%f3132, %f2763, %f2758, %f3132;
	fma.rn.f32 	%f3131, %f2763, %f2759, %f3131;
	fma.rn.f32 	%f3130, %f2763, %f2760, %f3130;
	fma.rn.f32 	%f3129, %f2763, %f2761, %f3129;
	// begin inline asm
	{  cvt.f32.f16 %f2764, %rs593;}

	// end inline asm
	fma.rn.f32 	%f3128, %f2764, %f2754, %f3128;
	fma.rn.f32 	%f3127, %f2764, %f2755, %f3127;
	fma.rn.f32 	%f3126, %f2764, %f2756, %f3126;
	fma.rn.f32 	%f3125, %f2764, %f2757, %f3125;
	fma.rn.f32 	%f3124, %f2764, %f2758, %f3124;
	fma.rn.f32 	%f3123, %f2764, %f2759, %f3123;
	fma.rn.f32 	%f3122, %f2764, %f2760, %f3122;
	fma.rn.f32 	%f3121, %f2764, %f2761, %f3121;
	// begin inline asm
	{  cvt.f32.f16 %f2765, %rs594;}

	// end inline asm
	fma.rn.f32 	%f3120, %f2765, %f2754, %f3120;
	fma.rn.f32 	%f3119, %f2765, %f2755, %f3119;
	fma.rn.f32 	%f3118, %f2765, %f2756, %f3118;
	fma.rn.f32 	%f3117, %f2765, %f2757, %f3117;
	fma.rn.f32 	%f3116, %f2765, %f2758, %f3116;
	fma.rn.f32 	%f3115, %f2765, %f2759, %f3115;
	fma.rn.f32 	%f3114, %f2765, %f2760, %f3114;
	fma.rn.f32 	%f3113, %f2765, %f2761, %f3113;
	// begin inline asm
	{  cvt.f32.f16 %f2766, %rs595;}

	// end inline asm
	fma.rn.f32 	%f3112, %f2766, %f2754, %f3112;
	fma.rn.f32 	%f3111, %f2766, %f2755, %f3111;
	fma.rn.f32 	%f3110, %f2766, %f2756, %f3110;
	fma.rn.f32 	%f3109, %f2766, %f2757, %f3109;
	fma.rn.f32 	%f3108, %f2766, %f2758, %f3108;
	fma.rn.f32 	%f3107, %f2766, %f2759, %f3107;
	fma.rn.f32 	%f3106, %f2766, %f2760, %f3106;
	fma.rn.f32 	%f3105, %f2766, %f2761, %f3105;
	// begin inline asm
	{  cvt.f32.f16 %f2767, %rs596;}

	// end inline asm
	fma.rn.f32 	%f3104, %f2767, %f2754, %f3104;
	fma.rn.f32 	%f3103, %f2767, %f2755, %f3103;
	fma.rn.f32 	%f3102, %f2767, %f2756, %f3102;
	fma.rn.f32 	%f3101, %f2767, %f2757, %f3101;
	fma.rn.f32 	%f3100, %f2767, %f2758, %f3100;
	fma.rn.f32 	%f3099, %f2767, %f2759, %f3099;
	fma.rn.f32 	%f3098, %f2767, %f2760, %f3098;
	fma.rn.f32 	%f3097, %f2767, %f2761, %f3097;
	// begin inline asm
	{  cvt.f32.f16 %f2768, %rs597;}

	// end inline asm
	fma.rn.f32 	%f3096, %f2768, %f2754, %f3096;
	fma.rn.f32 	%f3095, %f2768, %f2755, %f3095;
	fma.rn.f32 	%f3094, %f2768, %f2756, %f3094;
	fma.rn.f32 	%f3093, %f2768, %f2757, %f3093;
	fma.rn.f32 	%f3092, %f2768, %f2758, %f3092;
	fma.rn.f32 	%f3091, %f2768, %f2759, %f3091;
	fma.rn.f32 	%f3090, %f2768, %f2760, %f3090;
	fma.rn.f32 	%f3089, %f2768, %f2761, %f3089;
$L__BB5_217:
	bar.sync 	0;
	add.s32 	%r370, %r370, 32;
	setp.lt.s32 	%p114, %r370, %r139;
	add.s32 	%r369, %r369, -32;
	@%p114 bra 	$L__BB5_2;
	bra.uni 	$L__BB5_5;
$L__BB5_218:
	setp.ge.s32 	%p116, %r28, %r137;
	mul.lo.s32 	%r115, %r28, %r138;
	setp.ge.s32 	%p117, %r29, %r138;
	cvt.u64.u32 	%rd15, %r29;
	cvta.to.global.u64 	%rd80, %rd25;
	mul.wide.u32 	%rd81, %r29, 2;
	add.s64 	%rd16, %rd80, %rd81;
	or.pred  	%p118, %p116, %p117;
	@%p118 bra 	$L__BB5_220;
	ld.global.nc.u16 	%rs598, [%rd16];
	// begin inline asm
	{  cvt.f32.f16 %f2769, %rs598;}

	// end inline asm
	add.f32 	%f2770, %f3152, %f2769;
	// begin inline asm
	{  cvt.rn.f16.f32 %rs599, %f2770;}

	// end inline asm
	add.s32 	%r324, %r29, %r115;
	mul.wide.s32 	%rd82, %r324, 2;
	add.s64 	%rd83, %rd5, %rd82;
	st.global.u16 	[%rd83], %rs599;
$L__BB5_220:
	add.s32 	%r116, %r29, 1;
	setp.ge.s32 	%p120, %r116, %r138;
	cvt.s64.s32 	%rd84, %r115;
	add.s64 	%rd85, %rd15, %rd84;
	shl.b64 	%rd86, %rd85, 1;
	add.s64 	%rd17, %rd5, %rd86;
	or.pred  	%p121, %p116, %p120;
	@%p121 bra 	$L__BB5_222;
	ld.global.nc.u16 	%rs600, [%rd16+2];
	// begin inline asm
	{  cvt.f32.f16 %f2771, %rs600;}

	// end inline asm
	add.f32 	%f2772, %f3151, %f2771;
	// begin inline asm
	{  cvt.rn.f16.f32 %rs601, %f2772;}

	// end inline asm
	st.global.u16 	[%rd17+2], %rs601;
$L__BB5_222:
	add.s32 	%r117, %r29, 2;
	setp.ge.s32 	%p123, %r117, %r138;
	or.pred  	%p124, %p116, %p123;
	@%p124 bra 	$L__BB5_224;
	ld.global.nc.u16 	%rs602, [%rd16+4];
	// begin inline asm
	{  cvt.f32.f16 %f2773, %rs602;}

	// end inline asm
	add.f32 	%f2774, %f3150, %f2773;
	// begin inline asm
	{  cvt.rn.f16.f32 %rs603, %f2774;}

	// end inline asm
	st.global.u16 	[%rd17+4], %rs603;
$L__BB5_224:
	add.s32 	%r118, %r29, 3;
	setp.ge.s32 	%p126, %r118, %r138;
	or.pred  	%p127, %p116, %p126;
	@%p127 bra 	$L__BB5_226;
	ld.global.nc.u16 	%rs604, [%rd16+6];
	// begin inline asm
	{  cvt.f32.f16 %f2775, %rs604;}

	// end inline asm
	add.f32 	%f2776, %f3149, %f2775;
	// begin inline asm
	{  cvt.rn.f16.f32 %rs605, %f2776;}

	// end inline asm
	st.global.u16 	[%rd17+6], %rs605;
$L__BB5_226:
	add.s32 	%r119, %r29, 4;
	setp.ge.s32 	%p129, %r119, %r138;
	or.pred  	%p130, %p116, %p129;
	@%p130 bra 	$L__BB5_228;
	ld.global.nc.u16 	%rs606, [%rd16+8];
	// begin inline asm
	{  cvt.f32.f16 %f2777, %rs606;}

	// end inline asm
	add.f32 	%f2778, %f3148, %f2777;
	// begin inline asm
	{  cvt.rn.f16.f32 %rs607, %f2778;}

	// end inline asm
	st.global.u16 	[%rd17+8], %rs607;
$L__BB5_228:
	add.s32 	%r120, %r29, 5;
	setp.ge.s32 	%p132, %r120, %r138;
	or.pred  	%p133, %p116, %p132;
	@%p133 bra 	$L__BB5_230;
	ld.global.nc.u16 	%rs608, [%rd16+10];
	// begin inline asm
	{  cvt.f32.f16 %f2779, %rs608;}

	// end inline asm
	add.f32 	%f2780, %f3147, %f2779;
	// begin inline asm
	{  cvt.rn.f16.f32 %rs609, %f2780;}

	// end inline asm
	st.global.u16 	[%rd17+10], %rs609;
$L__BB5_230:
	add.s32 	%r121, %r29, 6;
	setp.ge.s32 	%p135, %r121, %r138;
	or.pred  	%p136, %p116, %p135;
	@%p136 bra 	$L__BB5_232;
	ld.global.nc.u16 	%rs610, [%rd16+12];
	// begin inline asm
	{  cvt.f32.f16 %f2781, %rs610;}

	// end inline asm
	add.f32 	%f2782, %f3146, %f2781;
	// begin inline asm
	{  cvt.rn.f16.f32 %rs611, %f2782;}

	// end inline asm
	st.global.u16 	[%rd17+12], %rs611;
$L__BB5_232:
	add.s32 	%r122, %r29, 7;
	setp.ge.s32 	%p138, %r122, %r138;
	or.pred  	%p139, %p116, %p138;
	@%p139 bra 	$L__BB5_234;
	ld.global.nc.u16 	%rs612, [%rd16+14];
	// begin inline asm
	{  cvt.f32.f16 %f2783, %rs612;}

	// end inline asm
	add.f32 	%f2784, %f3145, %f2783;
	// begin inline asm
	{  cvt.rn.f16.f32 %rs613, %f2784;}

	// end inline asm
	st.global.u16 	[%rd17+14], %rs613;
$L__BB5_234:
	add.s32 	%r123, %r28, 1;
	setp.ge.s32 	%p141, %r123, %r137;
	add.s32 	%r124, %r115, %r138;
	or.pred  	%p142, %p141, %p117;
	@%p142 bra 	$L__BB5_236;
	ld.global.nc.u16 	%rs614, [%rd16];
	// begin inline asm
	{  cvt.f32.f16 %f2785, %rs614;}

	// end inline asm
	add.f32 	%f2786, %f3144, %f2785;
	// begin inline asm
	{  cvt.rn.f16.f32 %rs615, %f2786;}

	// end inline asm
	add.s32 	%r333, %r29, %r124;
	mul.wide.s32 	%rd87, %r333, 2;
	add.s64 	%rd88, %rd5, %rd87;
	st.global.u16 	[%rd88], %rs615;
$L__BB5_236:
	cvt.s64.s32 	%rd89, %r124;
	add.s64 	%rd90, %rd15, %rd89;
	shl.b64 	%rd91, %rd90, 1;
	add.s64 	%rd18, %rd5, %rd91;
	or.pred  	%p145, %p141, %p120;
	@%p145 bra 	$L__BB5_238;
	ld.global.nc.u16 	%rs616, [%rd16+2];
	// begin inline asm
	{  cvt.f32.f16 %f2787, %rs616;}

	// end inline asm
	add.f32 	%f2788, %f3143, %f2787;
	// begin inline asm
	{  cvt.rn.f16.f32 %rs617, %f2788;}

	// end inline asm
	st.global.u16 	[%rd18+2], %rs617;
$L__BB5_238:
	or.pred  	%p148, %p141, %p123;
	@%p148 bra 	$L__BB5_240;
	ld.global.nc.u16 	%rs618, [%rd16+4];
	// begin inline asm
	{  cvt.f32.f16 %f2789, %rs618;}

	// end inline asm
	add.f32 	%f2790, %f3142, %f2789;
	// begin inline asm
	{  cvt.rn.f16.f32 %rs619, %f2790;}

	// end inline asm
	st.global.u16 	[%rd18+4], %rs619;
$L__BB5_240:
	setp.ge.s32 	%p150, %r118, %r138;
	or.pred  	%p151, %p141, %p150;
	@%p151 bra 	$L__BB5_242;
	ld.global.nc.u16 	%rs620, [%rd16+6];
	// begin inline asm
	{  cvt.f32.f16 %f2791, %rs620;}

	// end inline asm
	add.f32 	%f2792, %f3141, %f2791;
	// begin inline asm
	{  cvt.rn.f16.f32 %rs621, %f2792;}

	// end inline asm
	st.global.u16 	[%rd18+6], %rs621;
$L__BB5_242:
	setp.ge.s32 	%p153, %r119, %r138;
	or.pred  	%p154, %p141, %p153;
	@%p154 bra 	$L__BB5_244;
	ld.global.nc.u16 	%rs622, [%rd16+8];
	// begin inline asm
	{  cvt.f32.f16 %f2793, %rs622;}

	// end inline asm
	add.f32 	%f2794, %f3140, %f2793;
	// begin inline asm
	{  cvt.rn.f16.f32 %rs623, %f2794;}

	// end inline asm
	st.global.u16 	[%rd18+8], %rs623;
$L__BB5_244:
	setp.ge.s32 	%p156, %r120, %r138;
	or.pred  	%p157, %p141, %p156;
	@%p157 bra 	$L__BB5_246;
	ld.global.nc.u16 	%rs624, [%rd16+10];
	// begin inline asm
	{  cvt.f32.f16 %f2795, %rs624;}

	// end inline asm
	add.f32 	%f2796, %f3139, %f2795;
	// begin inline asm
	{  cvt.rn.f16.f32 %rs625, %f2796;}

	// end inline asm
	st.global.u16 	[%rd18+10], %rs625;
$L__BB5_246:
	setp.ge.s32 	%p159, %r121, %r138;
	or.pred  	%p160, %p141, %p159;
	@%p160 bra 	$L__BB5_248;
	ld.global.nc.u16 	%rs626, [%rd16+12];
	// begin inline asm
	{  cvt.f32.f16 %f2797, %rs626;}

	// end inline asm
	add.f32 	%f2798, %f3138, %f2797;
	// begin inline asm
	{  cvt.rn.f16.f32 %rs627, %f2798;}

	// end inline asm
	st.global.u16 	[%rd18+12], %rs627;
$L__BB5_248:
	or.pred  	%p163, %p141, %p138;
	@%p163 bra 	$L__BB5_250;
	ld.global.nc.u16 	%rs628, [%rd16+14];
	// begin inline asm
	{  cvt.f32.f16 %f2799, %rs628;}

	// end inline asm
	add.f32 	%f2800, %f3137, %f2799;
	// begin inline asm
	{  cvt.rn.f16.f32 %rs629, %f2800;}

	// end inline asm
	st.global.u16 	[%rd18+14], %rs629;
$L__BB5_250:
	setp.ge.s32 	%p164, %r29, %r138;
	add.s32 	%r125, %r28, 2;
	setp.ge.s32 	%p165, %r125, %r137;
	add.s32 	%r126, %r124, %r138;
	or.pred  	%p166, %p165, %p164;
	@%p166 bra 	$L__BB5_252;
	ld.global.nc.u16 	%rs630, [%rd16];
	// begin inline asm
	{  cvt.f32.f16 %f2801, %rs630;}

	// end inline asm
	add.f32 	%f2802, %f3136, %f2801;
	// begin inline asm
	{  cvt.rn.f16.f32 %rs631, %f2802;}

	// end inline asm
	add.s32 	%r335, %r29, %r126;
	mul.wide.s32 	%rd92, %r335, 2;
	add.s64 	%rd93, %rd5, %rd92;
	st.global.u16 	[%rd93], %rs631;
$L__BB5_252:
	setp.ge.s32 	%p168, %r116, %r138;
	cvt.s64.s32 	%rd94, %r126;
	add.s64 	%rd95, %rd15, %rd94;
	shl.b64 	%rd96, %rd95, 1;
	add.s64 	%rd19, %rd5, %rd96;
	or.pred  	%p169, %p165, %p168;
	@%p169 bra 	$L__BB5_254;
	ld.global.nc.u16 	%rs632, [%rd16+2];
	// begin inline asm
	{  cvt.f32.f16 %f2803, %rs632;}

	// end inline asm
	add.f32 	%f2804, %f3135, %f2803;
	// begin inline asm
	{  cvt.rn.f16.f32 %rs633, %f2804;}

	// end inline asm
	st.global.u16 	[%rd19+2], %rs633;
$L__BB5_254:
	setp.ge.s32 	%p171, %r117, %r138;
	or.pred  	%p172, %p165, %p171;
	@%p172 bra 	$L__BB5_256;
	ld.global.nc.u16 	%rs634, [%rd16+4];
	// begin inline asm
	{  cvt.f32.f16 %f2805, %rs634;}

	// end inline asm
	add.f32 	%f2806, %f3134, %f2805;
	// begin inline asm
	{  cvt.rn.f16.f32 %rs635, %f2806;}

	// end inline asm
	st.global.u16 	[%rd19+4], %rs635;
$L__BB5_256:
	or.pred  	%p175, %p165, %p150;
	@%p175 bra 	$L__BB5_258;
	ld.global.nc.u16 	%rs636, [%rd16+6];
	// begin inline asm
	{  cvt.f32.f16 %f2807, %rs636;}

	// end inline asm
	add.f32 	%f2808, %f3133, %f2807;
	// begin inline asm
	{  cvt.rn.f16.f32 %rs637, %f2808;}

	// end inline asm
	st.global.u16 	[%rd19+6], %rs637;
$L__BB5_258:
	or.pred  	%p178, %p165, %p153;
	@%p178 bra 	$L__BB5_260;
	ld.global.nc.u16 	%rs638, [%rd16+8];
	// begin inline asm
	{  cvt.f32.f16 %f2809, %rs638;}

	// end inline asm
	add.f32 	%f2810, %f3132, %f2809;
	// begin inline asm
	{  cvt.rn.f16.f32 %rs639, %f2810;}

	// end inline asm
	st.global.u16 	[%rd19+8], %rs639;
$L__BB5_260:
	setp.ge.s32 	%p180, %r120, %r138;
	or.pred  	%p181, %p165, %p180;
	@%p181 bra 	$L__BB5_262;
	ld.global.nc.u16 	%rs640, [%rd16+10];
	// begin inline asm
	{  cvt.f32.f16 %f2811, %rs640;}

	// end inline asm
	add.f32 	%f2812, %f3131, %f2811;
	// begin inline asm
	{  cvt.rn.f16.f32 %rs641, %f2812;}

	// end inline asm
	st.global.u16 	[%rd19+10], %rs641;
$L__BB5_262:
	setp.ge.s32 	%p182, %r125, %r137;
	setp.ge.s32 	%p183, %r121, %r138;
	or.pred  	%p184, %p182, %p183;
	@%p184 bra 	$L__BB5_264;
	ld.global.nc.u16 	%rs642, [%rd16+12];
	// begin inline asm
	{  cvt.f32.f16 %f2813, %rs642;}

	// end inline asm
	add.f32 	%f2814, %f3130, %f2813;
	// begin inline asm
	{  cvt.rn.f16.f32 %rs643, %f2814;}

	// end inline asm
	st.global.u16 	[%rd19+12], %rs643;
$L__BB5_264:
	setp.ge.s32 	%p185, %r125, %r137;
	setp.ge.s32 	%p186, %r122, %r138;
	or.pred  	%p187, %p185, %p186;
	@%p187 bra 	$L__BB5_266;
	ld.global.nc.u16 	%rs644, [%rd16+14];
	// begin inline asm
	{  cvt.f32.f16 %f2815, %rs644;}

	// end inline asm
	add.f32 	%f2816, %f3129, %f2815;
	// begin inline asm
	{  cvt.rn.f16.f32 %rs645, %f2816;}

	// end inline asm
	st.global.u16 	[%rd19+14], %rs645;
$L__BB5_266:
	setp.ge.s32 	%p188, %r29, %r138;
	add.s32 	%r127, %r28, 3;
	setp.ge.s32 	%p189, %r127, %r137;
	add.s32 	%r128, %r126, %r138;
	or.pred  	%p190, %p189, %p188;
	@%p190 bra 	$L__BB5_268;
	ld.global.nc.u16 	%rs646, [%rd16];
	// begin inline asm
	{  cvt.f32.f16 %f2817, %rs646;}

	// end inline asm
	add.f32 	%f2818, %f3128, %f2817;
	// begin inline asm
	{  cvt.rn.f16.f32 %rs647, %f2818;}

	// end inline asm
	add.s32 	%r337, %r29, %r128;
	mul.wide.s32 	%rd97, %r337, 2;
	add.s64 	%rd98, %rd5, %rd97;
	st.global.u16 	[%rd98], %rs647;
$L__BB5_268:
	setp.ge.s32 	%p191, %r127, %r137;
	setp.ge.s32 	%p192, %r116, %r138;
	cvt.s64.s32 	%rd99, %r128;
	add.s64 	%rd100, %rd15, %rd99;
	shl.b64 	%rd101, %rd100, 1;
	add.s64 	%rd20, %rd5, %rd101;
	or.pred  	%p193, %p191, %p192;
	@%p193 bra 	$L__BB5_270;
	ld.global.nc.u16 	%rs648, [%rd16+2];
	// begin inline asm
	{  cvt.f32.f16 %f2819, %rs648;}

	// end inline asm
	add.f32 	%f2820, %f3127, %f2819;
	// begin inline asm
	{  cvt.rn.f16.f32 %rs649, %f2820;}

	// end inline asm
	st.global.u16 	[%rd20+2], %rs649;
$L__BB5_270:
	setp.ge.s32 	%p194, %r127, %r137;
	setp.ge.s32 	%p195, %r117, %r138;
	or.pred  	%p196, %p194, %p195;
	@%p196 bra 	$L__BB5_272;
	ld.global.nc.u16 	%rs650, [%rd16+4];
	// begin inline asm
	{  cvt.f32.f16 %f2821, %rs650;}

	// end inline asm
	add.f32 	%f2822, %f3126, %f2821;
	// begin inline asm
	{  cvt.rn.f16.f32 %rs651, %f2822;}

	// end inline asm
	st.global.u16 	[%rd20+4], %rs651;
$L__BB5_272:
	setp.ge.s32 	%p197, %r127, %r137;
	setp.ge.s32 	%p198, %r118, %r138;
	or.pred  	%p199, %p197, %p198;
	@%p199 bra 	$L__BB5_274;
	ld.global.nc.u16 	%rs652, [%rd16+6];
	// begin inline asm
	{  cvt.f32.f16 %f2823, %rs652;}

	// end inline asm
	add.f32 	%f2824, %f3125, %f2823;
	// begin inline asm
	{  cvt.rn.f16.f32 %rs653, %f2824;}

	// end inline asm
	st.global.u16 	[%rd20+6], %rs653;
$L__BB5_274:
	setp.ge.s32 	%p200, %r127, %r137;
	setp.ge.s32 	%p201, %r119, %r138;
	or.pred  	%p202, %p200, %p201;
	@%p202 bra 	$L__BB5_276;
	ld.global.nc.u16 	%rs654, [%rd16+8];
	// begin inline asm
	{  cvt.f32.f16 %f2825, %rs654;}

	// end inline asm
	add.f32 	%f2826, %f3124, %f2825;
	// begin inline asm
	{  cvt.rn.f16.f32 %rs655, %f2826;}

	// end inline asm
	st.global.u16 	[%rd20+8], %rs655;
$L__BB5_276:
	setp.ge.s32 	%p203, %r127, %r137;
	setp.ge.s32 	%p204, %r120, %r138;
	or.pred  	%p205, %p203, %p204;
	@%p205 bra 	$L__BB5_278;
	ld.global.nc.u16 	%rs656, [%rd16+10];
	// begin inline asm
	{  cvt.f32.f16 %f2827, %rs656;}

	// end inline asm
	add.f32 	%f2828, %f3123, %f2827;
	// begin inline asm
	{  cvt.rn.f16.f32 %rs657, %f2828;}

	// end inline asm
	st.global.u16 	[%rd20+10], %rs657;
$L__BB5_278:
	setp.ge.s32 	%p206, %r127, %r137;
	setp.ge.s32 	%p207, %r121, %r138;
	or.pred  	%p208, %p206, %p207;
	@%p208 bra 	$L__BB5_280;
	ld.global.nc.u16 	%rs658, [%rd16+12];
	// begin inline asm
	{  cvt.f32.f16 %f2829, %rs658;}

	// end inline asm
	add.f32 	%f2830, %f3122, %f2829;
	// begin inline asm
	{  cvt.rn.f16.f32 %rs659, %f2830;}

	// end inline asm
	st.global.u16 	[%rd20+12], %rs659;
$L__BB5_280:
	setp.ge.s32 	%p209, %r127, %r137;
	setp.ge.s32 	%p210, %r122, %r138;
	or.pred  	%p211, %p209, %p210;
	@%p211 bra 	$L__BB5_282;
	ld.global.nc.u16 	%rs660, [%rd16+14];
	// begin inline asm
	{  cvt.f32.f16 %f2831, %rs660;}

	// end inline asm
	add.f32 	%f2832, %f3121, %f2831;
	// begin inline asm
	{  cvt.rn.f16.f32 %rs661, %f2832;}

	// end inline asm
	st.global.u16 	[%rd20+14], %rs661;
$L__BB5_282:
	setp.ge.s32 	%p212, %r29, %r138;
	add.s32 	%r129, %r28, 4;
	setp.ge.s32 	%p213, %r129, %r137;
	add.s32 	%r130, %r128, %r138;
	or.pred  	%p214, %p213, %p212;
	@%p214 bra 	$L__BB5_284;
	ld.global.nc.u16 	%rs662, [%rd16];
	// begin inline asm
	{  cvt.f32.f16 %f2833, %rs662;}

	// end inline asm
	add.f32 	%f2834, %f3120, %f2833;
	// begin inline asm
	{  cvt.rn.f16.f32 %rs663, %f2834;}

	// end inline asm
	add.s32 	%r339, %r29, %r130;
	mul.wide.s32 	%rd102, %r339, 2;
	add.s64 	%rd103, %rd5, %rd102;
	st.global.u16 	[%rd103], %rs663;
$L__BB5_284:
	setp.ge.s32 	%p215, %r129, %r137;
	setp.ge.s32 	%p216, %r116, %r138;
	cvt.s64.s32 	%rd104, %r130;
	add.s64 	%rd105, %rd15, %rd104;
	shl.b64 	%rd106, %rd105, 1;
	add.s64 	%rd21, %rd5, %rd106;
	or.pred  	%p217, %p215, %p216;
	@%p217 bra 	$L__BB5_286;
	ld.global.nc.u16 	%rs664, [%rd16+2];
	// begin inline asm
	{  cvt.f32.f16 %f2835, %rs664;}

	// end inline asm
	add.f32 	%f2836, %f3119, %f2835;
	// begin inline asm
	{  cvt.rn.f16.f32 %rs665, %f2836;}

	// end inline asm
	st.global.u16 	[%rd21+2], %rs665;
$L__BB5_286:
	setp.ge.s32 	%p218, %r129, %r137;
	setp.ge.s32 	%p219, %r117, %r138;
	or.pred  	%p220, %p218, %p219;
	@%p220 bra 	$L__BB5_288;
	ld.global.nc.u16 	%rs666, [%rd16+4];
	// begin inline asm
	{  cvt.f32.f16 %f2837, %rs666;}

	// end inline asm
	add.f32 	%f2838, %f3118, %f2837;
	// begin inline asm
	{  cvt.rn.f16.f32 %rs667, %f2838;}

	// end inline asm
	st.global.u16 	[%rd21+4], %rs667;
$L__BB5_288:
	setp.ge.s32 	%p221, %r129, %r137;
	setp.ge.s32 	%p222, %r118, %r138;
	or.pred  	%p223, %p221, %p222;
	@%p223 bra 	$L__BB5_290;
	ld.global.nc.u16 	%rs668, [%rd16+6];
	// begin inline asm
	{  cvt.f32.f16 %f2839, %rs668;}

	// end inline asm
	add.f32 	%f2840, %f3117, %f2839;
	// begin inline asm
	{  cvt.rn.f16.f32 %rs669, %f2840;}

	// end inline asm
	st.global.u16 	[%rd21+6], %rs669;
$L__BB5_290:
	setp.ge.s32 	%p224, %r129, %r137;
	setp.ge.s32 	%p225, %r119, %r138;
	or.pred  	%p226, %p224, %p225;
	@%p226 bra 	$L__BB5_292;
	ld.global.nc.u16 	%rs670, [%rd16+8];
	// begin inline asm
	{  cvt.f32.f16 %f2841, %rs670;}

	// end inline asm
	add.f32 	%f2842, %f3116, %f2841;
	// begin inline asm
	{  cvt.rn.f16.f32 %rs671, %f2842;}

	// end inline asm
	st.global.u16 	[%rd21+8], %rs671;
$L__BB5_292:
	setp.ge.s32 	%p227, %r129, %r137;
	setp.ge.s32 	%p228, %r120, %r138;
	or.pred  	%p229, %p227, %p228;
	@%p229 bra 	$L__BB5_294;
	ld.global.nc.u16 	%rs672, [%rd16+10];
	// begin inline asm
	{  cvt.f32.f16 %f2843, %rs672;}

	// end inline asm
	add.f32 	%f2844, %f3115, %f2843;
	// begin inline asm
	{  cvt.rn.f16.f32 %rs673, %f2844;}

	// end inline asm
	st.global.u16 	[%rd21+10], %rs673;
$L__BB5_294:
	setp.ge.s32 	%p230, %r129, %r137;
	setp.ge.s32 	%p231, %r121, %r138;
	or.pred  	%p232, %p230, %p231;
	@%p232 bra 	$L__BB5_296;
	ld.global.nc.u16 	%rs674, [%rd16+12];
	// begin inline asm
	{  cvt.f32.f16 %f2845, %rs674;}

	// end inline asm
	add.f32 	%f2846, %f3114, %f2845;
	// begin inline asm
	{  cvt.rn.f16.f32 %rs675, %f2846;}

	// end inline asm
	st.global.u16 	[%rd21+12], %rs675;
$L__BB5_296:
	setp.ge.s32 	%p233, %r129, %r137;
	setp.ge.s32 	%p234, %r122, %r138;
	or.pred  	%p235, %p233, %p234;
	@%p235 bra 	$L__BB5_298;
	ld.global.nc.u16 	%rs676, [%rd16+14];
	// begin inline asm
	{  cvt.f32.f16 %f2847, %rs676;}

	// end inline asm
	add.f32 	%f2848, %f3113, %f2847;
	// begin inline asm
	{  cvt.rn.f16.f32 %rs677, %f2848;}

	// end inline asm
	st.global.u16 	[%rd21+14], %rs677;
$L__BB5_298:
	setp.ge.s32 	%p236, %r29, %r138;
	add.s32 	%r131, %r28, 5;
	setp.ge.s32 	%p237, %r131, %r137;
	add.s32 	%r132, %r130, %r138;
	or.pred  	%p238, %p237, %p236;
	@%p238 bra 	$L__BB5_300;
	ld.global.nc.u16 	%rs678, [%rd16];
	// begin inline asm
	{  cvt.f32.f16 %f2849, %rs678;}

	// end inline asm
	add.f32 	%f2850, %f3112, %f2849;
	// begin inline asm
	{  cvt.rn.f16.f32 %rs679, %f2850;}

	// end inline asm
	add.s32 	%r341, %r29, %r132;
	mul.wide.s32 	%rd107, %r341, 2;
	add.s64 	%rd108, %rd5, %rd107;
	st.global.u16 	[%rd108], %rs679;
$L__BB5_300:
	setp.ge.s32 	%p239, %r131, %r137;
	setp.ge.s32 	%p240, %r116, %r138;
	cvt.s64.s32 	%rd109, %r132;
	add.s64 	%rd110, %rd15, %rd109;
	shl.b64 	%rd111, %rd110, 1;
	add.s64 	%rd22, %rd5, %rd111;
	or.pred  	%p241, %p239, %p240;
	@%p241 bra 	$L__BB5_302;
	ld.global.nc.u16 	%rs680, [%rd16+2];
	// begin inline asm
	{  cvt.f32.f16 %f2851, %rs680;}

	// end inline asm
	add.f32 	%f2852, %f3111, %f2851;
	// begin inline asm
	{  cvt.rn.f16.f32 %rs681, %f2852;}

	// end inline asm
	st.global.u16 	[%rd22+2], %rs681;
$L__BB5_302:
	setp.ge.s32 	%p242, %r131, %r137;
	setp.ge.s32 	%p243, %r117, %r138;
	or.pred  	%p244, %p242, %p243;
	@%p244 bra 	$L__BB5_304;
	ld.global.nc.u16 	%rs682, [%rd16+4];
	// begin inline asm
	{  cvt.f32.f16 %f2853, %rs682;}

	// end inline asm
	add.f32 	%f2854, %f3110, %f2853;
	// begin inline asm
	{  cvt.rn.f16.f32 %rs683, %f2854;}

	// end inline asm
	st.global.u16 	[%rd22+4], %rs683;
$L__BB5_304:
	setp.ge.s32 	%p245, %r131, %r137;
	setp.ge.s32 	%p246, %r118, %r138;
	or.pred  	%p247, %p245, %p246;
	@%p247 bra 	$L__BB5_306;
	ld.global.nc.u16 	%rs684, [%rd16+6];
	// begin inline asm
	{  cvt.f32.f16 %f2855, %rs684;}

	// end inline asm
	add.f32 	%f2856, %f3109, %f2855;
	// begin inline asm
	{  cvt.rn.f16.f32 %rs685, %f2856;}

	// end inline asm
	st.global.u16 	[%rd22+6], %rs685;
$L__BB5_306:
	setp.ge.s32 	%p248, %r131, %r137;
	setp.ge.s32 	%p249, %r119, %r138;
	or.pred  	%p250, %p248, %p249;
	@%p250 bra 	$L__BB5_308;
	ld.global.nc.u16 	%rs686, [%rd16+8];
	// begin inline asm
	{  cvt.f32.f16 %f2857, %rs686;}

	// end inline asm
	add.f32 	%f2858, %f3108, %f2857;
	// begin inline asm
	{  cvt.rn.f16.f32 %rs687, %f2858;}

	// end inline asm
	st.global.u16 	[%rd22+8], %rs687;
$L__BB5_308:
	setp.ge.s32 	%p251, %r131, %r137;
	setp.ge.s32 	%p252, %r120, %r138;
	or.pred  	%p253, %p251, %p252;
	@%p253 bra 	$L__BB5_310;
	ld.global.nc.u16 	%rs688, [%rd16+10];
	// begin inline asm
	{  cvt.f32.f16 %f2859, %rs688;}

	// end inline asm
	add.f32 	%f2860, %f3107, %f2859;
	// begin inline asm
	{  cvt.rn.f16.f32 %rs689, %f2860;}

	// end inline asm
	st.global.u16 	[%rd22+10], %rs689;
$L__BB5_310:
	setp.ge.s32 	%p254, %r131, %r137;
	setp.ge.s32 	%p255, %r121, %r138;
	or.pred  	%p256, %p254, %p255;
	@%p256 bra 	$L__BB5_312;
	ld.global.nc.u16 	%rs690, [%rd16+12];
	// begin inline asm
	{  cvt.f32.f16 %f2861, %rs690;}

	// end inline asm
	add.f32 	%f2862, %f3106, %f2861;
	// begin inline asm
	{  cvt.rn.f16.f32 %rs691, %f2862;}

	// end inline asm
	st.global.u16 	[%rd22+12], %rs691;
$L__BB5_312:
	setp.ge.s32 	%p257, %r131, %r137;
	setp.ge.s32 	%p258, %r122, %r138;
	or.pred  	%p259, %p257, %p258;
	@%p259 bra 	$L__BB5_314;
	ld.global.nc.u16 	%rs692, [%rd16+14];
	// begin inline asm
	{  cvt.f32.f16 %f2863, %rs692;}

	// end inline asm
	add.f32 	%f2864, %f3105, %f2863;
	// begin inline asm
	{  cvt.rn.f16.f32 %rs693, %f2864;}

	// end inline asm
	st.global.u16 	[%rd22+14], %rs693;
$L__BB5_314:
	setp.ge.s32 	%p260, %r29, %r138;
	add.s32 	%r133, %r28, 6;
	setp.ge.s32 	%p261, %r133, %r137;
	add.s32 	%r134, %r132, %r138;
	or.pred  	%p262, %p261, %p260;
	@%p262 bra 	$L__BB5_316;
	ld.global.nc.u16 	%rs694, [%rd16];
	// begin inline asm
	{  cvt.f32.f16 %f2865, %rs694;}

	// end inline asm
	add.f32 	%f2866, %f3104, %f2865;
	// begin inline asm
	{  cvt.rn.f16.f32 %rs695, %f2866;}

	// end inline asm
	add.s32 	%r343, %r29, %r134;
	mul.wide.s32 	%rd112, %r343, 2;
	add.s64 	%rd113, %rd5, %rd112;
	st.global.u16 	[%rd113], %rs695;
$L__BB5_316:
	setp.ge.s32 	%p263, %r133, %r137;
	setp.ge.s32 	%p264, %r116, %r138;
	cvt.s64.s32 	%rd114, %r134;
	add.s64 	%rd115, %rd15, %rd114;
	shl.b64 	%rd116, %rd115, 1;
	add.s64 	%rd23, %rd5, %rd116;
	or.pred  	%p265, %p263, %p264;
	@%p265 bra 	$L__BB5_318;
	ld.global.nc.u16 	%rs696, [%rd16+2];
	// begin inline asm
	{  cvt.f32.f16 %f2867, %rs696;}

	// end inline asm
	add.f32 	%f2868, %f3103, %f2867;
	// begin inline asm
	{  cvt.rn.f16.f32 %rs697, %f2868;}

	// end inline asm
	st.global.u16 	[%rd23+2], %rs697;
$L__BB5_318:
	setp.ge.s32 	%p266, %r133, %r137;
	setp.ge.s32 	%p267, %r117, %r138;
	or.pred  	%p268, %p266, %p267;
	@%p268 bra 	$L__BB5_320;
	ld.global.nc.u16 	%rs698, [%rd16+4];
	// begin inline asm
	{  cvt.f32.f16 %f2869, %rs698;}

	// end inline asm
	add.f32 	%f2870, %f3102, %f2869;
	// begin inline asm
	{  cvt.rn.f16.f32 %rs699, %f2870;}

	// end inline asm
	st.global.u16 	[%rd23+4], %rs699;
$L__BB5_320:
	setp.ge.s32 	%p269, %r133, %r137;
	setp.ge.s32 	%p270, %r118, %r138;
	or.pred  	%p271, %p269, %p270;
	@%p271 bra 	$L__BB5_322;
	ld.global.nc.u16 	%rs700, [%rd16+6];
	// begin inline asm
	{  cvt.f32.f16 %f2871, %rs700;}

	// end inline asm
	add.f32 	%f2872, %f3101, %f2871;
	// begin inline asm
	{  cvt.rn.f16.f32 %rs701, %f2872;}

	// end inline asm
	st.global.u16 	[%rd23+6], %rs701;
$L__BB5_322:
	setp.ge.s32 	%p272, %r133, %r137;
	setp.ge.s32 	%p273, %r119, %r138;
	or.pred  	%p274, %p272, %p273;
	@%p274 bra 	$L__BB5_324;
	ld.global.nc.u16 	%rs702, [%rd16+8];
	// begin inline asm
	{  cvt.f32.f16 %f2873, %rs702;}

	// end inline asm
	add.f32 	%f2874, %f3100, %f2873;
	// begin inline asm
	{  cvt.rn.f16.f32 %rs703, %f2874;}

	// end inline asm
	st.global.u16 	[%rd23+8], %rs703;
$L__BB5_324:
	setp.ge.s32 	%p275, %r133, %r137;
	setp.ge.s32 	%p276, %r120, %r138;
	or.pred  	%p277, %p275, %p276;
	@%p277 bra 	$L__BB5_326;
	ld.global.nc.u16 	%rs704, [%rd16+10];
	// begin inline asm
	{  cvt.f32.f16 %f2875, %rs704;}

	// end inline asm
	add.f32 	%f2876, %f3099, %f2875;
	// begin inline asm
	{  cvt.rn.f16.f32 %rs705, %f2876;}

	// end inline asm
	st.global.u16 	[%rd23+10], %rs705;
$L__BB5_326:
	setp.ge.s32 	%p278, %r133, %r137;
	setp.ge.s32 	%p279, %r121, %r138;
	or.pred  	%p280, %p278, %p279;
	@%p280 bra 	$L__BB5_328;
	ld.global.nc.u16 	%rs706, [%rd16+12];
	// begin inline asm
	{  cvt.f32.f16 %f2877, %rs706;}

	// end inline asm
	add.f32 	%f2878, %f3098, %f2877;
	// begin inline asm
	{  cvt.rn.f16.f32 %rs707, %f2878;}

	// end inline asm
	st.global.u16 	[%rd23+12], %rs707;
$L__BB5_328:
	setp.ge.s32 	%p281, %r133, %r137;
	setp.ge.s32 	%p282, %r122, %r138;
	or.pred  	%p283, %p281, %p282;
	@%p283 bra 	$L__BB5_330;
	ld.global.nc.u16 	%rs708, [%rd16+14];
	// begin inline asm
	{  cvt.f32.f16 %f2879, %rs708;}

	// end inline asm
	add.f32 	%f2880, %f3097, %f2879;
	// begin inline asm
	{  cvt.rn.f16.f32 %rs709, %f2880;}

	// end inline asm
	st.global.u16 	[%rd23+14], %rs709;
$L__BB5_330:
	setp.ge.s32 	%p284, %r29, %r138;
	add.s32 	%r135, %r28, 7;
	setp.ge.s32 	%p285, %r135, %r137;
	add.s32 	%r136, %r134, %r138;
	or.pred  	%p286, %p285, %p284;
	@%p286 bra 	$L__BB5_332;
	ld.global.nc.u16 	%rs710, [%rd16];
	// begin inline asm
	{  cvt.f32.f16 %f2881, %rs710;}

	// end inline asm
	add.f32 	%f2882, %f3096, %f2881;
	// begin inline asm
	{  cvt.rn.f16.f32 %rs711, %f2882;}

	// end inline asm
	add.s32 	%r345, %r29, %r136;
	mul.wide.s32 	%rd117, %r345, 2;
	add.s64 	%rd118, %rd5, %rd117;
	st.global.u16 	[%rd118], %rs711;
$L__BB5_332:
	setp.ge.s32 	%p287, %r135, %r137;
	setp.ge.s32 	%p288, %r116, %r138;
	cvt.s64.s32 	%rd119, %r136;
	add.s64 	%rd120, %rd15, %rd119;
	shl.b64 	%rd121, %rd120, 1;
	add.s64 	%rd24, %rd5, %rd121;
	or.pred  	%p289, %p287, %p288;
	@%p289 bra 	$L__BB5_334;
	ld.global.nc.u16 	%rs712, [%rd16+2];
	// begin inline asm
	{  cvt.f32.f16 %f2883, %rs712;}

	// end inline asm
	add.f32 	%f2884, %f3095, %f2883;
	// begin inline asm
	{  cvt.rn.f16.f32 %rs713, %f2884;}

	// end inline asm
	st.global.u16 	[%rd24+2], %rs713;
$L__BB5_334:
	setp.ge.s32 	%p290, %r135, %r137;
	setp.ge.s32 	%p291, %r117, %r138;
	or.pred  	%p292, %p290, %p291;
	@%p292 bra 	$L__BB5_336;
	ld.global.nc.u16 	%rs714, [%rd16+4];
	// begin inline asm
	{  cvt.f32.f16 %f2885, %rs714;}

	// end inline asm
	add.f32 	%f2886, %f3094, %f2885;
	// begin inline asm
	{  cvt.rn.f16.f32 %rs715, %f2886;}

	// end inline asm
	st.global.u16 	[%rd24+4], %rs715;
$L__BB5_336:
	setp.ge.s32 	%p293, %r135, %r137;
	setp.ge.s32 	%p294, %r118, %r138;
	or.pred  	%p295, %p293, %p294;
	@%p295 bra 	$L__BB5_338;
	ld.global.nc.u16 	%rs716, [%rd16+6];
	// begin inline asm
	{  cvt.f32.f16 %f2887, %rs716;}

	// end inline asm
	add.f32 	%f2888, %f3093, %f2887;
	// begin inline asm
	{  cvt.rn.f16.f32 %rs717, %f2888;}

	// end inline asm
	st.global.u16 	[%rd24+6], %rs717;
$L__BB5_338:
	setp.ge.s32 	%p296, %r135, %r137;
	setp.ge.s32 	%p297, %r119, %r138;
	or.pred  	%p298, %p296, %p297;
	@%p298 bra 	$L__BB5_340;
	ld.global.nc.u16 	%rs718, [%rd16+8];
	// begin inline asm
	{  cvt.f32.f16 %f2889, %rs718;}

	// end inline asm
	add.f32 	%f2890, %f3092, %f2889;
	// begin inline asm
	{  cvt.rn.f16.f32 %rs719, %f2890;}

	// end inline asm
	st.global.u16 	[%rd24+8], %rs719;
$L__BB5_340:
	setp.ge.s32 	%p299, %r135, %r137;
	setp.ge.s32 	%p300, %r120, %r138;
	or.pred  	%p301, %p299, %p300;
	@%p301 bra 	$L__BB5_342;
	ld.global.nc.u16 	%rs720, [%rd16+10];
	// begin inline asm
	{  cvt.f32.f16 %f2891, %rs720;}

	// end inline asm
	add.f32 	%f2892, %f3091, %f2891;
	// begin inline asm
	{  cvt.rn.f16.f32 %rs721, %f2892;}

	// end inline asm
	st.global.u16 	[%rd24+10], %rs721;
$L__BB5_342:
	setp.ge.s32 	%p302, %r135, %r137;
	setp.ge.s32 	%p303, %r121, %r138;
	or.pred  	%p304, %p302, %p303;
	@%p304 bra 	$L__BB5_344;
	ld.global.nc.u16 	%rs722, [%rd16+12];
	// begin inline asm
	{  cvt.f32.f16 %f2893, %rs722;}

	// end inline asm
	add.f32 	%f2894, %f3090, %f2893;
	// begin inline asm
	{  cvt.rn.f16.f32 %rs723, %f2894;}

	// end inline asm
	st.global.u16 	[%rd24+12], %rs723;
$L__BB5_344:
	setp.ge.s32 	%p305, %r135, %r137;
	setp.ge.s32 	%p306, %r122, %r138;
	or.pred  	%p307, %p305, %p306;
	@%p307 bra 	$L__BB5_346;
	ld.global.nc.u16 	%rs724, [%rd16+14];
	// begin inline asm
	{  cvt.f32.f16 %f2895, %rs724;}

	// end inline asm
	add.f32 	%f2896, %f3089, %f2895;
	// begin inline asm
	{  cvt.rn.f16.f32 %rs725, %f2896;}

	// end inline asm
	st.global.u16 	[%rd24+14], %rs725;
$L__BB5_346:
	ret;

}


// ===== COMPILED SASS (sm_100) =====

	.target	sm_100

	.elftype	@"ET_EXEC"


//--------------------- .note.nv.tkinfo           --------------------------
	.section	.note.nv.tkinfo,"",@"SHT_NOTE"
	.sectionflags	@"SHF_NOTE_NV_TKINFO"
	.tkinfo
        /*0018*/ 	.word	0x00000002
        /*0030*/ 	.string	""
        /*0030*/ 	.string	"ptxas"
        /*0030*/ 	.string	"Cuda compilation tools, release 13.0, V13.0.88"
        /*0030*/ 	.string	"Build cuda_13.0.r13.0/compiler.36424714_0"
        /*0030*/ 	.string	"-arch sm_100 -m 64 "



//--------------------- .note.nv.cuinfo           --------------------------
	.section	.note.nv.cuinfo,"",@"SHT_NOTE"
	.sectionflags	@"SHF_NOTE_NV_CUINFO"
        /*0018*/ 	.short	0x0002
        /*001a*/ 	.short	0x0064
        /*001c*/ 	.short	0x0082
	.zero		2


//--------------------- .nv.info                  --------------------------
	.section	.nv.info,"",@"SHT_CUDA_INFO"
	.align	4


	//----- nvinfo : EIATTR_REGCOUNT
	.align		4
        /*0000*/ 	.byte	0x04, 0x2f
        /*0002*/ 	.short	(.L_1 - .L_0)
	.align		4
.L_0:
        /*0004*/ 	.word	index@(_Z28quantized_matmul_wmma_kernelILi16ELi16ELi16ELi2EEvPK6__halfPKiS2_S2_S2_PS0_iiii)
        /*0008*/ 	.word	0x00000038


	//----- nvinfo : EIATTR_FRAME_SIZE
	.align		4
.L_1:
        /*000c*/ 	.byte	0x04, 0x11
        /*000e*/ 	.short	(.L_3 - .L_2)
	.align		4
.L_2:
        /*0010*/ 	.word	index@(_Z28quantized_matmul_wmma_kernelILi16ELi16ELi16ELi2EEvPK6__halfPKiS2_S2_S2_PS0_iiii)
        /*0014*/ 	.word	0x00000000


	//----- nvinfo : EIATTR_REGCOUNT
	.align		4
.L_3:
        /*0018*/ 	.byte	0x04, 0x2f
        /*001a*/ 	.short	(.L_5 - .L_4)
	.align		4
.L_4:
        /*001c*/ 	.word	index@(_Z28quantized_matmul_wmma_kernelILi16ELi16ELi16ELi4EEvPK6__halfPKiS2_S2_S2_PS0_iiii)
        /*0020*/ 	.word	0x00000038


	//----- nvinfo : EIATTR_FRAME_SIZE
	.align		4
.L_5:
        /*0024*/ 	.byte	0x04, 0x11
        /*0026*/ 	.short	(.L_7 - .L_6)
	.align		4
.L_6:
        /*0028*/ 	.word	index@(_Z28quantized_matmul_wmma_kernelILi16ELi16ELi16ELi4EEvPK6__halfPKiS2_S2_S2_PS0_iiii)
        /*002c*/ 	.word	0x00000000


	//----- nvinfo : EIATTR_REGCOUNT
	.align		4
.L_7:
        /*0030*/ 	.byte	0x04, 0x2f
        /*0032*/ 	.short	(.L_9 - .L_8)
	.align		4
.L_8:
        /*0034*/ 	.word	index@(_Z28quantized_matmul_wmma_kernelILi16ELi16ELi16ELi8EEvPK6__halfPKiS2_S2_S2_PS0_iiii)
        /*0038*/ 	.word	0x00000038


	//----- nvinfo : EIATTR_FRAME_SIZE
	.align		4
.L_9:
        /*003c*/ 	.byte	0x04, 0x11
        /*003e*/ 	.short	(.L_11 - .L_10)
	.align		4
.L_10:
        /*0040*/ 	.word	index@(_Z28quantized_matmul_wmma_kernelILi16ELi16ELi16ELi8EEvPK6__halfPKiS2_S2_S2_PS0_iiii)
        /*0044*/ 	.word	0x00000000


	//----- nvinfo : EIATTR_REGCOUNT
	.align		4
.L_11:
        /*0048*/ 	.byte	0x04, 0x2f
        /*004a*/ 	.short	(.L_13 - .L_12)
	.align		4
.L_12:
        /*004c*/ 	.word	index@(_Z29quantized_matmul_kernel_tiledILi64ELi64ELi32ELi8ELi8ELi2EEvPK6__halfPKiS2_S2_S2_PS0_iiii)
        /*0050*/ 	.word	0x0000007f


	//----- nvinfo : EIATTR_FRAME_SIZE
	.align		4
.L_13:
        /*0054*/ 	.byte	0x04, 0x11
        /*0056*/ 	.short	(.L_15 - .L_14)
	.align		4
.L_14:
        /*0058*/ 	.word	index@($__internal_2_$__cuda_sm20_div_u16)
        /*005c*/ 	.word	0x00000000


	//----- nvinfo : EIATTR_FRAME_SIZE
	.align		4
.L_15:
        /*0060*/ 	.byte	0x04, 0x11
        /*0062*/ 	.short	(.L_17 - .L_16)
	.align		4
.L_16:
        /*0064*/ 	.word	index@(_Z29quantized_matmul_kernel_tiledILi64ELi64ELi32ELi8ELi8ELi2EEvPK6__halfPKiS2_S2_S2_PS0_iiii)
        /*0068*/ 	.word	0x00000000


	//----- nvinfo : EIATTR_REGCOUNT
	.align		4
.L_17:
        /*006c*/ 	.byte	0x04, 0x2f
        /*006e*/ 	.short	(.L_19 - .L_18)
	.align		4
.L_18:
        /*0070*/ 	.word	index@(_Z29quantized_matmul_kernel_tiledILi64ELi64ELi32ELi8ELi8ELi4EEvPK6__halfPKiS2_S2_S2_PS0_iiii)
        /*0074*/ 	.word	0x0000007f


	//----- nvinfo : EIATTR_FRAME_SIZE
	.align		4
.L_19:
        /*0078*/ 	.byte	0x04, 0x11
        /*007a*/ 	.short	(.L_21 - .L_20)
	.align		4
.L_20:
        /*007c*/ 	.word	index@($__internal_1_$__cuda_sm20_div_u16)
        /*0080*/ 	.word	0x00000000


	//----- nvinfo : EIATTR_FRAME_SIZE
	.align		4
.L_21:
        /*0084*/ 	.byte	0x04, 0x11
        /*0086*/ 	.short	(.L_23 - .L_22)
	.align		4
.L_22:
        /*0088*/ 	.word	index@(_Z29quantized_matmul_kernel_tiledILi64ELi64ELi32ELi8ELi8ELi4EEvPK6__halfPKiS2_S2_S2_PS0_iiii)
        /*008c*/ 	.word	0x00000000


	//----- nvinfo : EIATTR_REGCOUNT
	.align		4
.L_23:
        /*0090*/ 	.byte	0x04, 0x2f
        /*0092*/ 	.short	(.L_25 - .L_24)
	.align		4
.L_24:
        /*0094*/ 	.word	index@(_Z29quantized_matmul_kernel_tiledILi64ELi64ELi32ELi8ELi8ELi8EEvPK6__halfPKiS2_S2_S2_PS0_iiii)
        /*0098*/ 	.word	0x0000007f


	//----- nvinfo : EIATTR_FRAME_SIZE
	.align		4
.L_25:
        /*009c*/ 	.byte	0x04, 0x11
        /*009e*/ 	.short	(.L_27 - .L_26)
	.align		4
.L_26:
        /*00a0*/ 	.word	index@($__internal_0_$__cuda_sm20_div_u16)
        /*00a4*/ 	.word	0x00000000


	//----- nvinfo : EIATTR_FRAME_SIZE
	.align		4
.L_27:
        /*00a8*/ 	.byte	0x04, 0x11
        /*00aa*/ 	.short	(.L_29 - .L_28)
	.align		4
.L_28:
        /*00ac*/ 	.word	index@(_Z29quantized_matmul_kernel_tiledILi64ELi64ELi32ELi8ELi8ELi8EEvPK6__halfPKiS2_S2_S2_PS0_iiii)
        /*00b0*/ 	.word	0x00000000


	//----- nvinfo : EIATTR_MIN_STACK_SIZE
	.align		4
.L_29:
        /*00b4*/ 	.byte	0x04, 0x12
        /*00b6*/ 	.short	(.L_31 - .L_30)
	.align		4
.L_30:
        /*00b8*/ 	.word	index@(_Z29quantized_matmul_kernel_tiledILi64ELi64ELi32ELi8ELi8ELi8EEvPK6__halfPKiS2_S2_S2_PS0_iiii)
        /*00bc*/ 	.word	0x00000000


	//----- nvinfo : EIATTR_MIN_STACK_SIZE
	.align		4
.L_31:
        /*00c0*/ 	.byte	0x04, 0x12
        /*00c2*/ 	.short	(.L_33 - .L_32)
	.align		4
.L_32:
        /*00c4*/ 	.word	index@(_Z29quantized_matmul_kernel_tiledILi64ELi64ELi32ELi8ELi8ELi4EEvPK6__halfPKiS2_S2_S2_PS0_iiii)
        /*00c8*/ 	.word	0x00000000


	//----- nvinfo : EIATTR_MIN_STACK_SIZE
	.align		4
.L_33:
        /*00cc*/ 	.byte	0x04, 0x12
        /*00ce*/ 	.short	(.L_35 - .L_34)
	.align		4
.L_34:
        /*00d0*/ 	.word	index@(_Z29quantized_matmul_kernel_tiledILi64ELi64ELi32ELi8ELi8ELi2EEvPK6__halfPKiS2_S2_S2_PS0_iiii)
        /*00d4*/ 	.word	0x00000000


	//----- nvinfo : EIATTR_MIN_STACK_SIZE
	.align		4
.L_35:
        /*00d8*/ 	.byte	0x04, 0x12
        /*00da*/ 	.short	(.L_37 - .L_36)
	.align		4
.L_36:
        /*00dc*/ 	.word	index@(_Z28quantized_matmul_wmma_kernelILi16ELi16ELi16ELi8EEvPK6__halfPKiS2_S2_S2_PS0_iiii)
        /*00e0*/ 	.word	0x00000000


	//----- nvinfo : EIATTR_MIN_STACK_SIZE
	.align		4
.L_37:
        /*00e4*/ 	.byte	0x04, 0x12
        /*00e6*/ 	.short	(.L_39 - .L_38)
	.align		4
.L_38:
        /*00e8*/ 	.word	index@(_Z28quantized_matmul_wmma_kernelILi16ELi16ELi16ELi4EEvPK6__halfPKiS2_S2_S2_PS0_iiii)
        /*00ec*/ 	.word	0x00000000


	//----- nvinfo : EIATTR_MIN_STACK_SIZE
	.align		4
.L_39:
        /*00f0*/ 	.byte	0x04, 0x12
        /*00f2*/ 	.short	(.L_41 - .L_40)
	.align		4
.L_40:
        /*00f4*/ 	.word	index@(_Z28quantized_matmul_wmma_kernelILi16ELi16ELi16ELi2EEvPK6__halfPKiS2_S2_S2_PS0_iiii)
        /*00f8*/ 	.word	0x00000000
.L_41:


//--------------------- .nv.compat                --------------------------
	.section	.nv.compat,"",@"SHT_CUDA_COMPAT_INFO"
	.align	4
        /*0000*/ 	.byte	0x02, 0x09, 0x00, 0x00, 0x02, 0x02, 0x01, 0x00, 0x02, 0x05, 0x05, 0x00, 0x03, 0x07, 0x01, 0x01
        /*0010*/ 	.byte	0x02, 0x03, 0x00, 0x00, 0x02, 0x06, 0x01, 0x00, 0x04, 0x0b, 0x08, 0x00, 0x01, 0x00, 0x00, 0x00
        /*0020*/ 	.byte	0x00, 0x00, 0x00, 0x00


//--------------------- .nv.info._Z29quantized_matmul_kernel_tiledILi64ELi64ELi32ELi8ELi8ELi8EEvPK6__halfPKiS2_S2_S2_PS0_iiii --------------------------
	.section	.nv.info._Z29quantized_matmul_kernel_tiledILi64ELi64ELi32ELi8ELi8ELi8EEvPK6__halfPKiS2_S2_S2_PS0_iiii,"",@"SHT_CUDA_INFO"
	.sectionflags	@""
	.align	4


	//----- nvinfo : EIATTR_CUDA_API_VERSION
	.align		4
        /*0000*/ 	.byte	0x04, 0x37
        /*0002*/ 	.short	(.L_43 - .L_42)
.L_42:
        /*0004*/ 	.word	0x00000082


	//----- nvinfo : EIATTR_KPARAM_INFO
	.align		4
.L_43:
        /*0008*/ 	.byte	0x04, 0x17
        /*000a*/ 	.short	(.L_45 - .L_44)
.L_44:
        /*000c*/ 	.word	0x00000000
        /*0010*/ 	.short	0x0009
        /*0012*/ 	.short	0x003c
        /*0014*/ 	.byte	0x00, 0xf0, 0x11, 0x00


	//----- nvinfo : EIATTR_KPARAM_INFO
	.align		4
.L_45:
        /*0018*/ 	.byte	0x04, 0x17
        /*001a*/ 	.short	(.L_47 - .L_46)
.L_46:
        /*001c*/ 	.word	0x00000000
        /*0020*/ 	.short	0x0008
        /*0022*/ 	.short	0x0038
        /*0024*/ 	.byte	0x00, 0xf0, 0x11, 0x00


	//----- nvinfo : EIATTR_KPARAM_INFO
	.align		4
.L_47:
        /*0028*/ 	.byte	0x04, 0x17
        /*002a*/ 	.short	(.L_49 - .L_48)
.L_48:
        /*002c*/ 	.word	0x00000000
        /*0030*/ 	.short	0x0007
        /*0032*/ 	.short	0x0034
        /*0034*/ 	.byte	0x00, 0xf0, 0x11, 0x00


	//----- nvinfo : EIATTR_KPARAM_INFO
	.align		4
.L_49:
        /*0038*/ 	.byte	0x04, 0x17
        /*003a*/ 	.short	(.L_51 - .L_50)
.L_50:
        /*003c*/ 	.word	0x00000000
        /*0040*/ 	.short	0x0006
        /*0042*/ 	.short	0x0030
        /*0044*/ 	.byte	0x00, 0xf0, 0x11, 0x00


	//----- nvinfo : EIATTR_KPARAM_INFO
	.align		4
.L_51:
        /*0048*/ 	.byte	0x04, 0x17
        /*004a*/ 	.short	(.L_53 - .L_52)
.L_52:
        /*004c*/ 	.word	0x00000000
        /*0050*/ 	.short	0x0005
        /*0052*/ 	.short	0x0028
        /*0054*/ 	.byte	0x00, 0xf5, 0x21, 0x00


	//----- nvinfo : EIATTR_KPARAM_INFO
	.align		4
.L_53:
        /*0058*/ 	.byte	0x04, 0x17
        /*005a*/ 	.short	(.L_55 - .L_54)
.L_54:
        /*005c*/ 	.word	0x00000000
        /*0060*/ 	.short	0x0004
        /*0062*/ 	.short	0x0020
        /*0064*/ 	.byte	0x00, 0xf5, 0x21, 0x00


	//----- nvinfo : EIATTR_KPARAM_INFO
	.align		4
.L_55:
        /*0068*/ 	.byte	0x04, 0x17
        /*006a*/ 	.short	(.L_57 - .L_56)
.L_56:
        /*006c*/ 	.word	0x00000000
        /*0070*/ 	.short	0x0003
        /*0072*/ 	.short	0x0018
        /*0074*/ 	.byte	0x00, 0xf5, 0x21, 0x00


	//----- nvinfo : EIATTR_KPARAM_INFO
	.align		4
.L_57:
        /*0078*/ 	.byte	0x04, 0x17
        /*007a*/ 	.short	(.L_59 - .L_58)
.L_58:
        /*007c*/ 	.word	0x00000000
        /*0080*/ 	.short	0x0002
        /*0082*/ 	.short	0x0010
        /*0084*/ 	.byte	0x00, 0xf5, 0x21, 0x00


	//----- nvinfo : EIATTR_KPARAM_INFO
	.align		4
.L_59:
        /*0088*/ 	.byte	0x04, 0x17
        /*008a*/ 	.short	(.L_61 - .L_60)
.L_60:
        /*008c*/ 	.word	0x00000000
        /*0090*/ 	.short	0x0001
        /*0092*/ 	.short	0x0008
        /*0094*/ 	.byte	0x00, 0xf5, 0x21, 0x00


	//----- nvinfo : EIATTR_KPARAM_INFO
	.align		4
.L_61:
        /*0098*/ 	.byte	0x04, 0x17
        /*009a*/ 	.short	(.L_63 - .L_62)
.L_62:
        /*009c*/ 	.word	0x00000000
        /*00a0*/ 	.short	0x0000
        /*00a2*/ 	.short	0x0000
        /*00a4*/ 	.byte	0x00, 0xf5, 0x21, 0x00


	//----- nvinfo : EIATTR_SPARSE_MMA_MASK
	.align		4
.L_63:
        /*00a8*/ 	.byte	0x03, 0x50
        /*00aa*/ 	.short	0x0000


	//----- nvinfo : EIATTR_MAXREG_COUNT
	.align		4
        /*00ac*/ 	.byte	0x03, 0x1b
        /*00ae*/ 	.short	0x00ff


	//----- nvinfo : EIATTR_NUM_BARRIERS
	.align		4
        /*00b0*/ 	.byte	0x02, 0x4c
        /*00b2*/ 	.byte	0x01
	.zero		1


	//----- nvinfo : EIATTR_MERCURY_ISA_VERSION
	.align		4
        /*00b4*/ 	.byte	0x03, 0x5f
        /*00b6*/ 	.short	0x0101


	//----- nvinfo : EIATTR_VRC_CTA_INIT_COUNT
	.align		4
        /*00b8*/ 	.byte	0x02, 0x4a
	.zero		1
	.zero		1


	//----- nvinfo : EIATTR_EXIT_INSTR_OFFSETS
	.align		4
        /*00bc*/ 	.byte	0x04, 0x1c
        /*00be*/ 	.short	(.L_65 - .L_64)


	//   ....[0]....
.L_64:
        /*00c0*/ 	.word	0x00010470


	//   ....[1]....
        /*00c4*/ 	.word	0x000104a0


	//   ....[2]....
        /*00c8*/ 	.word	0x000124d0


	//   ....[3]....
        /*00cc*/ 	.word	0x00012530


	//----- nvinfo : EIATTR_CRS_STACK_SIZE
	.align		4
.L_65:
        /*00d0*/ 	.byte	0x04, 0x1e
        /*00d2*/ 	.short	(.L_67 - .L_66)
.L_66:
        /*00d4*/ 	.word	0x00000000


	//----- nvinfo : EIATTR_CBANK_PARAM_SIZE
	.align		4
.L_67:
        /*00d8*/ 	.byte	0x03, 0x19
        /*00da*/ 	.short	0x0040


	//----- nvinfo : EIATTR_PARAM_CBANK
	.align		4
        /*00dc*/ 	.byte	0x04, 0x0a
        /*00de*/ 	.short	(.L_69 - .L_68)
	.align		4
.L_68:
        /*00e0*/ 	.word	index@(.nv.constant0._Z29quantized_matmul_kernel_tiledILi64ELi64ELi32ELi8ELi8ELi8EEvPK6__halfPKiS2_S2_S2_PS0_iiii)
        /*00e4*/ 	.short	0x0380
        /*00e6*/ 	.short	0x0040


	//----- nvinfo : EIATTR_SW_WAR
	.align		4
.L_69:
        /*00e8*/ 	.byte	0x04, 0x36
        /*00ea*/ 	.short	(.L_71 - .L_70)
.L_70:
        /*00ec*/ 	.word	0x00000008
.L_71:


//--------------------- .nv.info._Z29quantized_matmul_kernel_tiledILi64ELi64ELi32ELi8ELi8ELi4EEvPK6__halfPKiS2_S2_S2_PS0_iiii --------------------------
	.section	.nv.info._Z29quantized_matmul_kernel_tiledILi64ELi64ELi32ELi8ELi8ELi4EEvPK6__halfPKiS2_S2_S2_PS0_iiii,"",@"SHT_CUDA_INFO"
	.sectionflags	@""
	.align	4


	//----- nvinfo : EIATTR_CUDA_API_VERSION
	.align		4
        /*0000*/ 	.byte	0x04, 0x37
        /*0002*/ 	.short	(.L_73 - .L_72)
.L_72:
        /*0004*/ 	.word	0x00000082


	//----- nvinfo : EIATTR_KPARAM_INFO
	.align		4
.L_73:
        /*0008*/ 	.byte	0x04, 0x17
        /*000a*/ 	.short	(.L_75 - .L_74)
.L_74:
        /*000c*/ 	.word	0x00000000
        /*0010*/ 	.short	0x0009
        /*0012*/ 	.short	0x003c
        /*0014*/ 	.byte	0x00, 0xf0, 0x11, 0x00


	//----- nvinfo : EIATTR_KPARAM_INFO
	.align		4
.L_75:
        /*0018*/ 	.byte	0x04, 0x17
        /*001a*/ 	.short	(.L_77 - .L_76)
.L_76:
        /*001c*/ 	.word	0x00000000
        /*0020*/ 	.short	0x0008
        /*0022*/ 	.short	0x0038
        /*0024*/ 	.byte	0x00, 0xf0, 0x11, 0x00


	//----- nvinfo : EIATTR_KPARAM_INFO
	.align		4
.L_77:
        /*0028*/ 	.byte	0x04, 0x17
        /*002a*/ 	.short	(.L_79 - .L_78)
.L_78:
        /*002c*/ 	.word	0x00000000
        /*0030*/ 	.short	0x0007
        /*0032*/ 	.short	0x0034
        /*0034*/ 	.byte	0x00, 0xf0, 0x11, 0x00


	//----- nvinfo : EIATTR_KPARAM_INFO
	.align		4
.L_79:
        /*0038*/ 	.byte	0x04, 0x17
        /*003a*/ 	.short	(.L_81 - .L_80)
.L_80:
        /*003c*/ 	.word	0x00000000
        /*0040*/ 	.short	0x0006
        /*0042*/ 	.short	0x0030
        /*0044*/ 	.byte	0x00, 0xf0, 0x11, 0x00


	//----- nvinfo : EIATTR_KPARAM_INFO
	.align		4
.L_81:
        /*0048*/ 	.byte	0x04, 0x17
        /*004a*/ 	.short	(.L_83 - .L_82)
.L_82:
        /*004c*/ 	.word	0x00000000
        /*0050*/ 	.short	0x0005
        /*0052*/ 	.short	0x0028
        /*0054*/ 	.byte	0x00, 0xf5, 0x21, 0x00


	//----- nvinfo : EIATTR_KPARAM_INFO
	.align		4
.L_83:
        /*0058*/ 	.byte	0x04, 0x17
        /*005a*/ 	.short	(.L_85 - .L_84)
.L_84:
        /*005c*/ 	.word	0x00000000
        /*0060*/ 	.short	0x0004
        /*0062*/ 	.short	0x0020
        /*0064*/ 	.byte	0x00, 0xf5, 0x21, 0x00


	//----- nvinfo : EIATTR_KPARAM_INFO
	.align		4
.L_85:
        /*0068*/ 	.byte	0x04, 0x17
        /*006a*/ 	.short	(.L_87 - .L_86)
.L_86:
        /*006c*/ 	.word	0x00000000
        /*0070*/ 	.short	0x0003
        /*0072*/ 	.short	0x0018
        /*0074*/ 	.byte	0x00, 0xf5, 0x21, 0x00


	//----- nvinfo : EIATTR_KPARAM_INFO
	.align		4
.L_87:
        /*0078*/ 	.byte	0x04, 0x17
        /*007a*/ 	.short	(.L_89 - .L_88)
.L_88:
        /*007c*/ 	.word	0x00000000
        /*0080*/ 	.short	0x0002
        /*0082*/ 	.short	0x0010
        /*0084*/ 	.byte	0x00, 0xf5, 0x21, 0x00


	//----- nvinfo : EIATTR_KPARAM_INFO
	.align		4
.L_89:
        /*0088*/ 	.byte	0x04, 0x17
        /*008a*/ 	.short	(.L_91 - .L_90)
.L_90:
        /*008c*/ 	.word	0x00000000
        /*0090*/ 	.short	0x0001
        /*0092*/ 	.short	0x0008
        /*0094*/ 	.byte	0x00, 0xf5, 0x21, 0x00


	//----- nvinfo : EIATTR_KPARAM_INFO
	.align		4
.L_91:
        /*0098*/ 	.byte	0x04, 0x17
        /*009a*/ 	.short	(.L_93 - .L_92)
.L_92:
        /*009c*/ 	.word	0x00000000
        /*00a0*/ 	.short	0x0000
        /*00a2*/ 	.short	0x0000
        /*00a4*/ 	.byte	0x00, 0xf5, 0x21, 0x00


	//----- nvinfo : EIATTR_SPARSE_MMA_MASK
	.align		4
.L_93:
        /*00a8*/ 	.byte	0x03, 0x50
        /*00aa*/ 	.short	0x0000


	//----- nvinfo : EIATTR_MAXREG_COUNT
	.align		4
        /*00ac*/ 	.byte	0x03, 0x1b
        /*00ae*/ 	.short	0x00ff


	//----- nvinfo : EIATTR_NUM_BARRIERS
	.align		4
        /*00b0*/ 	.byte	0x02, 0x4c
        /*00b2*/ 	.byte	0x01
	.zero		1


	//----- nvinfo : EIATTR_MERCURY_ISA_VERSION
	.align		4
        /*00b4*/ 	.byte	0x03, 0x5f
        /*00b6*/ 	.short	0x0101


	//----- nvinfo : EIATTR_VRC_CTA_INIT_COUNT
	.align		4
        /*00b8*/ 	.byte	0x02, 0x4a
	.zero		1
	.zero		1


	//----- nvinfo : EIATTR_EXIT_INSTR_OFFSETS
	.align		4
        /*00bc*/ 	.byte	0x04, 0x1c
        /*00be*/ 	.short	(.L_95 - .L_94)


	//   ....[0]....
.L_94:
        /*00c0*/ 	.word	0x00010470


	//   ....[1]....
        /*00c4*/ 	.word	0x000104a0


	//   ....[2]....
        /*00c8*/ 	.word	0x000124d0


	//   ....[3]....
        /*00cc*/ 	.word	0x00012530


	//----- nvinfo : EIATTR_CRS_STACK_SIZE
	.align		4
.L_95:
        /*00d0*/ 	.byte	0x04, 0x1e
        /*00d2*/ 	.short	(.L_97 - .L_96)
.L_96:
        /*00d4*/ 	.word	0x00000000


	//----- nvinfo : EIATTR_CBANK_PARAM_SIZE
	.align		4
.L_97:
        /*00d8*/ 	.byte	0x03, 0x19
        /*00da*/ 	.short	0x0040


	//----- nvinfo : EIATTR_PARAM_CBANK
	.align		4
        /*00dc*/ 	.byte	0x04, 0x0a
        /*00de*/ 	.short	(.L_99 - .L_98)
	.align		4
.L_98:
        /*00e0*/ 	.word	index@(.nv.constant0._Z29quantized_matmul_kernel_tiledILi64ELi64ELi32ELi8ELi8ELi4EEvPK6__halfPKiS2_S2_S2_PS0_iiii)
        /*00e4*/ 	.short	0x0380
        /*00e6*/ 	.short	0x0040


	//----- nvinfo : EIATTR_SW_WAR
	.align		4
.L_99:
        /*00e8*/ 	.byte	0x04, 0x36
        /*00ea*/ 	.short	(.L_101 - .L_100)
.L_100:
        /*00ec*/ 	.word	0x00000008
.L_101:


//--------------------- .nv.info._Z29quantized_matmul_kernel_tiledILi64ELi64ELi32ELi8ELi8ELi2EEvPK6__halfPKiS2_S2_S2_PS0_iiii --------------------------
	.section	.nv.info._Z29quantized_matmul_kernel_tiledILi64ELi64ELi32ELi8ELi8ELi2EEvPK6__halfPKiS2_S2_S2_PS0_iiii,"",@"SHT_CUDA_INFO"
	.sectionflags	@""
	.align	4


	//----- nvinfo : EIATTR_CUDA_API_VERSION
	.align		4
        /*0000*/ 	.byte	0x04, 0x37
        /*0002*/ 	.short	(.L_103 - .L_102)
.L_102:
        /*0004*/ 	.word	0x00000082


	//----- nvinfo : EIATTR_KPARAM_INFO
	.align		4
.L_103:
        /*0008*/ 	.byte	0x04, 0x17
        /*000a*/ 	.short	(.L_105 - .L_104)
.L_104:
        /*000c*/ 	.word	0x00000000
        /*0010*/ 	.short	0x0009
        /*0012*/ 	.short	0x003c
        /*0014*/ 	.byte	0x00, 0xf0, 0x11, 0x00


	//----- nvinfo : EIATTR_KPARAM_INFO
	.align		4
.L_105:
        /*0018*/ 	.byte	0x04, 0x17
        /*001a*/ 	.short	(.L_107 - .L_106)
.L_106:
        /*001c*/ 	.word	0x00000000
        /*0020*/ 	.short	0x0008
        /*0022*/ 	.short	0x0038
        /*0024*/ 	.byte	0x00, 0xf0, 0x11, 0x00


	//----- nvinfo : EIATTR_KPARAM_INFO
	.align		4
.L_107:
        /*0028*/ 	.byte	0x04, 0x17
        /*002a*/ 	.short	(.L_109 - .L_108)
.L_108:
        /*002c*/ 	.word	0x00000000
        /*0030*/ 	.short	0x0007
        /*0032*/ 	.short	0x0034
        /*0034*/ 	.byte	0x00, 0xf0, 0x11, 0x00


	//----- nvinfo : EIATTR_KPARAM_INFO
	.align		4
.L_109:
        /*0038*/ 	.byte	0x04, 0x17
        /*003a*/ 	.short	(.L_111 - .L_110)
.L_110:
        /*003c*/ 	.word	0x00000000
        /*0040*/ 	.short	0x0006
        /*0042*/ 	.short	0x0030
        /*0044*/ 	.byte	0x00, 0xf0, 0x11, 0x00


	//----- nvinfo : EIATTR_KPARAM_INFO
	.align		4
.L_111:
        /*0048*/ 	.byte	0x04, 0x17
        /*004a*/ 	.short	(.L_113 - .L_112)
.L_112:
        /*004c*/ 	.word	0x00000000
        /*0050*/ 	.short	0x0005
        /*0052*/ 	.short	0x0028
        /*0054*/ 	.byte	0x00, 0xf5, 0x21, 0x00


	//----- nvinfo : EIATTR_KPARAM_INFO
	.align		4
.L_113:
        /*0058*/ 	.byte	0x04, 0x17
        /*005a*/ 	.short	(.L_115 - .L_114)
.L_114:
        /*005c*/ 	.word	0x00000000
        /*0060*/ 	.short	0x0004
        /*0062*/ 	.short	0x0020
        /*0064*/ 	.byte	0x00, 0xf5, 0x21, 0x00


	//----- nvinfo : EIATTR_KPARAM_INFO
	.align		4
.L_115:
        /*0068*/ 	.byte	0x04, 0x17
        /*006a*/ 	.short	(.L_117 - .L_116)
.L_116:
        /*006c*/ 	.word	0x00000000
        /*0070*/ 	.short	0x0003
        /*0072*/ 	.short	0x0018
        /*0074*/ 	.byte	0x00, 0xf5, 0x21, 0x00


	//----- nvinfo : EIATTR_KPARAM_INFO
	.align		4
.L_117:
        /*0078*/ 	.byte	0x04, 0x17
        /*007a*/ 	.short	(.L_119 - .L_118)
.L_118:
        /*007c*/ 	.word	0x00000000
        /*0080*/ 	.short	0x0002
        /*0082*/ 	.short	0x0010
        /*0084*/ 	.byte	0x00, 0xf5, 0x21, 0x00


	//----- nvinfo : EIATTR_KPARAM_INFO
	.align		4
.L_119:
        /*0088*/ 	.byte	0x04, 0x17
        /*008a*/ 	.short	(.L_121 - .L_120)
.L_120:
        /*008c*/ 	.word	0x00000000
        /*0090*/ 	.short	0x0001
        /*0092*/ 	.short	0x0008
        /*0094*/ 	.byte	0x00, 0xf5, 0x21, 0x00


	//----- nvinfo : EIATTR_KPARAM_INFO
	.align		4
.L_121:
        /*0098*/ 	.byte	0x04, 0x17
        /*009a*/ 	.short	(.L_123 - .L_122)
.L_122:
        /*009c*/ 	.word	0x00000000
        /*00a0*/ 	.short	0x0000
        /*00a2*/ 	.short	0x0000
        /*00a4*/ 	.byte	0x00, 0xf5, 0x21, 0x00


	//----- nvinfo : EIATTR_SPARSE_MMA_MASK
	.align		4
.L_123:
        /*00a8*/ 	.byte	0x03, 0x50
        /*00aa*/ 	.short	0x0000


	//----- nvinfo : EIATTR_MAXREG_COUNT
	.align		4
        /*00ac*/ 	.byte	0x03, 0x1b
        /*00ae*/ 	.short	0x00ff


	//----- nvinfo : EIATTR_NUM_BARRIERS
	.align		4
        /*00b0*/ 	.byte	0x02, 0x4c
        /*00b2*/ 	.byte	0x01
	.zero		1


	//----- nvinfo : EIATTR_MERCURY_ISA_VERSION
	.align		4
        /*00b4*/ 	.byte	0x03, 0x5f
        /*00b6*/ 	.short	0x0101


	//----- nvinfo : EIATTR_VRC_CTA_INIT_COUNT
	.align		4
        /*00b8*/ 	.byte	0x02, 0x4a
	.zero		1
	.zero		1


	//----- nvinfo : EIATTR_EXIT_INSTR_OFFSETS
	.align		4
        /*00bc*/ 	.byte	0x04, 0x1c
        /*00be*/ 	.short	(.L_125 - .L_124)


	//   ....[0]....
.L_124:
        /*00c0*/ 	.word	0x00010470


	//   ....[1]....
        /*00c4*/ 	.word	0x000104a0


	//   ....[2]....
        /*00c8*/ 	.word	0x000124d0


	//   ....[3]....
        /*00cc*/ 	.word	0x00012530


	//----- nvinfo : EIATTR_CRS_STACK_SIZE
	.align		4
.L_125:
        /*00d0*/ 	.byte	0x04, 0x1e
        /*00d2*/ 	.short	(.L_127 - .L_126)
.L_126:
        /*00d4*/ 	.word	0x00000000


	//----- nvinfo : EIATTR_CBANK_PARAM_SIZE
	.align		4
.L_127:
        /*00d8*/ 	.byte	0x03, 0x19
        /*00da*/ 	.short	0x0040


	//----- nvinfo : EIATTR_PARAM_CBANK
	.align		4
        /*00dc*/ 	.byte	0x04, 0x0a
        /*00de*/ 	.short	(.L_129 - .L_128)
	.align		4
.L_128:
        /*00e0*/ 	.word	index@(.nv.constant0._Z29quantized_matmul_kernel_tiledILi64ELi64ELi32ELi8ELi8ELi2EEvPK6__halfPKiS2_S2_S2_PS0_iiii)
        /*00e4*/ 	.short	0x0380
        /*00e6*/ 	.short	0x0040


	//----- nvinfo : EIATTR_SW_WAR
	.align		4
.L_129:
        /*00e8*/ 	.byte	0x04, 0x36
        /*00ea*/ 	.short	(.L_131 - .L_130)
.L_130:
        /*00ec*/ 	.word	0x00000008
.L_131:


//--------------------- .nv.info._Z28quantized_matmul_wmma_kernelILi16ELi16ELi16ELi8EEvPK6__halfPKiS2_S2_S2_PS0_iiii --------------------------
	.section	.nv.info._Z28quantized_matmul_wmma_kernelILi16ELi16ELi16ELi8EEvPK6__halfPKiS2_S2_S2_PS0_iiii,"",@"SHT_CUDA_INFO"
	.sectionflags	@""
	.align	4


	//----- nvinfo : EIATTR_CUDA_API_VERSION
	.align		4
        /*0000*/ 	.byte	0x04, 0x37
        /*0002*/ 	.short	(.L_133 - .L_132)
.L_132:
        /*0004*/ 	.word	0x00000082


	//----- nvinfo : EIATTR_KPARAM_INFO
	.align		4
.L_133:
        /*0008*/ 	.byte	0x04, 0x17
        /*000a*/ 	.short	(.L_135 - .L_134)
.L_134:
        /*000c*/ 	.word	0x00000000
        /*0010*/ 	.short	0x0009
        /*0012*/ 	.short	0x003c
        /*0014*/ 	.byte	0x00, 0xf0, 0x11, 0x00


	//----- nvinfo : EIATTR_KPARAM_INFO
	.align		4
.L_135:
        /*0018*/ 	.byte	0x04, 0x17
        /*001a*/ 	.short	(.L_137 - .L_136)
.L_136:
        /*001c*/ 	.word	0x00000000
        /*0020*/ 	.short	0x0008
        /*0022*/ 	.short	0x0038
        /*0024*/ 	.byte	0x00, 0xf0, 0x11, 0x00


	//----- nvinfo : EIATTR_KPARAM_INFO
	.align		4
.L_137:
        /*0028*/ 	.byte	0x04, 0x17
        /*002a*/ 	.short	(.L_139 - .L_138)
.L_138:
        /*002c*/ 	.word	0x00000000
        /*0030*/ 	.short	0x0007
        /*0032*/ 	.short	0x0034
        /*0034*/ 	.byte	0x00, 0xf0, 0x11, 0x00


	//----- nvinfo : EIATTR_KPARAM_INFO
	.align		4
.L_139:
        /*0038*/ 	.byte	0x04, 0x17
        /*003a*/ 	.short	(.L_141 - .L_140)
.L_140:
        /*003c*/ 	.word	0x00000000
        /*0040*/ 	.short	0x0006
        /*0042*/ 	.short	0x0030
        /*0044*/ 	.byte	0x00, 0xf0, 0x11, 0x00


	//----- nvinfo : EIATTR_KPARAM_INFO
	.align		4
.L_141:
        /*0048*/ 	.byte	0x04, 0x17
        /*004a*/ 	.short	(.L_143 - .L_142)
.L_142:
        /*004c*/ 	.word	0x00000000
        /*0050*/ 	.short	0x0005
        /*0052*/ 	.short	0x0028
        /*0054*/ 	.byte	0x00, 0xf5, 0x21, 0x00


	//----- nvinfo : EIATTR_KPARAM_INFO
	.align		4
.L_143:
        /*0058*/ 	.byte	0x04, 0x17
        /*005a*/ 	.short	(.L_145 - .L_144)
.L_144:
        /*005c*/ 	.word	0x00000000
        /*0060*/ 	.short	0x0004
        /*0062*/ 	.short	0x0020
        /*0064*/ 	.byte	0x00, 0xf5, 0x21, 0x00


	//----- nvinfo : EIATTR_KPARAM_INFO
	.align		4
.L_145:
        /*0068*/ 	.byte	0x04, 0x17
        /*006a*/ 	.short	(.L_147 - .L_146)
.L_146:
        /*006c*/ 	.word	0x00000000
        /*0070*/ 	.short	0x0003
        /*0072*/ 	.short	0x0018
        /*0074*/ 	.byte	0x00, 0xf5, 0x21, 0x00


	//----- nvinfo : EIATTR_KPARAM_INFO
	.align		4
.L_147:
        /*0078*/ 	.byte	0x04, 0x17
        /*007a*/ 	.short	(.L_149 - .L_148)
.L_148:
        /*007c*/ 	.word	0x00000000
        /*0080*/ 	.short	0x0002
        /*0082*/ 	.short	0x0010
        /*0084*/ 	.byte	0x00, 0xf5, 0x21, 0x00


	//----- nvinfo : EIATTR_KPARAM_INFO
	.align		4
.L_149:
        /*0088*/ 	.byte	0x04, 0x17
        /*008a*/ 	.short	(.L_151 - .L_150)
.L_150:
        /*008c*/ 	.word	0x00000000
        /*0090*/ 	.short	0x0001
        /*0092*/ 	.short	0x0008
        /*0094*/ 	.byte	0x00, 0xf5, 0x21, 0x00


	//----- nvinfo : EIATTR_KPARAM_INFO
	.align		4
.L_151:
        /*0098*/ 	.byte	0x04, 0x17
        /*009a*/ 	.short	(.L_153 - .L_152)
.L_152:
        /*009c*/ 	.word	0x00000000
        /*00a0*/ 	.short	0x0000
        /*00a2*/ 	.short	0x0000
        /*00a4*/ 	.byte	0x00, 0xf5, 0x21, 0x00


	//----- nvinfo : EIATTR_SPARSE_MMA_MASK
	.align		4
.L_153:
        /*00a8*/ 	.byte	0x03, 0x50
        /*00aa*/ 	.short	0x0000


	//----- nvinfo : EIATTR_WMMA_USED
	.align		4
        /*00ac*/ 	.byte	0x01, 0x2b
	.zero		2


	//----- nvinfo : EIATTR_MAXREG_COUNT
	.align		4
        /*00b0*/ 	.byte	0x03, 0x1b
        /*00b2*/ 	.short	0x00ff


	//----- nvinfo : EIATTR_NUM_BARRIERS
	.align		4
        /*00b4*/ 	.byte	0x02, 0x4c
        /*00b6*/ 	.byte	0x01
	.zero		1


	//----- nvinfo : EIATTR_MERCURY_ISA_VERSION
	.align		4
        /*00b8*/ 	.byte	0x03, 0x5f
        /*00ba*/ 	.short	0x0101


	//----- nvinfo : EIATTR_VRC_CTA_INIT_COUNT
	.align		4
        /*00bc*/ 	.byte	0x02, 0x4a
	.zero		1
	.zero		1


	//----- nvinfo : EIATTR_EXIT_INSTR_OFFSETS
	.align		4
        /*00c0*/ 	.byte	0x04, 0x1c
        /*00c2*/ 	.short	(.L_155 - .L_154)


	//   ....[0]....
.L_154:
        /*00c4*/ 	.word	0x00002d60


	//   ....[1]....
        /*00c8*/ 	.word	0x00002d90


	//   ....[2]....
        /*00cc*/ 	.word	0x00003630


	//   ....[3]....
        /*00d0*/ 	.word	0x000036a0


	//----- nvinfo : EIATTR_CRS_STACK_SIZE
	.align		4
.L_155:
        /*00d4*/ 	.byte	0x04, 0x1e
        /*00d6*/ 	.short	(.L_157 - .L_156)
.L_156:
        /*00d8*/ 	.word	0x00000000


	//----- nvinfo : EIATTR_CBANK_PARAM_SIZE
	.align		4
.L_157:
        /*00dc*/ 	.byte	0x03, 0x19
        /*00de*/ 	.short	0x0040


	//----- nvinfo : EIATTR_PARAM_CBANK
	.align		4
        /*00e0*/ 	.byte	0x04, 0x0a
        /*00e2*/ 	.short	(.L_159 - .L_158)
	.align		4
.L_158:
        /*00e4*/ 	.word	index@(.nv.constant0._Z28quantized_matmul_wmma_kernelILi16ELi16ELi16ELi8EEvPK6__halfPKiS2_S2_S2_PS0_iiii)
        /*00e8*/ 	.short	0x0380
        /*00ea*/ 	.short	0x0040


	//----- nvinfo : EIATTR_SW_WAR
	.align		4
.L_159:
        /*00ec*/ 	.byte	0x04, 0x36
        /*00ee*/ 	.short	(.L_161 - .L_160)
.L_160:
        /*00f0*/ 	.word	0x00000008
.L_161:


//--------------------- .nv.info._Z28quantized_matmul_wmma_kernelILi16ELi16ELi16ELi4EEvPK6__halfPKiS2_S2_S2_PS0_iiii --------------------------
	.section	.nv.info._Z28quantized_matmul_wmma_kernelILi16ELi16ELi16ELi4EEvPK6__halfPKiS2_S2_S2_PS0_iiii,"",@"SHT_CUDA_INFO"
	.sectionflags	@""
	.align	4


	//----- nvinfo : EIATTR_CUDA_API_VERSION
	.align		4
        /*0000*/ 	.byte	0x04, 0x37
        /*0002*/ 	.short	(.L_163 - .L_162)
.L_162:
        /*0004*/ 	.word	0x00000082


	//----- nvinfo : EIATTR_KPARAM_INFO
	.align		4
.L_163:
        /*0008*/ 	.byte	0x04, 0x17
        /*000a*/ 	.short	(.L_165 - .L_164)
.L_164:
        /*000c*/ 	.word	0x00000000
        /*0010*/ 	.short	0x0009
        /*0012*/ 	.short	0x003c
        /*0014*/ 	.byte	0x00, 0xf0, 0x11, 0x00


	//----- nvinfo : EIATTR_KPARAM_INFO
	.align		4
.L_165:
        /*0018*/ 	.byte	0x04, 0x17
        /*001a*/ 	.short	(.L_167 - .L_166)
.L_166:
        /*001c*/ 	.word	0x00000000
        /*0020*/ 	.short	0x0008
        /*0022*/ 	.short	0x0038
        /*0024*/ 	.byte	0x00, 0xf0, 0x11, 0x00


	//----- nvinfo : EIATTR_KPARAM_INFO
	.align		4
.L_167:
        /*0028*/ 	.byte	0x04, 0x17
        /*002a*/ 	.short	(.L_169 - .L_168)
.L_168:
        /*002c*/ 	.word	0x00000000
        /*0030*/ 	.short	0x0007
        /*0032*/ 	.short	0x0034
        /*0034*/ 	.byte	0x00, 0xf0, 0x11, 0x00


	//----- nvinfo : EIATTR_KPARAM_INFO
	.align		4
.L_169:
        /*0038*/ 	.byte	0x04, 0x17
        /*003a*/ 	.short	(.L_171 - .L_170)
.L_170:
        /*003c*/ 	.word	0x00000000
        /*0040*/ 	.short	0x0006
        /*0042*/ 	.short	0x0030
        /*0044*/ 	.byte	0x00, 0xf0, 0x11, 0x00


	//----- nvinfo : EIATTR_KPARAM_INFO
	.align		4
.L_171:
        /*0048*/ 	.byte	0x04, 0x17
        /*004a*/ 	.short	(.L_173 - .L_172)
.L_172:
        /*004c*/ 	.word	0x00000000
        /*0050*/ 	.short	0x0005
        /*0052*/ 	.short	0x0028
        /*0054*/ 	.byte	0x00, 0xf5, 0x21, 0x00


	//----- nvinfo : EIATTR_KPARAM_INFO
	.align		4
.L_173:
        /*0058*/ 	.byte	0x04, 0x17
        /*005a*/ 	.short	(.L_175 - .L_174)
.L_174:
        /*005c*/ 	.word	0x00000000
        /*0060*/ 	.short	0x0004
        /*0062*/ 	.short	0x0020
        /*0064*/ 	.byte	0x00, 0xf5, 0x21, 0x00


	//----- nvinfo : EIATTR_KPARAM_INFO
	.align		4
.L_175:
        /*0068*/ 	.byte	0x04, 0x17
        /*006a*/ 	.short	(.L_177 - .L_176)
.L_176:
        /*006c*/ 	.word	0x00000000
        /*0070*/ 	.short	0x0003
        /*0072*/ 	.short	0x0018
        /*0074*/ 	.byte	0x00, 0xf5, 0x21, 0x00


	//----- nvinfo : EIATTR_KPARAM_INFO
	.align		4
.L_177:
        /*0078*/ 	.byte	0x04, 0x17
        /*007a*/ 	.short	(.L_179 - .L_178)
.L_178:
        /*007c*/ 	.word	0x00000000
        /*0080*/ 	.short	0x0002
        /*0082*/ 	.short	0x0010
        /*0084*/ 	.byte	0x00, 0xf5, 0x21, 0x00


	//----- nvinfo : EIATTR_KPARAM_INFO
	.align		4
.L_179:
        /*0088*/ 	.byte	0x04, 0x17
        /*008a*/ 	.short	(.L_181 - .L_180)
.L_180:
        /*008c*/ 	.word	0x00000000
        /*0090*/ 	.short	0x0001
        /*0092*/ 	.short	0x0008
        /*0094*/ 	.byte	0x00, 0xf5, 0x21, 0x00


	//----- nvinfo : EIATTR_KPARAM_INFO
	.align		4
.L_181:
        /*0098*/ 	.byte	0x04, 0x17
        /*009a*/ 	.short	(.L_183 - .L_182)
.L_182:
        /*009c*/ 	.word	0x00000000
        /*00a0*/ 	.short	0x0000
        /*00a2*/ 	.short	0x0000
        /*00a4*/ 	.byte	0x00, 0xf5, 0x21, 0x00


	//----- nvinfo : EIATTR_SPARSE_MMA_MASK
	.align		4
.L_183:
        /*00a8*/ 	.byte	0x03, 0x50
        /*00aa*/ 	.short	0x0000


	//----- nvinfo : EIATTR_WMMA_USED
	.align		4
        /*00ac*/ 	.byte	0x01, 0x2b
	.zero		2


	//----- nvinfo : EIATTR_MAXREG_COUNT
	.align		4
        /*00b0*/ 	.byte	0x03, 0x1b
        /*00b2*/ 	.short	0x00ff


	//----- nvinfo : EIATTR_NUM_BARRIERS
	.align		4
        /*00b4*/ 	.byte	0x02, 0x4c
        /*00b6*/ 	.byte	0x01
	.zero		1


	//----- nvinfo : EIATTR_MERCURY_ISA_VERSION
	.align		4
        /*00b8*/ 	.byte	0x03, 0x5f
        /*00ba*/ 	.short	0x0101


	//----- nvinfo : EIATTR_VRC_CTA_INIT_COUNT
	.align		4
        /*00bc*/ 	.byte	0x02, 0x4a
	.zero		1
	.zero		1


	//----- nvinfo : EIATTR_EXIT_INSTR_OFFSETS
	.align		4
        /*00c0*/ 	.byte	0x04, 0x1c
        /*00c2*/ 	.short	(.L_185 - .L_184)


	//   ....[0]....
.L_184:
        /*00c4*/ 	.word	0x00002d60


	//   ....[1]....
        /*00c8*/ 	.word	0x00002d90


	//   ....[2]....
        /*00cc*/ 	.word	0x00003630


	//   ....[3]....
        /*00d0*/ 	.word	0x000036a0


	//----- nvinfo : EIATTR_CRS_STACK_SIZE
	.align		4
.L_185:
        /*00d4*/ 	.byte	0x04, 0x1e
        /*00d6*/ 	.short	(.L_187 - .L_186)
.L_186:
        /*00d8*/ 	.word	0x00000000


	//----- nvinfo : EIATTR_CBANK_PARAM_SIZE
	.align		4
.L_187:
        /*00dc*/ 	.byte	0x03, 0x19
        /*00de*/ 	.short	0x0040


	//----- nvinfo : EIATTR_PARAM_CBANK
	.align		4
        /*00e0*/ 	.byte	0x04, 0x0a
        /*00e2*/ 	.short	(.L_189 - .L_188)
	.align		4
.L_188:
        /*00e4*/ 	.word	index@(.nv.constant0._Z28quantized_matmul_wmma_kernelILi16ELi16ELi16ELi4EEvPK6__halfPKiS2_S2_S2_PS0_iiii)
        /*00e8*/ 	.short	0x0380
        /*00ea*/ 	.short	0x0040


	//----- nvinfo : EIATTR_SW_WAR
	.align		4
.L_189:
        /*00ec*/ 	.byte	0x04, 0x36
        /*00ee*/ 	.short	(.L_191 - .L_190)
.L_190:
        /*00f0*/ 	.word	0x00000008
.L_191:


//--------------------- .nv.info._Z28quantized_matmul_wmma_kernelILi16ELi16ELi16ELi2EEvPK6__halfPKiS2_S2_S2_PS0_iiii --------------------------
	.section	.nv.info._Z28quantized_matmul_wmma_kernelILi16ELi16ELi16ELi2EEvPK6__halfPKiS2_S2_S2_PS0_iiii,"",@"SHT_CUDA_INFO"
	.sectionflags	@""
	.align	4


	//----- nvinfo : EIATTR_CUDA_API_VERSION
	.align		4
        /*0000*/ 	.byte	0x04, 0x37
        /*0002*/ 	.short	(.L_193 - .L_192)
.L_192:
        /*0004*/ 	.word	0x00000082


	//----- nvinfo : EIATTR_KPARAM_INFO
	.align		4
.L_193:
        /*0008*/ 	.byte	0x04, 0x17
        /*000a*/ 	.short	(.L_195 - .L_194)
.L_194:
        /*000c*/ 	.word	0x00000000
        /*0010*/ 	.short	0x0009
        /*0012*/ 	.short	0x003c
        /*0014*/ 	.byte	0x00, 0xf0, 0x11, 0x00


	//----- nvinfo : EIATTR_KPARAM_INFO
	.align		4
.L_195:
        /*0018*/ 	.byte	0x04, 0x17
        /*001a*/ 	.short	(.L_197 - .L_196)
.L_196:
        /*001c*/ 	.word	0x00000000
        /*0020*/ 	.short	0x0008
        /*0022*/ 	.short	0x0038
        /*0024*/ 	.byte	0x00, 0xf0, 0x11, 0x00


	//----- nvinfo : EIATTR_KPARAM_INFO
	.align		4
.L_197:
        /*0028*/ 	.byte	0x04, 0x17
        /*002a*/ 	.short	(.L_199 - .L_198)
.L_198:
        /*002c*/ 	.word	0x00000000
        /*0030*/ 	.short	0x0007
        /*0032*/ 	.short	0x0034
        /*0034*/ 	.byte	0x00, 0xf0, 0x11, 0x00


	//----- nvinfo : EIATTR_KPARAM_INFO
	.align		4
.L_199:
        /*0038*/ 	.byte	0x04, 0x17
        /*003a*/ 	.short	(.L_201 - .L_200)
.L_200:
        /*003c*/ 	.word	0x00000000
        /*0040*/ 	.short	0x0006
        /*0042*/ 	.short	0x0030
        /*0044*/ 	.byte	0x00, 0xf0, 0x11, 0x00


	//----- nvinfo : EIATTR_KPARAM_INFO
	.align		4
.L_201:
        /*0048*/ 	.byte	0x04, 0x17
        /*004a*/ 	.short	(.L_203 - .L_202)
.L_202:
        /*004c*/ 	.word	0x00000000
        /*0050*/ 	.short	0x0005
        /*0052*/ 	.short	0x0028
        /*0054*/ 	.byte	0x00, 0xf5, 0x21, 0x00


	//----- nvinfo : EIATTR_KPARAM_INFO
	.align		4
.L_203:
        /*0058*/ 	.byte	0x04, 0x17
        /*005a*/ 	.short	(.L_205 - .L_204)
.L_204:
        /*005c*/ 	.word	0x00000000
        /*0060*/ 	.short	0x0004
        /*0062*/ 	.short	0x0020
        /*0064*/ 	.byte	0x00, 0xf5, 0x21, 0x00


	//----- nvinfo : EIATTR_KPARAM_INFO
	.align		4
.L_205:
        /*0068*/ 	.byte	0x04, 0x17
        /*006a*/ 	.short	(.L_207 - .L_206)
.L_206:
        /*006c*/ 	.word	0x00000000
        /*0070*/ 	.short	0x0003
        /*0072*/ 	.short	0x0018
        /*0074*/ 	.byte	0x00, 0xf5, 0x21, 0x00


	//----- nvinfo : EIATTR_KPARAM_INFO
	.align		4
.L_207:
        /*0078*/ 	.byte	0x04, 0x17
        /*007a*/ 	.short	(.L_209 - .L_208)
.L_208:
        /*007c*/ 	.word	0x00000000
        /*0080*/ 	.short	0x0002
        /*0082*/ 	.short	0x0010
        /*0084*/ 	.byte	0x00, 0xf5, 0x21, 0x00


	//----- nvinfo : EIATTR_KPARAM_INFO
	.align		4
.L_209:
        /*0088*/ 	.byte	0x04, 0x17
        /*008a*/ 	.short	(.L_211 - .L_210)
.L_210:
        /*008c*/ 	.word	0x00000000
        /*0090*/ 	.short	0x0001
        /*0092*/ 	.short	0x0008
        /*0094*/ 	.byte	0x00, 0xf5, 0x21, 0x00


	//----- nvinfo : EIATTR_KPARAM_INFO
	.align		4
.L_211:
        /*0098*/ 	.byte	0x04, 0x17
        /*009a*/ 	.short	(.L_213 - .L_212)
.L_212:
        /*009c*/ 	.word	0x00000000
        /*00a0*/ 	.short	0x0000
        /*00a2*/ 	.short	0x0000
        /*00a4*/ 	.byte	0x00, 0xf5, 0x21, 0x00


	//----- nvinfo : EIATTR_SPARSE_MMA_MASK
	.align		4
.L_213:
        /*00a8*/ 	.byte	0x03, 0x50
        /*00aa*/ 	.short	0x0000


	//----- nvinfo : EIATTR_WMMA_USED
	.align		4
        /*00ac*/ 	.byte	0x01, 0x2b
	.zero		2


	//----- nvinfo : EIATTR_MAXREG_COUNT
	.align		4
        /*00b0*/ 	.byte	0x03, 0x1b
        /*00b2*/ 	.short	0x00ff


	//----- nvinfo : EIATTR_NUM_BARRIERS
	.align		4
        /*00b4*/ 	.byte	0x02, 0x4c
        /*00b6*/ 	.byte	0x01
	.zero		1


	//----- nvinfo : EIATTR_MERCURY_ISA_VERSION
	.align		4
        /*00b8*/ 	.byte	0x03, 0x5f
        /*00ba*/ 	.short	0x0101


	//----- nvinfo : EIATTR_VRC_CTA_INIT_COUNT
	.align		4
        /*00bc*/ 	.byte	0x02, 0x4a
	.zero		1
	.zero		1


	//----- nvinfo : EIATTR_EXIT_INSTR_OFFSETS
	.align		4
        /*00c0*/ 	.byte	0x04, 0x1c
        /*00c2*/ 	.short	(.L_215 - .L_214)


	//   ....[0]....
.L_214:
        /*00c4*/ 	.word	0x00002d00


	//   ....[1]....
        /*00c8*/ 	.word	0x00002d30


	//   ....[2]....
        /*00cc*/ 	.word	0x000035d0


	//   ....[3]....
        /*00d0*/ 	.word	0x00003640


	//----- nvinfo : EIATTR_CRS_STACK_SIZE
	.align		4
.L_215:
        /*00d4*/ 	.byte	0x04, 0x1e
        /*00d6*/ 	.short	(.L_217 - .L_216)
.L_216:
        /*00d8*/ 	.word	0x00000000


	//----- nvinfo : EIATTR_CBANK_PARAM_SIZE
	.align		4
.L_217:
        /*00dc*/ 	.byte	0x03, 0x19
        /*00de*/ 	.short	0x0040


	//----- nvinfo : EIATTR_PARAM_CBANK
	.align		4
        /*00e0*/ 	.byte	0x04, 0x0a
        /*00e2*/ 	.short	(.L_219 - .L_218)
	.align		4
.L_218:
        /*00e4*/ 	.word	index@(.nv.constant0._Z28quantized_matmul_wmma_kernelILi16ELi16ELi16ELi2EEvPK6__halfPKiS2_S2_S2_PS0_iiii)
        /*00e8*/ 	.short	0x0380
        /*00ea*/ 	.short	0x0040


	//----- nvinfo : EIATTR_SW_WAR
	.align		4
.L_219:
        /*00ec*/ 	.byte	0x04, 0x36
        /*00ee*/ 	.short	(.L_221 - .L_220)
.L_220:
        /*00f0*/ 	.word	0x00000008
.L_221:


//--------------------- .nv.callgraph             --------------------------
	.section	.nv.callgraph,"",@"SHT_CUDA_CALLGRAPH"
	.align	4
	.sectionentsize	8
	.align		4
        /*0000*/ 	.word	0x00000000
	.align		4
        /*0004*/ 	.word	0xffffffff
	.align		4
        /*0008*/ 	.word	0x00000000
	.align		4
        /*000c*/ 	.word	0xfffffffe
	.align		4
        /*0010*/ 	.word	0x00000000
	.align		4
        /*0014*/ 	.word	0xfffffffd
	.align		4
        /*0018*/ 	.word	0x00000000
	.align		4
        /*001c*/ 	.word	0xfffffffc


//--------------------- .text._Z29quantized_matmul_kernel_tiledILi64ELi64ELi32ELi8ELi8ELi8EEvPK6__halfPKiS2_S2_S2_PS0_iiii --------------------------
	.section	.text._Z29quantized_matmul_kernel_tiledILi64ELi64ELi32ELi8ELi8ELi8EEvPK6__halfPKiS2_S2_S2_PS0_iiii,"ax",@progbits
	.align	128
        .global         _Z29quantized_matmul_kernel_tiledILi64ELi64ELi32ELi8ELi8ELi8EEvPK6__halfPKiS2_S2_S2_PS0_iiii
        .type           _Z29quantized_matmul_kernel_tiledILi64ELi64ELi32ELi8ELi8ELi8EEvPK6__halfPKiS2_S2_S2_PS0_iiii,@function
        .size           _Z29quantized_matmul_kernel_tiledILi64ELi64ELi32ELi8ELi8ELi8EEvPK6__halfPKiS2_S2_S2_PS0_iiii,(.L_x_180 - _Z29quantized_matmul_kernel_tiledILi64ELi64ELi32ELi8ELi8ELi8EEvPK6__halfPKiS2_S2_S2_PS0_iiii)
        .other          _Z29quantized_matmul_kernel_tiledILi64ELi64ELi32ELi8ELi8ELi8EEvPK6__halfPKiS2_S2_S2_PS0_iiii,@"STO_CUDA_ENTRY STV_DEFAULT"
_Z29quantized_matmul_kernel_tiledILi64ELi64ELi32ELi8ELi8ELi8EEvPK6__halfPKiS2_S2_S2_PS0_iiii:
.text._Z29quantized_matmul_kernel_tiledILi64ELi64ELi32ELi8ELi8ELi8EEvPK6__halfPKiS2_S2_S2_PS0_iiii:
[----:B------:R-:W-:Y:S08]  /*0000*/  LDC R1, c[0x0][0x37c] ;  /* 0x0000df00ff017b82 */ /* 0x000ff00000000800 */
[----:B------:R-:W0:Y:S01]  /*0010*/  LDC.64 R6, c[0x0][0x3b8] ;  /* 0x0000ee00ff067b82 */ /* 0x000e220000000a00 */
[----:B------:R-:W1:Y:S01]  /*0020*/  LDCU.64 UR8, c[0x0][0x358] ;  /* 0x00006b00ff0877ac */ /* 0x000e620008000a00 */
[----:B------:R-:W-:-:S02]  /*0030*/  CS2R R10, SRZ ;  /* 0x00000000000a7805 */ /* 0x000fc4000001ff00 */
[----:B------:R-:W-:Y:S02]  /*0040*/  CS2R R12, SRZ ;  /* 0x00000000000c7805 */ /* 0x000fe4000001ff00 */
[----:B------:R-:W-:Y:S02]  /*0050*/  CS2R R14, SRZ ;  /* 0x00000000000e7805 */ /* 0x000fe4000001ff00 */
[----:B------:R-:W-:Y:S02]  /*0060*/  CS2R R16, SRZ ;  /* 0x0000000000107805 */ /* 0x000fe4000001ff00 */
[----:B------:R-:W-:Y:S02]  /*0070*/  CS2R R18, SRZ ;  /* 0x0000000000127805 */ /* 0x000fe4000001ff00 */
[----:B------:R-:W-:Y:S02]  /*0080*/  CS2R R20, SRZ ;  /* 0x0000000000147805 */ /* 0x000fe4000001ff00 */
        /* <DEDUP_REMOVED lines=16> */
[----:B0-----:R-:W-:Y:S02]  /*0190*/  IABS R5, R7 ;  /* 0x0000000700057213 */ /* 0x001fe40000000000 */
[----:B------:R-:W-:Y:S02]  /*01a0*/  CS2R R54, SRZ ;  /* 0x0000000000367805 */ /* 0x000fe4000001ff00 */
[----:B------:R-:W-:-:S02]  /*01b0*/  IADD3 R0, PT, PT, R6, -0x1, R7 ;  /* 0xffffffff06007810 */ /* 0x000fc40007ffe007 */
[----:B------:R-:W-:Y:S01]  /*01c0*/  CS2R R56, SRZ ;  /* 0x0000000000387805 */ /* 0x000fe2000001ff00 */
[----:B------:R-:W0:Y:S01]  /*01d0*/  I2F.RP R4, R5 ;  /* 0x0000000500047306 */ /* 0x000e220000209400 */
[----:B------:R-:W-:Y:S02]  /*01e0*/  CS2R R58, SRZ ;  /* 0x00000000003a7805 */ /* 0x000fe4000001ff00 */
[----:B------:R-:W-:Y:S02]  /*01f0*/  CS2R R66, SRZ ;  /* 0x0000000000427805 */ /* 0x000fe4000001ff00 */
[----:B------:R-:W-:Y:S02]  /*0200*/  CS2R R68, SRZ ;  /* 0x0000000000447805 */ /* 0x000fe4000001ff00 */
[----:B------:R-:W-:Y:S02]  /*0210*/  CS2R R70, SRZ ;  /* 0x0000000000467805 */ /* 0x000fe4000001ff00 */
[----:B------:R-:W-:-:S02]  /*0220*/  CS2R R72, SRZ ;  /* 0x0000000000487805 */ /* 0x000fc4000001ff00 */
[----:B------:R-:W-:Y:S01]  /*0230*/  MOV R74, RZ ;  /* 0x000000ff004a7202 */ /* 0x000fe20000000f00 */
[----:B0-----:R-:W0:Y:S02]  /*0240*/  MUFU.RCP R4, R4 ;  /* 0x0000000400047308 */ /* 0x001e240000001000 */
[----:B0-----:R-:W-:-:S06]  /*0250*/  IADD3 R2, PT, PT, R4, 0xffffffe, RZ ;  /* 0x0ffffffe04027810 */ /* 0x001fcc0007ffe0ff */
[----:B------:R0:W2:Y:S02]  /*0260*/  F2I.FTZ.U32.TRUNC.NTZ R3, R2 ;  /* 0x0000000200037305 */ /* 0x0000a4000021f000 */
[----:B0-----:R-:W-:Y:S01]  /*0270*/  HFMA2 R2, -RZ, RZ, 0, 0 ;  /* 0x00000000ff027431 */ /* 0x001fe200000001ff */
[----:B--2---:R-:W-:-:S05]  /*0280*/  IADD3 R8, PT, PT, RZ, -R3, RZ ;  /* 0x80000003ff087210 */ /* 0x004fca0007ffe0ff */
[----:B------:R-:W-:Y:S01]  /*0290*/  IMAD R9, R8, R5, RZ ;  /* 0x0000000508097224 */ /* 0x000fe200078e02ff */
[----:B------:R-:W-:Y:S02]  /*02a0*/  IABS R8, R0 ;  /* 0x0000000000087213 */ /* 0x000fe40000000000 */
[----:B------:R-:W-:Y:S01]  /*02b0*/  LOP3.LUT R0, R0, R7, RZ, 0x3c, !PT ;  /* 0x0000000700007212 */ /* 0x000fe200078e3cff */
[----:B------:R-:W-:-:S03]  /*02c0*/  IMAD.HI.U32 R3, R3, R9, R2 ;  /* 0x0000000903037227 */ /* 0x000fc600078e0002 */
[----:B------:R-:W-:-:S03]  /*02d0*/  ISETP.GE.AND P2, PT, R0, RZ, PT ;  /* 0x000000ff0000720c */ /* 0x000fc60003f46270 */
[----:B------:R-:W-:-:S05]  /*02e0*/  IMAD.HI.U32 R3, R3, R8, RZ ;  /* 0x0000000803037227 */ /* 0x000fca00078e00ff */
[----:B------:R-:W-:-:S05]  /*02f0*/  IADD3 R4, PT, PT, -R3, RZ, RZ ;  /* 0x000000ff03047210 */ /* 0x000fca0007ffe1ff */
[C---:B------:R-:W-:Y:S01]  /*0300*/  IMAD R2, R5.reuse, R4, R8 ;  /* 0x0000000405027224 */ /* 0x040fe200078e0208 */
[----:B------:R-:W-:Y:S01]  /*0310*/  CS2R R8, SRZ ;  /* 0x0000000000087805 */ /* 0x000fe2000001ff00 */
[----:B------:R-:W0:Y:S03]  /*0320*/  S2R R4, SR_TID.X ;  /* 0x0000000000047919 */ /* 0x000e260000002100 */
[----:B------:R-:W-:-:S13]  /*0330*/  ISETP.GT.U32.AND P1, PT, R5, R2, PT ;  /* 0x000000020500720c */ /* 0x000fda0003f24070 */
[-C--:B------:R-:W-:Y:S02]  /*0340*/  @!P1 IADD3 R2, PT, PT, R2, -R5.reuse, RZ ;  /* 0x8000000502029210 */ /* 0x080fe40007ffe0ff */
[----:B------:R-:W-:Y:S02]  /*0350*/  @!P1 IADD3 R3, PT, PT, R3, 0x1, RZ ;  /* 0x0000000103039810 */ /* 0x000fe40007ffe0ff */
[----:B------:R-:W-:Y:S01]  /*0360*/  ISETP.GE.U32.AND P0, PT, R2, R5, PT ;  /* 0x000000050200720c */ /* 0x000fe20003f06070 */
[----:B------:R-:W-:Y:S01]  /*0370*/  HFMA2 R5, -RZ, RZ, 0, 0 ;  /* 0x00000000ff057431 */ /* 0x000fe200000001ff */
[----:B------:R-:W2:Y:S01]  /*0380*/  S2R R2, SR_CTAID.Y ;  /* 0x0000000000027919 */ /* 0x000ea20000002600 */
[----:B------:R-:W-:Y:S02]  /*0390*/  ISETP.NE.AND P1, PT, R7, RZ, PT ;  /* 0x000000ff0700720c */ /* 0x000fe40003f25270 */
[----:B0-----:R-:W-:-:S08]  /*03a0*/  LOP3.LUT R80, R4, 0x3f8, RZ, 0xc0, !PT ;  /* 0x000003f804507812 */ /* 0x001fd000078ec0ff */
[----:B------:R-:W-:Y:S02]  /*03b0*/  @P0 IADD3 R3, PT, PT, R3, 0x1, RZ ;  /* 0x0000000103030810 */ /* 0x000fe40007ffe0ff */
[----:B------:R-:W-:Y:S02]  /*03c0*/  ISETP.GE.AND P0, PT, R6, 0x1, PT ;  /* 0x000000010600780c */ /* 0x000fe40003f06270 */
[----:B------:R-:W-:Y:S02]  /*03d0*/  MOV R0, R3 ;  /* 0x0000000300007202 */ /* 0x000fe40000000f00 */
[----:B------:R-:W0:Y:S01]  /*03e0*/  S2R R3, SR_CTAID.X ;  /* 0x0000000000037919 */ /* 0x000e220000002500 */
[----:B------:R-:W-:Y:S02]  /*03f0*/  LOP3.LUT R81, R4, 0x7, RZ, 0xc0, !PT ;  /* 0x0000000704517812 */ /* 0x000fe400078ec0ff */
[----:B------:R-:W-:Y:S02]  /*0400*/  @!P2 IADD3 R0, PT, PT, -R0, RZ, RZ ;  /* 0x000000ff0000a210 */ /* 0x000fe40007ffe1ff */
[----:B------:R-:W-:-:S02]  /*0410*/  @!P1 LOP3.LUT R0, RZ, R7, RZ, 0x33, !PT ;  /* 0x00000007ff009212 */ /* 0x000fc400078e33ff */
[----:B------:R-:W-:Y:S02]  /*0420*/  CS2R R6, SRZ ;  /* 0x0000000000067805 */ /* 0x000fe4000001ff00 */
[----:B-1----:R-:W-:Y:S05]  /*0430*/  @!P0 BRA `(.L_x_0) ;  /* 0x000000ec00148947 */ /* 0x002fea0003800000 */
[----:B------:R-:W1:Y:S01]  /*0440*/  LDC R75, c[0x0][0x360] ;  /* 0x0000d800ff4b7b82 */ /* 0x000e620000000800 */
[----:B--2---:R-:W-:Y:S02]  /*0450*/  SHF.L.U32 R77, R2, 0x6, RZ ;  /* 0x00000006024d7819 */ /* 0x004fe400000006ff */
[----:B0-----:R-:W-:Y:S02]  /*0460*/  SHF.L.U32 R79, R3, 0x6, RZ ;  /* 0x00000006034f7819 */ /* 0x001fe400000006ff */
[----:B------:R-:W-:Y:S02]  /*0470*/  MOV R64, 0x4f0 ;  /* 0x000004f000407802 */ /* 0x000fe40000000f00 */
[----:B-1----:R-:W-:Y:S02]  /*0480*/  IADD3 R76, PT, PT, R4, R75, RZ ;  /* 0x0000004b044c7210 */ /* 0x002fe40007ffe0ff */
[----:B------:R-:W-:Y:S02]  /*0490*/  LOP3.LUT R60, R75, 0xffff, RZ, 0xc0, !PT ;  /* 0x0000ffff4b3c7812 */ /* 0x000fe400078ec0ff */
[----:B------:R-:W-:-:S04]  /*04a0*/  IADD3 R5, PT, PT, RZ, -R76, RZ ;  /* 0x8000004cff057210 */ /* 0x000fc80007ffe0ff */
[----:B------:R-:W-:-:S04]  /*04b0*/  PRMT R5, R5, 0x7710, RZ ;  /* 0x0000771005057816 */ /* 0x000fc800000000ff */
[----:B------:R-:W-:-:S04]  /*04c0*/  IADD3 R5, PT, PT, R5, 0x7ff, RZ ;  /* 0x000007ff05057810 */ /* 0x000fc80007ffe0ff */
[----:B------:R-:W-:-:S07]  /*04d0*/  LOP3.LUT R5, R5, 0xffff, RZ, 0xc0, !PT ;  /* 0x0000ffff05057812 */ /* 0x000fce00078ec0ff */
[----:B------:R-:W-:Y:S05]  /*04e0*/  CALL.REL.NOINC `($__internal_0_$__cuda_sm20_div_u16) ;  /* 0x0000012000147944 */ /* 0x000fea0003c00000 */
[----:B------:R-:W0:Y:S01]  /*04f0*/  S2R R64, SR_CgaCtaId ;  /* 0x0000000000407919 */ /* 0x000e220000008800 */
[----:B------:R-:W-:Y:S01]  /*0500*/  MOV R5, 0x400 ;  /* 0x0000040000057802 */ /* 0x000fe20000000f00 */
[----:B------:R-:W1:Y:S01]  /*0510*/  LDCU UR5, c[0x0][0x3b8] ;  /* 0x00007700ff0577ac */ /* 0x000e620008000800 */
[----:B------:R-:W-:Y:S01]  /*0520*/  IADD3 R78, PT, PT, R76, R75, RZ ;  /* 0x0000004b4c4e7210 */ /* 0x000fe20007ffe0ff */
[----:B------:R-:W-:Y:S01]  /*0530*/  HFMA2 R90, -RZ, RZ, 0, 0 ;  /* 0x00000000ff5a7431 */ /* 0x000fe200000001ff */
[----:B------:R-:W-:Y:S01]  /*0540*/  IADD3 R61, PT, PT, R5, 0x1400, RZ ;  /* 0x00001400053d7810 */ /* 0x000fe20007ffe0ff */
[----:B------:R-:W2:Y:S01]  /*0550*/  LDCU UR6, c[0x0][0x3b8] ;  /* 0x00007700ff0677ac */ /* 0x000ea20008000800 */
[----:B------:R-:W-:Y:S01]  /*0560*/  SHF.R.U32.HI R62, RZ, 0x5, R78 ;  /* 0x00000005ff3e7819 */ /* 0x000fe2000001164e */
[----:B------:R-:W-:Y:S01]  /*0570*/  BSSY.RECONVERGENT B0, `(.L_x_0) ;  /* 0x0000eb1000007945 */ /* 0x000fe20003800200 */
[----:B------:R-:W-:Y:S01]  /*0580*/  SHF.L.U32 R60, R78, 0x1, RZ ;  /* 0x000000014e3c7819 */ /* 0x000fe200000006ff */
[----:B------:R-:W3:Y:S01]  /*0590*/  LDCU UR11, c[0x0][0x3b8] ;  /* 0x00007700ff0b77ac */ /* 0x000ee20008000800 */
[----:B------:R-:W-:-:S02]  /*05a0*/  LOP3.LUT R84, R85, 0x3, RZ, 0xc0, !PT ;  /* 0x0000000355547812 */ /* 0x000fc400078ec0ff */
[----:B------:R-:W-:Y:S01]  /*05b0*/  LOP3.LUT R83, R60, 0x3e, RZ, 0xc0, !PT ;  /* 0x0000003e3c537812 */ /* 0x000fe200078ec0ff */
[----:B------:R-:W4:Y:S01]  /*05c0*/  LDCU UR10, c[0x0][0x3b8] ;  /* 0x00007700ff0a77ac */ /* 0x000f220008000800 */
[----:B------:R-:W-:Y:S02]  /*05d0*/  LOP3.LUT R86, R4, 0x1f, RZ, 0xc0, !PT ;  /* 0x0000001f04567812 */ /* 0x000fe400078ec0ff */
[C---:B------:R-:W-:Y:S01]  /*05e0*/  LOP3.LUT R87, R76.reuse, 0x1f, RZ, 0xc0, !PT ;  /* 0x0000001f4c577812 */ /* 0x040fe200078ec0ff */
[----:B------:R-:W3:Y:S01]  /*05f0*/  LDCU UR7, c[0x0][0x3b0] ;  /* 0x00007600ff0777ac */ /* 0x000ee20008000800 */
[C---:B------:R-:W-:Y:S02]  /*0600*/  LEA.HI R88, R76.reuse, R77, RZ, 0x1b ;  /* 0x0000004d4c587211 */ /* 0x040fe400078fd8ff */
[----:B------:R-:W-:Y:S01]  /*0610*/  LEA.HI R89, R76, R79, RZ, 0x1b ;  /* 0x0000004f4c597211 */ /* 0x000fe200078fd8ff */
[----:B-1----:R-:W-:Y:S01]  /*0620*/  USHF.R.S32.HI UR4, URZ, 0x1f, UR5 ;  /* 0x0000001fff047899 */ /* 0x002fe20008011405 */
[----:B------:R-:W-:-:S02]  /*0630*/  LOP3.LUT R95, R78, 0x1f, RZ, 0xc0, !PT ;  /* 0x0000001f4e5f7812 */ /* 0x000fc400078ec0ff */
[----:B------:R-:W-:Y:S01]  /*0640*/  IADD3 R92, PT, PT, R78, R75, RZ ;  /* 0x0000004b4e5c7210 */ /* 0x000fe20007ffe0ff */
[----:B------:R-:W-:Y:S01]  /*0650*/  ULEA.HI UR4, UR4, UR5, URZ, 0x2 ;  /* 0x0000000504047291 */ /* 0x000fe2000f8f10ff */
[----:B--2---:R-:W-:Y:S02]  /*0660*/  MOV R94, UR6 ;  /* 0x00000006005e7c02 */ /* 0x004fe40008000f00 */
[-C--:B------:R-:W-:Y:S01]  /*0670*/  IADD3 R96, PT, PT, R77, R62.reuse, RZ ;  /* 0x0000003e4d607210 */ /* 0x080fe20007ffe0ff */
[----:B------:R-:W-:Y:S01]  /*0680*/  USHF.R.S32.HI UR4, URZ, 0x2, UR4 ;  /* 0x00000002ff047899 */ /* 0x000fe20008011404 */
[----:B------:R-:W-:Y:S02]  /*0690*/  IADD3 R97, PT, PT, R79, R62, RZ ;  /* 0x0000003e4f617210 */ /* 0x000fe40007ffe0ff */
[C---:B0-----:R-:W-:Y:S02]  /*06a0*/  LEA R5, R64.reuse, R5, 0x18 ;  /* 0x0000000540057211 */ /* 0x041fe400078ec0ff */
[----:B------:R-:W-:-:S03]  /*06b0*/  LEA R61, R64, R61, 0x18 ;  /* 0x0000003d403d7211 */ /* 0x000fc600078ec0ff */
[C---:B------:R-:W-:Y:S02]  /*06c0*/  IMAD R82, R62.reuse, 0x50, R5 ;  /* 0x000000503e527824 */ /* 0x040fe400078e0205 */
[----:B------:R-:W-:Y:S02]  /*06d0*/  IMAD R60, R62, 0x50, R61 ;  /* 0x000000503e3c7824 */ /* 0x000fe400078e023d */
[----:B------:R-:W-:Y:S01]  /*06e0*/  IMAD R80, R80, 0x50, R5 ;  /* 0x0000005050507824 */ /* 0x000fe200078e0205 */
[----:B------:R-:W-:Y:S01]  /*06f0*/  IADD3 R82, PT, PT, R82, R83, RZ ;  /* 0x0000005352527210 */ /* 0x000fe20007ffe0ff */
[----:B------:R-:W-:Y:S01]  /*0700*/  IMAD R81, R81, 0x280, R61 ;  /* 0x0000028051517824 */ /* 0x000fe200078e023d */
[----:B------:R-:W-:Y:S02]  /*0710*/  IADD3 R83, PT, PT, R83, R60, RZ ;  /* 0x0000003c53537210 */ /* 0x000fe40007ffe0ff */
[----:B------:R-:W-:Y:S02]  /*0720*/  SHF.R.U32.HI R60, RZ, 0x5, R4 ;  /* 0x00000005ff3c7819 */ /* 0x000fe40000011604 */
[----:B------:R-:W-:-:S02]  /*0730*/  MOV R5, RZ ;  /* 0x000000ff00057202 */ /* 0x000fc40000000f00 */
[C---:B------:R-:W-:Y:S02]  /*0740*/  LOP3.LUT R91, R60.reuse, R77, RZ, 0xfc, !PT ;  /* 0x0000004d3c5b7212 */ /* 0x040fe400078efcff */
[----:B---34-:R-:W-:-:S07]  /*0750*/  LOP3.LUT R93, R60, R79, RZ, 0xfc, !PT ;  /* 0x0000004f3c5d7212 */ /* 0x018fce00078efcff */
.L_x_26:
[----:B0-----:R-:W0:Y:S01]  /*0760*/  LDCU UR5, c[0x0][0x3b8] ;  /* 0x00007700ff0577ac */ /* 0x001e220008000800 */
[----:B------:R-:W-:Y:S01]  /*0770*/  ISETP.NE.AND P4, PT, R84, 0x2, PT ;  /* 0x000000025400780c */ /* 0x000fe20003f85270 */
[----:B------:R-:W-:Y:S01]  /*0780*/  BSSY.RECONVERGENT B1, `(.L_x_1) ;  /* 0x0000036000017945 */ /* 0x000fe20003800200 */
[----:B------:R-:W-:Y:S02]  /*0790*/  MOV R108, R4 ;  /* 0x00000004006c7202 */ /* 0x000fe40000000f00 */
[----:B0-----:R-:W-:-:S04]  /*07a0*/  MOV R99, UR5 ;  /* 0x0000000500637c02 */ /* 0x001fc80008000f00 */
[----:B------:R-:W-:-:S05]  /*07b0*/  IADD3 R98, PT, PT, -R90, R99, RZ ;  /* 0x000000635a627210 */ /* 0x000fca0007ffe1ff */
[----:B-1234-:R-:W-:Y:S05]  /*07c0*/  @!P4 BRA `(.L_x_2) ;  /* 0x0000000000c4c947 */ /* 0x01efea0003800000 */
[----:B------:R-:W0:Y:S01]  /*07d0*/  LDC R65, c[0x0][0x3b0] ;  /* 0x0000ec00ff417b82 */ /* 0x000e220000000800 */
[----:B------:R-:W-:-:S04]  /*07e0*/  IADD3 R62, PT, PT, R86, R90, RZ ;  /* 0x0000005a563e7210 */ /* 0x000fc80007ffe0ff */
[----:B------:R-:W-:-:S04]  /*07f0*/  ISETP.GE.AND P0, PT, R62, R99, PT ;  /* 0x000000633e00720c */ /* 0x000fc80003f06270 */
[----:B0-----:R-:W-:-:S04]  /*0800*/  ISETP.LT.AND P0, PT, R91, R65, !P0 ;  /* 0x000000415b00720c */ /* 0x001fc80004701270 */
[----:B------:R-:W-:-:S13]  /*0810*/  ISETP.GT.AND P0, PT, R98, R86, P0 ;  /* 0x000000566200720c */ /* 0x000fda0000704270 */
[----:B------:R-:W0:Y:S01]  /*0820*/  @P0 LDC.64 R60, c[0x0][0x380] ;  /* 0x0000e000ff3c0b82 */ /* 0x000e220000000a00 */
[--C-:B------:R-:W-:Y:S01]  /*0830*/  @P0 IMAD R63, R91, R99, R62.reuse ;  /* 0x000000635b3f0224 */ /* 0x100fe200078e023e */
[----:B------:R-:W-:-:S03]  /*0840*/  @!P0 PRMT R62, RZ, 0x7610, R62 ;  /* 0x00007610ff3e8816 */ /* 0x000fc6000000003e */
[----:B0-----:R-:W-:-:S05]  /*0850*/  @P0 IMAD.WIDE.U32 R60, R63, 0x2, R60 ;  /* 0x000000023f3c0825 */ /* 0x001fca00078e003c */
[----:B------:R-:W2:Y:S01]  /*0860*/  @P0 LDG.E.U16.CONSTANT R62, desc[UR8][R60.64] ;  /* 0x000000083c3e0981 */ /* 0x000ea2000c1e9500 */
[----:B------:R-:W-:Y:S02]  /*0870*/  MOV R64, 0x400 ;  /* 0x0000040000407802 */ /* 0x000fe40000000f00 */
[----:B------:R-:W-:Y:S01]  /*0880*/  SHF.R.U32.HI R63, RZ, 0x5, R4 ;  /* 0x00000005ff3f7819 */ /* 0x000fe20000011604 */
[----:B------:R-:W0:Y:S01]  /*0890*/  S2R R101, SR_CgaCtaId ;  /* 0x0000000000657919 */ /* 0x000e220000008800 */
[----:B------:R-:W-:Y:S02]  /*08a0*/  ISETP.NE.AND P0, PT, R84, 0x3, PT ;  /* 0x000000035400780c */ /* 0x000fe40003f05270 */
[----:B------:R-:W-:Y:S02]  /*08b0*/  MOV R108, R76 ;  /* 0x0000004c006c7202 */ /* 0x000fe40000000f00 */
[----:B0-----:R-:W-:-:S05]  /*08c0*/  LEA R64, R101, R64, 0x18 ;  /* 0x0000004065407211 */ /* 0x001fca00078ec0ff */
[----:B------:R-:W-:-:S05]  /*08d0*/  IMAD R63, R63, 0x50, R64 ;  /* 0x000000503f3f7824 */ /* 0x000fca00078e0240 */
[----:B------:R-:W-:-:S05]  /*08e0*/  LEA R63, R86, R63, 0x1 ;  /* 0x0000003f563f7211 */ /* 0x000fca00078e08ff */
[----:B--2---:R0:W-:Y:S01]  /*08f0*/  STS.U16 [R63], R62 ;  /* 0x0000003e3f007388 */ /* 0x0041e20000000400 */
[----:B------:R-:W-:Y:S05]  /*0900*/  @!P0 BRA `(.L_x_2) ;  /* 0x0000000000748947 */ /* 0x000fea0003800000 */
[----:B0-----:R-:W-:-:S04]  /*0910*/  IADD3 R62, PT, PT, R87, R90, RZ ;  /* 0x0000005a573e7210 */ /* 0x001fc80007ffe0ff */
[----:B------:R-:W-:-:S04]  /*0920*/  ISETP.GE.AND P0, PT, R62, R99, PT ;  /* 0x000000633e00720c */ /* 0x000fc80003f06270 */
[----:B------:R-:W-:-:S04]  /*0930*/  ISETP.LT.AND P0, PT, R88, R65, !P0 ;  /* 0x000000415800720c */ /* 0x000fc80004701270 */
[----:B------:R-:W-:-:S13]  /*0940*/  ISETP.GT.AND P0, PT, R98, R87, P0 ;  /* 0x000000576200720c */ /* 0x000fda0000704270 */
[----:B------:R-:W0:Y:S01]  /*0950*/  @P0 LDC.64 R60, c[0x0][0x380] ;  /* 0x0000e000ff3c0b82 */ /* 0x000e220000000a00 */
[--C-:B------:R-:W-:Y:S01]  /*0960*/  @P0 IMAD R63, R88, R99, R62.reuse ;  /* 0x00000063583f0224 */ /* 0x100fe200078e023e */
[----:B------:R-:W-:-:S03]  /*0970*/  @!P0 PRMT R62, RZ, 0x7610, R62 ;  /* 0x00007610ff3e8816 */ /* 0x000fc6000000003e */
[----:B0-----:R-:W-:-:S05]  /*0980*/  @P0 IMAD.WIDE.U32 R60, R63, 0x2, R60 ;  /* 0x000000023f3c0825 */ /* 0x001fca00078e003c */
[----:B------:R-:W2:Y:S01]  /*0990*/  @P0 LDG.E.U16.CONSTANT R62, desc[UR8][R60.64] ;  /* 0x000000083c3e0981 */ /* 0x000ea2000c1e9500 */
[----:B------:R-:W-:Y:S02]  /*09a0*/  SHF.R.U32.HI R63, RZ, 0x5, R76 ;  /* 0x00000005ff3f7819 */ /* 0x000fe4000001164c */
[----:B------:R-:W-:Y:S02]  /*09b0*/  ISETP.NE.AND P0, PT, R84, RZ, PT ;  /* 0x000000ff5400720c */ /* 0x000fe40003f05270 */
[----:B------:R-:W-:Y:S01]  /*09c0*/  MOV R108, R78 ;  /* 0x0000004e006c7202 */ /* 0x000fe20000000f00 */
[----:B------:R-:W-:-:S05]  /*09d0*/  IMAD R64, R63, 0x50, R64 ;  /* 0x000000503f407824 */ /* 0x000fca00078e0240 */
[----:B------:R-:W-:-:S05]  /*09e0*/  LEA R63, R87, R64, 0x1 ;  /* 0x00000040573f7211 */ /* 0x000fca00078e08ff */
[----:B--2---:R1:W-:Y:S01]  /*09f0*/  STS.U16 [R63], R62 ;  /* 0x0000003e3f007388 */ /* 0x0043e20000000400 */
[----:B------:R-:W-:Y:S05]  /*0a00*/  @!P0 BRA `(.L_x_2) ;  /* 0x0000000000348947 */ /* 0x000fea0003800000 */
[----:B-1----:R-:W-:-:S04]  /*0a10*/  IADD3 R62, PT, PT, R95, R90, RZ ;  /* 0x0000005a5f3e7210 */ /* 0x002fc80007ffe0ff */
[----:B------:R-:W-:-:S04]  /*0a20*/  ISETP.GE.AND P0, PT, R62, R99, PT ;  /* 0x000000633e00720c */ /* 0x000fc80003f06270 */
[----:B------:R-:W-:-:S04]  /*0a30*/  ISETP.LT.AND P0, PT, R96, R65, !P0 ;  /* 0x000000416000720c */ /* 0x000fc80004701270 */
[----:B------:R-:W-:-:S13]  /*0a40*/  ISETP.GT.AND P0, PT, R98, R95, P0 ;  /* 0x0000005f6200720c */ /* 0x000fda0000704270 */
[----:B------:R2:W-:Y:S01]  /*0a50*/  @!P0 STS.U16 [R82], RZ ;  /* 0x000000ff52008388 */ /* 0x0005e20000000400 */
[----:B------:R-:W-:Y:S01]  /*0a60*/  @!P0 MOV R108, R92 ;  /* 0x0000005c006c8202 */ /* 0x000fe20000000f00 */
[----:B------:R-:W-:Y:S06]  /*0a70*/  @!P0 BRA `(.L_x_2) ;  /* 0x0000000000188947 */ /* 0x000fec0003800000 */
[----:B------:R-:W0:Y:S01]  /*0a80*/  LDC.64 R60, c[0x0][0x380] ;  /* 0x0000e000ff3c7b82 */ /* 0x000e220000000a00 */
[----:B------:R-:W-:-:S04]  /*0a90*/  IMAD R63, R96, R99, R62 ;  /* 0x00000063603f7224 */ /* 0x000fc800078e023e */
[----:B0-----:R-:W-:-:S06]  /*0aa0*/  IMAD.WIDE.U32 R60, R63, 0x2, R60 ;  /* 0x000000023f3c7825 */ /* 0x001fcc00078e003c */
[----:B------:R-:W3:Y:S01]  /*0ab0*/  LDG.E.U16.CONSTANT R61, desc[UR8][R60.64] ;  /* 0x000000083c3d7981 */ /* 0x000ee2000c1e9500 */
[----:B------:R-:W-:-:S03]  /*0ac0*/  MOV R108, R92 ;  /* 0x0000005c006c7202 */ /* 0x000fc60000000f00 */
[----:B---3--:R3:W-:Y:S04]  /*0ad0*/  STS.U16 [R82], R61 ;  /* 0x0000003d52007388 */ /* 0x0087e80000000400 */
.L_x_2:
[----:B------:R-:W-:Y:S05]  /*0ae0*/  BSYNC.RECONVERGENT B1 ;  /* 0x0000000000017941 */ /* 0x000fea0003800200 */
.L_x_1:
[----:B------:R-:W-:Y:S01]  /*0af0*/  LOP3.LUT R60, R85, 0xffff, RZ, 0xc0, !PT ;  /* 0x0000ffff553c7812 */ /* 0x000fe200078ec0ff */
[----:B------:R-:W-:Y:S03]  /*0b00*/  BSSY.RECONVERGENT B1, `(.L_x_3) ;  /* 0x0000057000017945 */ /* 0x000fe60003800200 */
[----:B------:R-:W-:-:S13]  /*0b10*/  ISETP.GE.U32.AND P5, PT, R60, 0x2, PT ;  /* 0x000000023c00780c */ /* 0x000fda0003fa6070 */
[----:B------:R-:W-:Y:S05]  /*0b20*/  @!P5 BRA `(.L_x_4) ;  /* 0x000000040050d947 */ /* 0x000fea0003800000 */
[C---:B------:R-:W-:Y:S01]  /*0b30*/  LEA R106, R75.reuse, R108, 0x1 ;  /* 0x0000006c4b6a7211 */ /* 0x040fe200078e08ff */
[----:B------:R-:W-:Y:S01]  /*0b40*/  IMAD R104, R75, 0x3, R108 ;  /* 0x000000034b687824 */ /* 0x000fe200078e026c */
[----:B------:R-:W-:-:S07]  /*0b50*/  IADD3 R102, PT, PT, R108, R75, RZ ;  /* 0x0000004b6c667210 */ /* 0x000fce0007ffe0ff */
.L_x_5:
[----:B------:R-:W-:Y:S02]  /*0b60*/  LOP3.LUT R109, R108, 0x1f, RZ, 0xc0, !PT ;  /* 0x0000001f6c6d7812 */ /* 0x000fe400078ec0ff */
[----:B------:R-:W-:Y:S02]  /*0b70*/  LOP3.LUT R105, R102, 0x1f, RZ, 0xc0, !PT ;  /* 0x0000001f66697812 */ /* 0x000fe400078ec0ff */
[----:B------:R-:W-:Y:S02]  /*0b80*/  SHF.R.U32.HI R110, RZ, 0x5, R108 ;  /* 0x00000005ff6e7819 */ /* 0x000fe4000001166c */
[----:B------:R-:W-:Y:S02]  /*0b90*/  MOV R99, UR10 ;  /* 0x0000000a00637c02 */ /* 0x000fe40008000f00 */
[----:B------:R-:W-:Y:S02]  /*0ba0*/  IADD3 R124, PT, PT, R109, R90, RZ ;  /* 0x0000005a6d7c7210 */ /* 0x000fe40007ffe0ff */
[----:B------:R-:W-:-:S02]  /*0bb0*/  LOP3.LUT R107, R106, 0x1f, RZ, 0xc0, !PT ;  /* 0x0000001f6a6b7812 */ /* 0x000fc400078ec0ff */
[----:B------:R-:W-:Y:S02]  /*0bc0*/  SHF.R.U32.HI R116, RZ, 0x5, R102 ;  /* 0x00000005ff747819 */ /* 0x000fe40000011666 */
[----:B------:R-:W-:Y:S02]  /*0bd0*/  LOP3.LUT R103, R104, 0x1f, RZ, 0xc0, !PT ;  /* 0x0000001f68677812 */ /* 0x000fe400078ec0ff */
[----:B------:R-:W-:Y:S02]  /*0be0*/  IADD3 R115, PT, PT, R105, R90, RZ ;  /* 0x0000005a69737210 */ /* 0x000fe40007ffe0ff */
[----:B------:R-:W-:Y:S02]  /*0bf0*/  IADD3 R122, PT, PT, R77, R110, RZ ;  /* 0x0000006e4d7a7210 */ /* 0x000fe40007ffe0ff */
[----:B------:R-:W-:Y:S02]  /*0c00*/  ISETP.GE.AND P0, PT, R124, R99, PT ;  /* 0x000000637c00720c */ /* 0x000fe40003f06270 */
[----:B------:R-:W-:-:S02]  /*0c10*/  SHF.R.U32.HI R114, RZ, 0x5, R106 ;  /* 0x00000005ff727819 */ /* 0x000fc4000001166a */
[----:B------:R-:W-:Y:S02]  /*0c20*/  IADD3 R119, PT, PT, R107, R90, RZ ;  /* 0x0000005a6b777210 */ /* 0x000fe40007ffe0ff */
[----:B------:R-:W-:Y:S02]  /*0c30*/  SHF.R.U32.HI R112, RZ, 0x5, R104 ;  /* 0x00000005ff707819 */ /* 0x000fe40000011668 */
[----:B------:R-:W-:Y:S02]  /*0c40*/  IADD3 R113, PT, PT, R77, R116, RZ ;  /* 0x000000744d717210 */ /* 0x000fe40007ffe0ff */
[----:B------:R-:W-:Y:S02]  /*0c50*/  IADD3 R120, PT, PT, R103, R90, RZ ;  /* 0x0000005a67787210 */ /* 0x000fe40007ffe0ff */
[----:B------:R-:W-:Y:S02]  /*0c60*/  ISETP.GE.AND P2, PT, R115, R99, PT ;  /* 0x000000637300720c */ /* 0x000fe40003f46270 */
[----:B------:R-:W-:-:S02]  /*0c70*/  ISETP.GE.OR P0, PT, R122, UR7, P0 ;  /* 0x000000077a007c0c */ /* 0x000fc40008706670 */
[----:B------:R-:W-:Y:S02]  /*0c80*/  IADD3 R117, PT, PT, R77, R114, RZ ;  /* 0x000000724d757210 */ /* 0x000fe40007ffe0ff */
[-C--:B------:R-:W-:Y:S02]  /*0c90*/  ISETP.GE.AND P1, PT, R119, R99.reuse, PT ;  /* 0x000000637700720c */ /* 0x080fe40003f26270 */
[----:B------:R-:W-:Y:S02]  /*0ca0*/  IADD3 R118, PT, PT, R77, R112, RZ ;  /* 0x000000704d767210 */ /* 0x000fe40007ffe0ff */
[----:B------:R-:W-:Y:S02]  /*0cb0*/  ISETP.GE.AND P3, PT, R120, R99, PT ;  /* 0x000000637800720c */ /* 0x000fe40003f66270 */
[----:B------:R-:W-:Y:S02]  /*0cc0*/  ISETP.LT.AND P2, PT, R113, UR7, !P2 ;  /* 0x0000000771007c0c */ /* 0x000fe4000d741270 */
[----:B------:R-:W-:-:S02]  /*0cd0*/  ISETP.LE.OR P0, PT, R98, R109, P0 ;  /* 0x0000006d6200720c */ /* 0x000fc40000703670 */
[----:B------:R-:W-:Y:S02]  /*0ce0*/  ISETP.LT.AND P1, PT, R117, UR7, !P1 ;  /* 0x0000000775007c0c */ /* 0x000fe4000cf21270 */
[----:B------:R-:W-:Y:S02]  /*0cf0*/  ISETP.LT.AND P3, PT, R118, UR7, !P3 ;  /* 0x0000000776007c0c */ /* 0x000fe4000df61270 */
[C---:B------:R-:W-:Y:S02]  /*0d00*/  ISETP.GT.AND P2, PT, R98.reuse, R105, P2 ;  /* 0x000000696200720c */ /* 0x040fe40001744270 */
[C---:B------:R-:W-:Y:S02]  /*0d10*/  ISETP.GT.AND P1, PT, R98.reuse, R107, P1 ;  /* 0x0000006b6200720c */ /* 0x040fe40000f24270 */
[----:B------:R-:W-:-:S03]  /*0d20*/  ISETP.GT.AND P3, PT, R98, R103, P3 ;  /* 0x000000676200720c */ /* 0x000fc60001f64270 */
[----:B------:R-:W4:Y:S01]  /*0d30*/  @!P0 LDC.64 R100, c[0x0][0x380] ;  /* 0x0000e000ff648b82 */ /* 0x000f220000000a00 */
[----:B------:R-:W-:-:S05]  /*0d40*/  @!P0 IMAD R111, R122, R99, R124 ;  /* 0x000000637a6f8224 */ /* 0x000fca00078e027c */
[-C--:B------:R-:W-:Y:S02]  /*0d50*/  @P2 IMAD R113, R113, R99.reuse, R115 ;  /* 0x0000006371712224 */ /* 0x080fe400078e0273 */
[----:B------:R-:W5:Y:S02]  /*0d60*/  @P2 LDC.64 R64, c[0x0][0x380] ;  /* 0x0000e000ff402b82 */ /* 0x000f640000000a00 */
[----:B------:R-:W-:-:S06]  /*0d70*/  @P3 IMAD R115, R118, R99, R120 ;  /* 0x0000006376733224 */ /* 0x000fcc00078e0278 */
[----:B01----:R-:W0:Y:S08]  /*0d80*/  @P1 LDC.64 R62, c[0x0][0x380] ;  /* 0x0000e000ff3e1b82 */ /* 0x003e300000000a00 */
[----:B---3--:R-:W1:Y:S01]  /*0d90*/  @P3 LDC.64 R60, c[0x0][0x380] ;  /* 0x0000e000ff3c3b82 */ /* 0x008e620000000a00 */
[----:B----4-:R-:W-:-:S04]  /*0da0*/  @!P0 IMAD.WIDE.U32 R100, R111, 0x2, R100 ;  /* 0x000000026f648825 */ /* 0x010fc800078e0064 */
[----:B------:R-:W-:Y:S02]  /*0db0*/  @P1 IMAD R111, R117, R99, R119 ;  /* 0x00000063756f1224 */ /* 0x000fe400078e0277 */
[----:B------:R-:W3:Y:S01]  /*0dc0*/  @!P0 LDG.E.U16.CONSTANT R100, desc[UR8][R100.64] ;  /* 0x0000000864648981 */ /* 0x000ee2000c1e9500 */
[----:B-----5:R-:W-:-:S06]  /*0dd0*/  @P2 IMAD.WIDE.U32 R64, R113, 0x2, R64 ;  /* 0x0000000271402825 */ /* 0x020fcc00078e0040 */
[----:B------:R-:W4:Y:S01]  /*0de0*/  @P2 LDG.E.U16.CONSTANT R64, desc[UR8][R64.64] ;  /* 0x0000000840402981 */ /* 0x000f22000c1e9500 */
[----:B0-----:R-:W-:-:S06]  /*0df0*/  @P1 IMAD.WIDE.U32 R62, R111, 0x2, R62 ;  /* 0x000000026f3e1825 */ /* 0x001fcc00078e003e */
[----:B------:R-:W5:Y:S01]  /*0e00*/  @P1 LDG.E.U16.CONSTANT R62, desc[UR8][R62.64] ;  /* 0x000000083e3e1981 */ /* 0x000f62000c1e9500 */
[----:B-1----:R-:W-:-:S06]  /*0e10*/  @P3 IMAD.WIDE.U32 R60, R115, 0x2, R60 ;  /* 0x00000002733c3825 */ /* 0x002fcc00078e003c */
[----:B------:R0:W2:Y:S01]  /*0e20*/  @P3 LDG.E.U16.CONSTANT R60, desc[UR8][R60.64] ;  /* 0x000000083c3c3981 */ /* 0x0000a2000c1e9500 */
[----:B------:R-:W1:Y:S01]  /*0e30*/  S2UR UR6, SR_CgaCtaId ;  /* 0x00000000000679c3 */ /* 0x000e620000008800 */
[----:B------:R-:W-:Y:S02]  /*0e40*/  UMOV UR5, 0x400 ;  /* 0x0000040000057882 */ /* 0x000fe40000000000 */
[----:B-1----:R-:W-:-:S06]  /*0e50*/  ULEA UR5, UR6, UR5, 0x18 ;  /* 0x0000000506057291 */ /* 0x002fcc000f8ec0ff */
[----:B------:R-:W-:-:S05]  /*0e60*/  @!P0 MOV R111, UR5 ;  /* 0x00000005006f8c02 */ /* 0x000fca0008000f00 */
[----:B------:R-:W-:Y:S01]  /*0e70*/  @!P0 IMAD R118, R110, 0x50, R111 ;  /* 0x000000506e768824 */ /* 0x000fe200078e026f */
[----:B------:R-:W-:-:S05]  /*0e80*/  @P0 MOV R111, UR5 ;  /* 0x00000005006f0c02 */ /* 0x000fca0008000f00 */
[--C-:B------:R-:W-:Y:S02]  /*0e90*/  @P0 IMAD R120, R110, 0x50, R111.reuse ;  /* 0x000000506e780824 */ /* 0x100fe400078e026f */
[C-C-:B------:R-:W-:Y:S02]  /*0ea0*/  @!P2 IMAD R110, R116.reuse, 0x50, R111.reuse ;  /* 0x00000050746ea824 */ /* 0x140fe400078e026f */
[--C-:B------:R-:W-:Y:S01]  /*0eb0*/  @P2 IMAD R122, R116, 0x50, R111.reuse ;  /* 0x00000050747a2824 */ /* 0x100fe200078e026f */
[C---:B0-----:R-:W-:Y:S01]  /*0ec0*/  @!P0 LEA R61, R109.reuse, R118, 0x1 ;  /* 0x000000766d3d8211 */ /* 0x041fe200078e08ff */
[C-C-:B------:R-:W-:Y:S01]  /*0ed0*/  @!P1 IMAD R116, R114.reuse, 0x50, R111.reuse ;  /* 0x0000005072749824 */ /* 0x140fe200078e026f */
[----:B------:R-:W-:Y:S01]  /*0ee0*/  @P0 LEA R120, R109, R120, 0x1 ;  /* 0x000000786d780211 */ /* 0x000fe200078e08ff */
[--C-:B------:R-:W-:Y:S01]  /*0ef0*/  @P1 IMAD R124, R114, 0x50, R111.reuse ;  /* 0x00000050727c1824 */ /* 0x100fe200078e026f */
[C---:B------:R-:W-:Y:S01]  /*0f00*/  @!P2 LEA R110, R105.reuse, R110, 0x1 ;  /* 0x0000006e696ea211 */ /* 0x040fe200078e08ff */
[C-C-:B------:R-:W-:Y:S01]  /*0f10*/  @!P3 IMAD R114, R112.reuse, 0x50, R111.reuse ;  /* 0x000000507072b824 */ /* 0x140fe200078e026f */
[----:B------:R-:W-:Y:S01]  /*0f20*/  @P2 LEA R105, R105, R122, 0x1 ;  /* 0x0000007a69692211 */ /* 0x000fe200078e08ff */
[----:B------:R-:W-:Y:S01]  /*0f30*/  @P3 IMAD R112, R112, 0x50, R111 ;  /* 0x0000005070703824 */ /* 0x000fe200078e026f */
[----:B------:R-:W-:-:S02]  /*0f40*/  @!P1 LEA R116, R107, R116, 0x1 ;  /* 0x000000746b749211 */ /* 0x000fc400078e08ff */
[----:B------:R-:W-:Y:S02]  /*0f50*/  @P1 LEA R107, R107, R124, 0x1 ;  /* 0x0000007c6b6b1211 */ /* 0x000fe400078e08ff */
[C---:B------:R-:W-:Y:S02]  /*0f60*/  @!P3 LEA R114, R103.reuse, R114, 0x1 ;  /* 0x000000726772b211 */ /* 0x040fe400078e08ff */
[----:B------:R-:W-:Y:S02]  /*0f70*/  @P3 LEA R103, R103, R112, 0x1 ;  /* 0x0000007067673211 */ /* 0x000fe400078e08ff */
[----:B------:R-:W-:-:S04]  /*0f80*/  IADD3 R108, PT, PT, R75, R108, R75 ;  /* 0x0000006c4b6c7210 */ /* 0x000fc80007ffe04b */
[C---:B------:R-:W-:Y:S02]  /*0f90*/  IADD3 R108, PT, PT, R75.reuse, R108, R75 ;  /* 0x0000006c4b6c7210 */ /* 0x040fe40007ffe04b */
[C---:B------:R-:W-:Y:S02]  /*0fa0*/  LEA R102, R75.reuse, R102, 0x2 ;  /* 0x000000664b667211 */ /* 0x040fe400078e10ff */
[C---:B------:R-:W-:Y:S02]  /*0fb0*/  LEA R106, R75.reuse, R106, 0x2 ;  /* 0x0000006a4b6a7211 */ /* 0x040fe400078e10ff */
[----:B------:R-:W-:Y:S01]  /*0fc0*/  LEA R104, R75, R104, 0x2 ;  /* 0x000000684b687211 */ /* 0x000fe200078e10ff */
[----:B---3--:R0:W-:Y:S04]  /*0fd0*/  @!P0 STS.U16 [R61], R100 ;  /* 0x000000643d008388 */ /* 0x0081e80000000400 */
[----:B------:R0:W-:Y:S04]  /*0fe0*/  @P0 STS.U16 [R120], RZ ;  /* 0x000000ff78000388 */ /* 0x0001e80000000400 */
[----:B------:R0:W-:Y:S04]  /*0ff0*/  @!P2 STS.U16 [R110], RZ ;  /* 0x000000ff6e00a388 */ /* 0x0001e80000000400 */
[----:B----4-:R0:W-:Y:S04]  /*1000*/  @P2 STS.U16 [R105], R64 ;  /* 0x0000004069002388 */ /* 0x0101e80000000400 */
[----:B------:R0:W-:Y:S04]  /*1010*/  @!P1 STS.U16 [R116], RZ ;  /* 0x000000ff74009388 */ /* 0x0001e80000000400 */
[----:B-----5:R0:W-:Y:S04]  /*1020*/  @P1 STS.U16 [R107], R62 ;  /* 0x0000003e6b001388 */ /* 0x0201e80000000400 */
[----:B------:R0:W-:Y:S04]  /*1030*/  @!P3 STS.U16 [R114], RZ ;  /* 0x000000ff7200b388 */ /* 0x0001e80000000400 */
[----:B--2---:R0:W-:Y:S01]  /*1040*/  @P3 STS.U16 [R103], R60 ;  /* 0x0000003c67003388 */ /* 0x0041e20000000400 */
[----:B------:R-:W-:-:S13]  /*1050*/  ISETP.GE.U32.AND P0, PT, R108, 0x800, PT ;  /* 0x000008006c00780c */ /* 0x000fda0003f06070 */
[----:B0-----:R-:W-:Y:S05]  /*1060*/  @!P0 BRA `(.L_x_5) ;  /* 0xfffffff800bc8947 */ /* 0x001fea000383ffff */
.L_x_4:
[----:B------:R-:W-:Y:S05]  /*1070*/  BSYNC.RECONVERGENT B1 ;  /* 0x0000000000017941 */ /* 0x000fea0003800200 */
.L_x_3:
[----:B------:R-:W-:Y:S01]  /*1080*/  BSSY.RECONVERGENT B1, `(.L_x_6) ;  /* 0x00000b3000017945 */ /* 0x000fe20003800200 */
[----:B------:R-:W-:-:S03]  /*1090*/  MOV R104, R4 ;  /* 0x0000000400687202 */ /* 0x000fc60000000f00 */
[----:B------:R-:W-:Y:S05]  /*10a0*/  @!P4 BRA `(.L_x_7) ;  /* 0x0000000800c0c947 */ /* 0x000fea0003800000 */
[----:B------:R-:W4:Y:S01]  /*10b0*/  S2R R64, SR_CgaCtaId ;  /* 0x0000000000407919 */ /* 0x000f220000008800 */
[----:B------:R-:W5:Y:S01]  /*10c0*/  LDC R100, c[0x0][0x3b4] ;  /* 0x0000ed00ff647b82 */ /* 0x000f620000000800 */
[----:B01----:R-:W-:Y:S01]  /*10d0*/  IADD3 R62, PT, PT, R86, R90, RZ ;  /* 0x0000005a563e7210 */ /* 0x003fe20007ffe0ff */
[----:B------:R-:W-:Y:S01]  /*10e0*/  BSSY.RECONVERGENT B2, `(.L_x_8) ;  /* 0x0000038000027945 */ /* 0x000fe20003800200 */
[----:B------:R-:W-:Y:S02]  /*10f0*/  MOV R60, 0x400 ;  /* 0x00000400003c7802 */ /* 0x000fe40000000f00 */
[----:B------:R-:W-:Y:S02]  /*1100*/  ISETP.GE.AND P0, PT, R62, R99, PT ;  /* 0x000000633e00720c */ /* 0x000fe40003f06270 */
[----:B------:R-:W-:Y:S02]  /*1110*/  IADD3 R101, PT, PT, R60, 0x1400, RZ ;  /* 0x000014003c657810 */ /* 0x000fe40007ffe0ff */
[----:B------:R-:W-:-:S02]  /*1120*/  SHF.R.U32.HI R60, RZ, 0x5, R4 ;  /* 0x00000005ff3c7819 */ /* 0x000fc40000011604 */
[----:B-----5:R-:W-:-:S04]  /*1130*/  ISETP.LT.AND P0, PT, R93, R100, !P0 ;  /* 0x000000645d00720c */ /* 0x020fc80004701270 */
[----:B------:R-:W-:Y:S02]  /*1140*/  ISETP.GT.AND P0, PT, R98, R86, P0 ;  /* 0x000000566200720c */ /* 0x000fe40000704270 */
[----:B----4-:R-:W-:-:S05]  /*1150*/  LEA R101, R64, R101, 0x18 ;  /* 0x0000006540657211 */ /* 0x010fca00078ec0ff */
[----:B---3--:R-:W-:-:S05]  /*1160*/  IMAD R61, R60, 0x50, R101 ;  /* 0x000000503c3d7824 */ /* 0x008fca00078e0265 */
[----:B------:R-:W-:Y:S02]  /*1170*/  LEA R102, R86, R61, 0x1 ;  /* 0x0000003d56667211 */ /* 0x000fe400078e08ff */
[----:B------:R-:W-:Y:S01]  /*1180*/  @!P0 PRMT R61, RZ, 0x7610, R61 ;  /* 0x00007610ff3d8816 */ /* 0x000fe2000000003d */
[----:B------:R-:W-:Y:S06]  /*1190*/  @!P0 BRA `(.L_x_9) ;  /* 0x0000000000b08947 */ /* 0x000fec0003800000 */
[----:B------:R-:W0:Y:S01]  /*11a0*/  LDC R103, c[0x0][0x3bc] ;  /* 0x0000ef00ff677b82 */ /* 0x000e220000000800 */
[----:B------:R-:W-:Y:S02]  /*11b0*/  IABS R104, R62 ;  /* 0x0000003e00687213 */ /* 0x000fe40000000000 */
[----:B0-----:R-:W-:-:S04]  /*11c0*/  IABS R63, R103 ;  /* 0x00000067003f7213 */ /* 0x001fc80000000000 */
[----:B------:R-:W0:Y:S08]  /*11d0*/  I2F.RP R64, R63 ;  /* 0x0000003f00407306 */ /* 0x000e300000209400 */
[----:B0-----:R-:W0:Y:S02]  /*11e0*/  MUFU.RCP R64, R64 ;  /* 0x0000004000407308 */ /* 0x001e240000001000 */
[----:B0-----:R-:W-:-:S06]  /*11f0*/  IADD3 R65, PT, PT, R64, 0xffffffe, RZ ;  /* 0x0ffffffe40417810 */ /* 0x001fcc0007ffe0ff */
[----:B------:R0:W1:Y:S02]  /*1200*/  F2I.FTZ.U32.TRUNC.NTZ R61, R65 ;  /* 0x00000041003d7305 */ /* 0x000064000021f000 */
[----:B0-----:R-:W0:Y:S01]  /*1210*/  LDC.64 R64, c[0x0][0x388] ;  /* 0x0000e200ff407b82 */ /* 0x001e220000000a00 */
[----:B-1----:R-:W-:-:S05]  /*1220*/  IADD3 R60, PT, PT, RZ, -R61, RZ ;  /* 0x8000003dff3c7210 */ /* 0x002fca0007ffe0ff */
[----:B------:R-:W-:Y:S02]  /*1230*/  IMAD R105, R60, R63, RZ ;  /* 0x0000003f3c697224 */ /* 0x000fe400078e02ff */
[----:B------:R-:W-:-:S05]  /*1240*/  HFMA2 R60, -RZ, RZ, 0, 0 ;  /* 0x00000000ff3c7431 */ /* 0x000fca00000001ff */
[----:B------:R-:W-:Y:S01]  /*1250*/  IMAD.HI.U32 R105, R61, R105, R60 ;  /* 0x000000693d697227 */ /* 0x000fe200078e003c */
[----:B------:R-:W-:-:S05]  /*1260*/  MOV R60, R104 ;  /* 0x00000068003c7202 */ /* 0x000fca0000000f00 */
[----:B------:R-:W-:-:S05]  /*1270*/  IMAD.HI.U32 R104, R105, R60, RZ ;  /* 0x0000003c69687227 */ /* 0x000fca00078e00ff */
[----:B------:R-:W-:-:S05]  /*1280*/  IADD3 R61, PT, PT, -R104, RZ, RZ ;  /* 0x000000ff683d7210 */ /* 0x000fca0007ffe1ff */
[----:B------:R-:W-:Y:S01]  /*1290*/  IMAD R60, R63, R61, R60 ;  /* 0x0000003d3f3c7224 */ /* 0x000fe200078e023c */
[----:B------:R-:W-:-:S04]  /*12a0*/  LOP3.LUT R61, R62, R103, RZ, 0x3c, !PT ;  /* 0x000000673e3d7212 */ /* 0x000fc800078e3cff */
[----:B------:R-:W-:Y:S02]  /*12b0*/  ISETP.GT.U32.AND P1, PT, R63, R60, PT ;  /* 0x0000003c3f00720c */ /* 0x000fe40003f24070 */
[----:B------:R-:W-:-:S11]  /*12c0*/  ISETP.GE.AND P2, PT, R61, RZ, PT ;  /* 0x000000ff3d00720c */ /* 0x000fd60003f46270 */
[-C--:B------:R-:W-:Y:S02]  /*12d0*/  @!P1 IADD3 R60, PT, PT, R60, -R63.reuse, RZ ;  /* 0x8000003f3c3c9210 */ /* 0x080fe40007ffe0ff */
[----:B------:R-:W-:Y:S02]  /*12e0*/  @!P1 IADD3 R104, PT, PT, R104, 0x1, RZ ;  /* 0x0000000168689810 */ /* 0x000fe40007ffe0ff */
[----:B------:R-:W-:Y:S02]  /*12f0*/  ISETP.GE.U32.AND P0, PT, R60, R63, PT ;  /* 0x0000003f3c00720c */ /* 0x000fe40003f06070 */
[----:B------:R-:W-:Y:S02]  /*1300*/  SHF.R.U32.HI R60, RZ, 0x2, R62 ;  /* 0x00000002ff3c7819 */ /* 0x000fe4000001163e */
[----:B------:R-:W-:-:S03]  /*1310*/  ISETP.NE.AND P1, PT, R103, RZ, PT ;  /* 0x000000ff6700720c */ /* 0x000fc60003f25270 */
[----:B------:R-:W-:Y:S02]  /*1320*/  IMAD R63, R93, UR4, R60 ;  /* 0x000000045d3f7c24 */ /* 0x000fe4000f8e023c */
[----:B------:R-:W1:Y:S02]  /*1330*/  LDC.64 R60, c[0x0][0x398] ;  /* 0x0000e600ff3c7b82 */ /* 0x000e640000000a00 */
[----:B0-----:R-:W-:Y:S02]  /*1340*/  IMAD.WIDE.U32 R64, R63, 0x4, R64 ;  /* 0x000000043f407825 */ /* 0x001fe400078e0040 */
[----:B------:R-:W-:-:S04]  /*1350*/  @P0 IADD3 R104, PT, PT, R104, 0x1, RZ ;  /* 0x0000000168680810 */ /* 0x000fc80007ffe0ff */
[----:B------:R-:W0:Y:S01]  /*1360*/  LDC.64 R62, c[0x0][0x390] ;  /* 0x0000e400ff3e7b82 */ /* 0x000e220000000a00 */
[----:B------:R-:W3:Y:S01]  /*1370*/  LDG.E.CONSTANT R64, desc[UR8][R64.64] ;  /* 0x0000000840407981 */ /* 0x000ee2000c1e9900 */
[----:B------:R-:W-:Y:S02]  /*1380*/  @!P2 IADD3 R104, PT, PT, -R104, RZ, RZ ;  /* 0x000000ff6868a210 */ /* 0x000fe40007ffe1ff */
[----:B------:R-:W-:-:S05]  /*1390*/  @!P1 LOP3.LUT R104, RZ, R103, RZ, 0x33, !PT ;  /* 0x00000067ff689212 */ /* 0x000fca00078e33ff */
[----:B------:R-:W-:-:S04]  /*13a0*/  IMAD R103, R0, R93, R104 ;  /* 0x0000005d00677224 */ /* 0x000fc800078e0268 */
[----:B-1----:R-:W-:-:S06]  /*13b0*/  IMAD.WIDE R60, R103, 0x2, R60 ;  /* 0x00000002673c7825 */ /* 0x002fcc00078e023c */
[----:B------:R-:W4:Y:S01]  /*13c0*/  LDG.E.U16.CONSTANT R60, desc[UR8][R60.64] ;  /* 0x000000083c3c7981 */ /* 0x000f22000c1e9500 */
[----:B0-----:R-:W-:-:S06]  /*13d0*/  IMAD.WIDE R62, R103, 0x2, R62 ;  /* 0x00000002673e7825 */ /* 0x001fcc00078e023e */
[----:B------:R-:W5:Y:S01]  /*13e0*/  LDG.E.U16.CONSTANT R63, desc[UR8][R62.64] ;  /* 0x000000083e3f7981 */ /* 0x000f62000c1e9500 */
[----:B------:R-:W-:-:S04]  /*13f0*/  SHF.L.U32 R103, R4, 0x3, RZ ;  /* 0x0000000304677819 */ /* 0x000fc800000006ff */
[----:B------:R-:W-:-:S04]  /*1400*/  LOP3.LUT R103, R103, 0x18, RZ, 0xc0, !PT ;  /* 0x0000001867677812 */ /* 0x000fc800078ec0ff */
[----:B---3--:R-:W-:-:S04]  /*1410*/  SHF.R.S32.HI R64, RZ, R103, R64 ;  /* 0x00000067ff407219 */ /* 0x008fc80000011440 */
[----:B------:R-:W-:-:S04]  /*1420*/  LOP3.LUT R64, R64, 0xff, RZ, 0xc0, !PT ;  /* 0x000000ff40407812 */ /* 0x000fc800078ec0ff */
[----:B------:R-:W4:Y:S02]  /*1430*/  I2F.F16 R65, R64 ;  /* 0x0000004000417306 */ /* 0x000f240000200c00 */
[----:B----4-:R-:W-:-:S04]  /*1440*/  HADD2 R65, R65.H0_H0, -R60.H0_H0 ;  /* 0xa000003c41417230 */ /* 0x010fc80000000800 */
[----:B-----5:R-:W-:-:S07]  /*1450*/  HMUL2 R61, R63.H0_H0, R65.H0_H0 ;  /* 0x200000413f3d7232 */ /* 0x020fce0000000800 */
.L_x_9:
[----:B------:R-:W-:Y:S05]  /*1460*/  BSYNC.RECONVERGENT B2 ;  /* 0x0000000000027941 */ /* 0x000fea0003800200 */
.L_x_8:
[----:B------:R4:W-:Y:S01]  /*1470*/  STS.U16 [R102], R61 ;  /* 0x0000003d66007388 */ /* 0x0009e20000000400 */
[----:B------:R-:W-:Y:S02]  /*1480*/  ISETP.NE.AND P0, PT, R84, 0x3, PT ;  /* 0x000000035400780c */ /* 0x000fe40003f05270 */
[----:B------:R-:W-:-:S11]  /*1490*/  MOV R104, R76 ;  /* 0x0000004c00687202 */ /* 0x000fd60000000f00 */
[----:B----4-:R-:W-:Y:S05]  /*14a0*/  @!P0 BRA `(.L_x_7) ;  /* 0x0000000400c08947 */ /* 0x010fea0003800000 */
[----:B------:R-:W-:Y:S01]  /*14b0*/  IADD3 R62, PT, PT, R87, R90, RZ ;  /* 0x0000005a573e7210 */ /* 0x000fe20007ffe0ff */
[----:B------:R-:W-:Y:S01]  /*14c0*/  BSSY.RECONVERGENT B2, `(.L_x_10) ;  /* 0x0000035000027945 */ /* 0x000fe20003800200 */
[----:B------:R-:W-:Y:S02]  /*14d0*/  SHF.R.U32.HI R60, RZ, 0x5, R76 ;  /* 0x00000005ff3c7819 */ /* 0x000fe4000001164c */
[----:B------:R-:W-:-:S03]  /*14e0*/  ISETP.GE.AND P0, PT, R62, R99, PT ;  /* 0x000000633e00720c */ /* 0x000fc60003f06270 */
[----:B------:R-:W-:Y:S01]  /*14f0*/  IMAD R60, R60, 0x50, R101 ;  /* 0x000000503c3c7824 */ /* 0x000fe200078e0265 */
[----:B------:R-:W-:-:S04]  /*1500*/  ISETP.LT.AND P0, PT, R89, R100, !P0 ;  /* 0x000000645900720c */ /* 0x000fc80004701270 */
[----:B------:R-:W-:Y:S02]  /*1510*/  ISETP.GT.AND P0, PT, R98, R87, P0 ;  /* 0x000000576200720c */ /* 0x000fe40000704270 */
[----:B------:R-:W-:-:S11]  /*1520*/  LEA R101, R87, R60, 0x1 ;  /* 0x0000003c57657211 */ /* 0x000fd600078e08ff */
        /* <DEDUP_REMOVED lines=46> */
.L_x_11:
[----:B------:R-:W-:Y:S05]  /*1810*/  BSYNC.RECONVERGENT B2 ;  /* 0x0000000000027941 */ /* 0x000fea0003800200 */
.L_x_10:
[----:B------:R4:W-:Y:S01]  /*1820*/  STS.U16 [R101], R61 ;  /* 0x0000003d65007388 */ /* 0x0009e20000000400 */
[----:B------:R-:W-:Y:S02]  /*1830*/  ISETP.NE.AND P0, PT, R84, RZ, PT ;  /* 0x000000ff5400720c */ /* 0x000fe40003f05270 */
[----:B------:R-:W-:-:S11]  /*1840*/  MOV R104, R78 ;  /* 0x0000004e00687202 */ /* 0x000fd60000000f00 */
[----:B----4-:R-:W-:Y:S05]  /*1850*/  @!P0 BRA `(.L_x_7) ;  /* 0x0000000000d48947 */ /* 0x010fea0003800000 */
[----:B------:R-:W-:-:S04]  /*1860*/  IADD3 R62, PT, PT, R95, R90, RZ ;  /* 0x0000005a5f3e7210 */ /* 0x000fc80007ffe0ff */
[----:B------:R-:W-:-:S04]  /*1870*/  ISETP.GE.AND P0, PT, R62, R99, PT ;  /* 0x000000633e00720c */ /* 0x000fc80003f06270 */
[----:B------:R-:W-:-:S04]  /*1880*/  ISETP.LT.AND P0, PT, R97, R100, !P0 ;  /* 0x000000646100720c */ /* 0x000fc80004701270 */
[----:B------:R-:W-:-:S13]  /*1890*/  ISETP.GT.AND P0, PT, R98, R95, P0 ;  /* 0x0000005f6200720c */ /* 0x000fda0000704270 */
[----:B------:R4:W-:Y:S01]  /*18a0*/  @!P0 STS.U16 [R83], RZ ;  /* 0x000000ff53008388 */ /* 0x0009e20000000400 */
[----:B------:R-:W-:Y:S01]  /*18b0*/  @!P0 MOV R104, R92 ;  /* 0x0000005c00688202 */ /* 0x000fe20000000f00 */
        /* <DEDUP_REMOVED lines=35> */
[----:B------:R-:W5:Y:S01]  /*1af0*/  LDG.E.U16.CONSTANT R60, desc[UR8][R60.64] ;  /* 0x000000083c3c7981 */ /* 0x000f62000c1e9500 */
[----:B0-----:R-:W-:-:S06]  /*1b00*/  IMAD.WIDE R62, R101, 0x2, R62 ;  /* 0x00000002653e7825 */ /* 0x001fcc00078e023e */
[----:B------:R-:W2:Y:S01]  /*1b10*/  LDG.E.U16.CONSTANT R63, desc[UR8][R62.64] ;  /* 0x000000083e3f7981 */ /* 0x000ea2000c1e9500 */
[----:B------:R-:W-:-:S04]  /*1b20*/  SHF.L.U32 R100, R78, 0x3, RZ ;  /* 0x000000034e647819 */ /* 0x000fc800000006ff */
[----:B------:R-:W-:Y:S02]  /*1b30*/  LOP3.LUT R101, R100, 0x18, RZ, 0xc0, !PT ;  /* 0x0000001864657812 */ /* 0x000fe400078ec0ff */
[----:B------:R-:W-:Y:S02]  /*1b40*/  MOV R104, R92 ;  /* 0x0000005c00687202 */ /* 0x000fe40000000f00 */
[----:B---3--:R-:W-:-:S04]  /*1b50*/  SHF.R.S32.HI R64, RZ, R101, R64 ;  /* 0x00000065ff407219 */ /* 0x008fc80000011440 */
[----:B------:R-:W-:-:S04]  /*1b60*/  LOP3.LUT R64, R64, 0xff, RZ, 0xc0, !PT ;  /* 0x000000ff40407812 */ /* 0x000fc800078ec0ff */
[----:B------:R-:W5:Y:S02]  /*1b70*/  I2F.F16 R65, R64 ;  /* 0x0000004000417306 */ /* 0x000f640000200c00 */
[----:B-----5:R-:W-:-:S04]  /*1b80*/  HADD2 R65, R65.H0_H0, -R60.H0_H0 ;  /* 0xa000003c41417230 */ /* 0x020fc80000000800 */
[----:B--2---:R-:W-:-:S05]  /*1b90*/  HMUL2 R63, R63.H0_H0, R65.H0_H0 ;  /* 0x200000413f3f7232 */ /* 0x004fca0000000800 */
[----:B------:R0:W-:Y:S02]  /*1ba0*/  STS.U16 [R83], R63 ;  /* 0x0000003f53007388 */ /* 0x0001e40000000400 */
.L_x_7:
[----:B------:R-:W-:Y:S05]  /*1bb0*/  BSYNC.RECONVERGENT B1 ;  /* 0x0000000000017941 */ /* 0x000fea0003800200 */
.L_x_6:
[----:B------:R-:W-:Y:S04]  /*1bc0*/  BSSY.RECONVERGENT B1, `(.L_x_12) ;  /* 0x0000103000017945 */ /* 0x000fe80003800200 */
[----:B------:R-:W-:Y:S05]  /*1bd0*/  @!P5 BRA `(.L_x_13) ;  /* 0x000000100004d947 */ /* 0x000fea0003800000 */
.L_x_23:
[----:B0-----:R-:W5:Y:S01]  /*1be0*/  LDC R110, c[0x0][0x3b4] ;  /* 0x0000ed00ff6e7b82 */ /* 0x001f620000000800 */
[----:B------:R-:W-:Y:S01]  /*1bf0*/  LOP3.LUT R103, R104, 0x1f, RZ, 0xc0, !PT ;  /* 0x0000001f68677812 */ /* 0x000fe200078ec0ff */
[----:B------:R-:W-:Y:S01]  /*1c00*/  BSSY.RECONVERGENT B2, `(.L_x_14) ;  /* 0x0000046000027945 */ /* 0x000fe20003800200 */
[----:B------:R-:W-:Y:S02]  /*1c10*/  MOV R99, UR11 ;  /* 0x0000000b00637c02 */ /* 0x000fe40008000f00 */
[----:B------:R-:W-:Y:S02]  /*1c20*/  SHF.R.U32.HI R101, RZ, 0x5, R104 ;  /* 0x00000005ff657819 */ /* 0x000fe40000011668 */
[----:B01----:R-:W-:Y:S02]  /*1c30*/  IADD3 R62, PT, PT, R103, R90, RZ ;  /* 0x0000005a673e7210 */ /* 0x003fe40007ffe0ff */
[----:B------:R-:W-:Y:S02]  /*1c40*/  IADD3 R105, PT, PT, R79, R101, RZ ;  /* 0x000000654f697210 */ /* 0x000fe40007ffe0ff */
[----:B------:R-:W-:-:S04]  /*1c50*/  ISETP.GE.AND P0, PT, R62, R99, PT ;  /* 0x000000633e00720c */ /* 0x000fc80003f06270 */
[----:B-----5:R-:W-:-:S04]  /*1c60*/  ISETP.GE.OR P0, PT, R105, R110, P0 ;  /* 0x0000006e6900720c */ /* 0x020fc80000706670 */
[----:B------:R-:W-:-:S13]  /*1c70*/  ISETP.LE.OR P0, PT, R98, R103, P0 ;  /* 0x000000676200720c */ /* 0x000fda0000703670 */
[----:B------:R-:W-:Y:S05]  /*1c80*/  @P0 BRA `(.L_x_15) ;  /* 0x0000000000d40947 */ /* 0x000fea0003800000 */
[----:B------:R-:W0:Y:S01]  /*1c90*/  LDC R100, c[0x0][0x3bc] ;  /* 0x0000ef00ff647b82 */ /* 0x000e220000000800 */
[----:B------:R-:W-:Y:S02]  /*1ca0*/  IABS R102, R62 ;  /* 0x0000003e00667213 */ /* 0x000fe40000000000 */
[----:B0-----:R-:W-:-:S04]  /*1cb0*/  IABS R63, R100 ;  /* 0x00000064003f7213 */ /* 0x001fc80000000000 */
[----:B------:R-:W0:Y:S08]  /*1cc0*/  I2F.RP R64, R63 ;  /* 0x0000003f00407306 */ /* 0x000e300000209400 */
[----:B0-----:R-:W0:Y:S02]  /*1cd0*/  MUFU.RCP R64, R64 ;  /* 0x0000004000407308 */ /* 0x001e240000001000 */
[----:B0-----:R-:W-:-:S06]  /*1ce0*/  IADD3 R65, PT, PT, R64, 0xffffffe, RZ ;  /* 0x0ffffffe40417810 */ /* 0x001fcc0007ffe0ff */
[----:B---3--:R0:W1:Y:S02]  /*1cf0*/  F2I.FTZ.U32.TRUNC.NTZ R61, R65 ;  /* 0x00000041003d7305 */ /* 0x008064000021f000 */
        /* <DEDUP_REMOVED lines=22> */
[----:B------:R3:W5:Y:S01]  /*1e60*/  LDG.E.CONSTANT R64, desc[UR8][R64.64] ;  /* 0x0000000840407981 */ /* 0x000762000c1e9900 */
[----:B------:R-:W-:Y:S02]  /*1e70*/  @!P2 IADD3 R102, PT, PT, -R102, RZ, RZ ;  /* 0x000000ff6666a210 */ /* 0x000fe40007ffe1ff */
[----:B------:R-:W-:-:S05]  /*1e80*/  @!P1 LOP3.LUT R102, RZ, R100, RZ, 0x33, !PT ;  /* 0x00000064ff669212 */ /* 0x000fca00078e33ff */
[----:B------:R-:W-:-:S04]  /*1e90*/  IMAD R105, R0, R105, R102 ;  /* 0x0000006900697224 */ /* 0x000fc800078e0266 */
[----:B-1----:R-:W-:-:S06]  /*1ea0*/  IMAD.WIDE R60, R105, 0x2, R60 ;  /* 0x00000002693c7825 */ /* 0x002fcc00078e023c */
[----:B------:R-:W2:Y:S01]  /*1eb0*/  LDG.E.U16.CONSTANT R60, desc[UR8][R60.64] ;  /* 0x000000083c3c7981 */ /* 0x000ea2000c1e9500 */
[----:B0-----:R-:W-:-:S06]  /*1ec0*/  IMAD.WIDE R62, R105, 0x2, R62 ;  /* 0x00000002693e7825 */ /* 0x001fcc00078e023e */
[----:B------:R0:W4:Y:S01]  /*1ed0*/  LDG.E.U16.CONSTANT R63, desc[UR8][R62.64] ;  /* 0x000000083e3f7981 */ /* 0x000122000c1e9500 */
[----:B------:R-:W1:Y:S01]  /*1ee0*/  S2UR UR6, SR_CgaCtaId ;  /* 0x00000000000679c3 */ /* 0x000e620000008800 */
[----:B------:R-:W-:-:S04]  /*1ef0*/  SHF.L.U32 R100, R104, 0x3, RZ ;  /* 0x0000000368647819 */ /* 0x000fc800000006ff */
[----:B---3--:R-:W-:Y:S01]  /*1f00*/  LOP3.LUT R65, R100, 0x18, RZ, 0xc0, !PT ;  /* 0x0000001864417812 */ /* 0x008fe200078ec0ff */
[----:B------:R-:W-:Y:S02]  /*1f10*/  UMOV UR5, 0x400 ;  /* 0x0000040000057882 */ /* 0x000fe40000000000 */
[----:B------:R-:W-:-:S04]  /*1f20*/  UIADD3 UR5, UPT, UPT, UR5, 0x1400, URZ ;  /* 0x0000140005057890 */ /* 0x000fc8000fffe0ff */
[----:B-1----:R-:W-:-:S06]  /*1f30*/  ULEA UR5, UR6, UR5, 0x18 ;  /* 0x0000000506057291 */ /* 0x002fcc000f8ec0ff */
[----:B------:R-:W-:-:S05]  /*1f40*/  MOV R100, UR5 ;  /* 0x0000000500647c02 */ /* 0x000fca0008000f00 */
[----:B0-----:R-:W-:-:S05]  /*1f50*/  IMAD R62, R101, 0x50, R100 ;  /* 0x00000050653e7824 */ /* 0x001fca00078e0264 */
[----:B------:R-:W-:Y:S02]  /*1f60*/  LEA R62, R103, R62, 0x1 ;  /* 0x0000003e673e7211 */ /* 0x000fe400078e08ff */
[----:B-----5:R-:W-:-:S04]  /*1f70*/  SHF.R.S32.HI R64, RZ, R65, R64 ;  /* 0x00000041ff407219 */ /* 0x020fc80000011440 */
[----:B------:R-:W-:-:S04]  /*1f80*/  LOP3.LUT R64, R64, 0xff, RZ, 0xc0, !PT ;  /* 0x000000ff40407812 */ /* 0x000fc800078ec0ff */
[----:B------:R-:W2:Y:S02]  /*1f90*/  I2F.F16 R65, R64 ;  /* 0x0000004000417306 */ /* 0x000ea40000200c00 */
[----:B--2---:R-:W-:-:S04]  /*1fa0*/  HADD2 R60, R65.H0_H0, -R60.H0_H0 ;  /* 0xa000003c413c7230 */ /* 0x004fc80000000800 */
[----:B----4-:R-:W-:-:S05]  /*1fb0*/  HMUL2 R60, R63.H0_H0, R60.H0_H0 ;  /* 0x2000003c3f3c7232 */ /* 0x010fca0000000800 */
[----:B------:R0:W-:Y:S01]  /*1fc0*/  STS.U16 [R62], R60 ;  /* 0x0000003c3e007388 */ /* 0x0001e20000000400 */
[----:B------:R-:W-:Y:S05]  /*1fd0*/  BRA `(.L_x_16) ;  /* 0x0000000000207947 */ /* 0x000fea0003800000 */
.L_x_15:
[----:B------:R-:W0:Y:S01]  /*1fe0*/  S2UR UR6, SR_CgaCtaId ;  /* 0x00000000000679c3 */ /* 0x000e220000008800 */
[----:B------:R-:W-:Y:S02]  /*1ff0*/  UMOV UR5, 0x400 ;  /* 0x0000040000057882 */ /* 0x000fe40000000000 */
[----:B------:R-:W-:-:S04]  /*2000*/  UIADD3 UR5, UPT, UPT, UR5, 0x1400, URZ ;  /* 0x0000140005057890 */ /* 0x000fc8000fffe0ff */
[----:B0-----:R-:W-:-:S06]  /*2010*/  ULEA UR5, UR6, UR5, 0x18 ;  /* 0x0000000506057291 */ /* 0x001fcc000f8ec0ff */
[----:B------:R-:W-:-:S05]  /*2020*/  MOV R100, UR5 ;  /* 0x0000000500647c02 */ /* 0x000fca0008000f00 */
[----:B------:R-:W-:-:S05]  /*2030*/  IMAD R60, R101, 0x50, R100 ;  /* 0x00000050653c7824 */ /* 0x000fca00078e0264 */
[----:B------:R-:W-:-:S05]  /*2040*/  LEA R60, R103, R60, 0x1 ;  /* 0x0000003c673c7211 */ /* 0x000fca00078e08ff */
[----:B------:R1:W-:Y:S02]  /*2050*/  STS.U16 [R60], RZ ;  /* 0x000000ff3c007388 */ /* 0x0003e40000000400 */
.L_x_16:
[----:B------:R-:W-:Y:S05]  /*2060*/  BSYNC.RECONVERGENT B2 ;  /* 0x0000000000027941 */ /* 0x000fea0003800200 */
.L_x_14:
[----:B------:R-:W-:Y:S01]  /*2070*/  IADD3 R112, PT, PT, R75, R104, RZ ;  /* 0x000000684b707210 */ /* 0x000fe20007ffe0ff */
[----:B------:R-:W-:Y:S03]  /*2080*/  BSSY.RECONVERGENT B2, `(.L_x_17) ;  /* 0x000004a000027945 */ /* 0x000fe60003800200 */
[----:B------:R-:W-:Y:S02]  /*2090*/  LOP3.LUT R115, R112, 0x1f, RZ, 0xc0, !PT ;  /* 0x0000001f70737812 */ /* 0x000fe400078ec0ff */
[----:B------:R-:W-:Y:S02]  /*20a0*/  SHF.R.U32.HI R113, RZ, 0x5, R112 ;  /* 0x00000005ff717819 */ /* 0x000fe40000011670 */
[----:B0-----:R-:W-:Y:S02]  /*20b0*/  IADD3 R62, PT, PT, R115, R90, RZ ;  /* 0x0000005a733e7210 */ /* 0x001fe40007ffe0ff */
[----:B------:R-:W-:-:S02]  /*20c0*/  IADD3 R117, PT, PT, R79, R113, RZ ;  /* 0x000000714f757210 */ /* 0x000fc40007ffe0ff */
[----:B------:R-:W-:Y:S02]  /*20d0*/  ISETP.GE.AND P0, PT, R62, R99, PT ;  /* 0x000000633e00720c */ /* 0x000fe40003f06270 */
[-C--:B------:R-:W-:Y:S02]  /*20e0*/  IADD3 R102, PT, PT, R112, R75.reuse, RZ ;  /* 0x0000004b70667210 */ /* 0x080fe40007ffe0ff */
[----:B------:R-:W-:Y:S02]  /*20f0*/  ISETP.LT.AND P0, PT, R117, R110, !P0 ;  /* 0x0000006e7500720c */ /* 0x000fe40004701270 */
[----:B------:R-:W-:Y:S02]  /*2100*/  IADD3 R104, PT, PT, R102, R75, RZ ;  /* 0x0000004b66687210 */ /* 0x000fe40007ffe0ff */
[----:B------:R-:W-:Y:S02]  /*2110*/  ISETP.GT.AND P2, PT, R98, R115, P0 ;  /* 0x000000736200720c */ /* 0x000fe40000744270 */
[----:B------:R-:W-:-:S02]  /*2120*/  LOP3.LUT R101, R102, 0x1f, RZ, 0xc0, !PT ;  /* 0x0000001f66657812 */ /* 0x000fc400078ec0ff */
[----:B------:R-:W-:Y:S02]  /*2130*/  LOP3.LUT R103, R104, 0x1f, RZ, 0xc0, !PT ;  /* 0x0000001f68677812 */ /* 0x000fe400078ec0ff */
[----:B------:R-:W-:Y:S02]  /*2140*/  SHF.R.U32.HI R105, RZ, 0x5, R102 ;  /* 0x00000005ff697819 */ /* 0x000fe40000011666 */
[-C--:B------:R-:W-:Y:S02]  /*2150*/  IADD3 R108, PT, PT, R101, R90.reuse, RZ ;  /* 0x0000005a656c7210 */ /* 0x080fe40007ffe0ff */
[----:B------:R-:W-:Y:S02]  /*2160*/  SHF.R.U32.HI R107, RZ, 0x5, R104 ;  /* 0x00000005ff6b7819 */ /* 0x000fe40000011668 */
[----:B------:R-:W-:Y:S01]  /*2170*/  IADD3 R106, PT, PT, R103, R90, RZ ;  /* 0x0000005a676a7210 */ /* 0x000fe20007ffe0ff */
[----:B-1----:R-:W-:Y:S01]  /*2180*/  @!P2 IMAD R60, R113, 0x50, R100 ;  /* 0x00000050713ca824 */ /* 0x002fe200078e0264 */
[----:B------:R-:W-:-:S02]  /*2190*/  IADD3 R111, PT, PT, R79, R105, RZ ;  /* 0x000000694f6f7210 */ /* 0x000fc40007ffe0ff */
[----:B------:R-:W-:Y:S02]  /*21a0*/  ISETP.GE.AND P1, PT, R108, R99, PT ;  /* 0x000000636c00720c */ /* 0x000fe40003f26270 */
[----:B------:R-:W-:Y:S02]  /*21b0*/  @!P2 LEA R60, R115, R60, 0x1 ;  /* 0x0000003c733ca211 */ /* 0x000fe400078e08ff */
[----:B------:R-:W-:Y:S02]  /*21c0*/  IADD3 R109, PT, PT, R79, R107, RZ ;  /* 0x0000006b4f6d7210 */ /* 0x000fe40007ffe0ff */
[----:B------:R-:W-:Y:S01]  /*21d0*/  ISETP.GE.AND P0, PT, R106, R99, PT ;  /* 0x000000636a00720c */ /* 0x000fe20003f06270 */
[----:B------:R0:W-:Y:S01]  /*21e0*/  @!P2 STS.U16 [R60], RZ ;  /* 0x000000ff3c00a388 */ /* 0x0001e20000000400 */
[-C--:B------:R-:W-:Y:S02]  /*21f0*/  ISETP.LT.AND P1, PT, R111, R110.reuse, !P1 ;  /* 0x0000006e6f00720c */ /* 0x080fe40004f21270 */
[----:B------:R-:W-:-:S02]  /*2200*/  ISETP.LT.AND P0, PT, R109, R110, !P0 ;  /* 0x0000006e6d00720c */ /* 0x000fc40004701270 */
[C---:B------:R-:W-:Y:S02]  /*2210*/  ISETP.GT.AND P1, PT, R98.reuse, R101, P1 ;  /* 0x000000656200720c */ /* 0x040fe40000f24270 */
[----:B------:R-:W-:Y:S01]  /*2220*/  ISETP.GT.AND P0, PT, R98, R103, P0 ;  /* 0x000000676200720c */ /* 0x000fe20000704270 */
[----:B0-----:R-:W-:-:S12]  /*2230*/  @!P2 BRA `(.L_x_18) ;  /* 0x0000000000b8a947 */ /* 0x001fd80003800000 */
[----:B------:R-:W0:Y:S01]  /*2240*/  LDC R110, c[0x0][0x3bc] ;  /* 0x0000ef00ff6e7b82 */ /* 0x000e220000000800 */
[----:B------:R-:W-:Y:S02]  /*2250*/  IABS R64, R62 ;  /* 0x0000003e00407213 */ /* 0x000fe40000000000 */
[----:B0-----:R-:W-:-:S04]  /*2260*/  IABS R63, R110 ;  /* 0x0000006e003f7213 */ /* 0x001fc80000000000 */
[----:B------:R-:W0:Y:S08]  /*2270*/  I2F.RP R65, R63 ;  /* 0x0000003f00417306 */ /* 0x000e300000209400 */
[----:B0-----:R-:W3:Y:S02]  /*2280*/  MUFU.RCP R65, R65 ;  /* 0x0000004100417308 */ /* 0x001ee40000001000 */
[----:B---3--:R-:W-:-:S06]  /*2290*/  IADD3 R61, PT, PT, R65, 0xffffffe, RZ ;  /* 0x0ffffffe413d7810 */ /* 0x008fcc0007ffe0ff */
[----:B------:R-:W0:Y:S02]  /*22a0*/  F2I.FTZ.U32.TRUNC.NTZ R61, R61 ;  /* 0x0000003d003d7305 */ /* 0x000e24000021f000 */
[----:B0-----:R-:W-:-:S05]  /*22b0*/  IADD3 R60, PT, PT, RZ, -R61, RZ ;  /* 0x8000003dff3c7210 */ /* 0x001fca0007ffe0ff */
[----:B------:R-:W-:Y:S02]  /*22c0*/  IMAD R119, R60, R63, RZ ;  /* 0x0000003f3c777224 */ /* 0x000fe400078e02ff */
[----:B------:R-:W-:-:S05]  /*22d0*/  HFMA2 R60, -RZ, RZ, 0, 0 ;  /* 0x00000000ff3c7431 */ /* 0x000fca00000001ff */
[----:B------:R-:W-:-:S06]  /*22e0*/  IMAD.HI.U32 R119, R61, R119, R60 ;  /* 0x000000773d777227 */ /* 0x000fcc00078e003c */
[----:B------:R-:W-:-:S05]  /*22f0*/  IMAD.HI.U32 R114, R119, R64, RZ ;  /* 0x0000004077727227 */ /* 0x000fca00078e00ff */
[----:B------:R-:W-:-:S05]  /*2300*/  IADD3 R60, PT, PT, -R114, RZ, RZ ;  /* 0x000000ff723c7210 */ /* 0x000fca0007ffe1ff */
[C---:B------:R-:W-:Y:S02]  /*2310*/  IMAD R64, R63.reuse, R60, R64 ;  /* 0x0000003c3f407224 */ /* 0x040fe400078e0240 */
[----:B------:R-:W0:Y:S03]  /*2320*/  LDC.64 R60, c[0x0][0x388] ;  /* 0x0000e200ff3c7b82 */ /* 0x000e260000000a00 */
[----:B------:R-:W-:-:S13]  /*2330*/  ISETP.GT.U32.AND P3, PT, R63, R64, PT ;  /* 0x000000403f00720c */ /* 0x000fda0003f64070 */
[----:B------:R-:W-:-:S04]  /*2340*/  @!P3 IADD3 R64, PT, PT, R64, -R63, RZ ;  /* 0x8000003f4040b210 */ /* 0x000fc80007ffe0ff */
[----:B------:R-:W-:Y:S02]  /*2350*/  ISETP.GE.U32.AND P2, PT, R64, R63, PT ;  /* 0x0000003f4000720c */ /* 0x000fe40003f46070 */
[----:B------:R-:W-:Y:S02]  /*2360*/  SHF.R.U32.HI R64, RZ, 0x2, R62 ;  /* 0x00000002ff407819 */ /* 0x000fe4000001163e */
[----:B------:R-:W-:-:S03]  /*2370*/  LOP3.LUT R62, R62, R110, RZ, 0x3c, !PT ;  /* 0x0000006e3e3e7212 */ /* 0x000fc600078e3cff */
[----:B------:R-:W-:Y:S01]  /*2380*/  IMAD R65, R117, UR4, R64 ;  /* 0x0000000475417c24 */ /* 0x000fe2000f8e0240 */
[----:B------:R-:W-:Y:S02]  /*2390*/  ISETP.GE.AND P4, PT, R62, RZ, PT ;  /* 0x000000ff3e00720c */ /* 0x000fe40003f86270 */
[----:B------:R-:W1:Y:S01]  /*23a0*/  LDC.64 R62, c[0x0][0x398] ;  /* 0x0000e600ff3e7b82 */ /* 0x000e620000000a00 */
[----:B0-----:R-:W-:Y:S01]  /*23b0*/  IMAD.WIDE.U32 R64, R65, 0x4, R60 ;  /* 0x0000000441407825 */ /* 0x001fe200078e003c */
[----:B------:R-:W-:Y:S02]  /*23c0*/  @!P3 IADD3 R114, PT, PT, R114, 0x1, RZ ;  /* 0x000000017272b810 */ /* 0x000fe40007ffe0ff */
[----:B------:R-:W-:-:S03]  /*23d0*/  ISETP.NE.AND P3, PT, R110, RZ, PT ;  /* 0x000000ff6e00720c */ /* 0x000fc60003f65270 */
[----:B------:R0:W3:Y:S01]  /*23e0*/  LDG.E.CONSTANT R64, desc[UR8][R64.64] ;  /* 0x0000000840407981 */ /* 0x0000e2000c1e9900 */
[----:B------:R-:W5:Y:S01]  /*23f0*/  LDC.64 R60, c[0x0][0x390] ;  /* 0x0000e400ff3c7b82 */ /* 0x000f620000000a00 */
[----:B------:R-:W-:-:S04]  /*2400*/  @P2 IADD3 R114, PT, PT, R114, 0x1, RZ ;  /* 0x0000000172722810 */ /* 0x000fc80007ffe0ff */
[----:B------:R-:W-:-:S04]  /*2410*/  @!P4 IADD3 R114, PT, PT, -R114, RZ, RZ ;  /* 0x000000ff7272c210 */ /* 0x000fc80007ffe1ff */
[----:B------:R-:W-:-:S05]  /*2420*/  @!P3 LOP3.LUT R114, RZ, R110, RZ, 0x33, !PT ;  /* 0x0000006eff72b212 */ /* 0x000fca00078e33ff */
[----:B------:R-:W-:-:S04]  /*2430*/  IMAD R117, R0, R117, R114 ;  /* 0x0000007500757224 */ /* 0x000fc800078e0272 */
[----:B-1----:R-:W-:-:S04]  /*2440*/  IMAD.WIDE R62, R117, 0x2, R62 ;  /* 0x00000002753e7825 */ /* 0x002fc800078e023e */
[----:B-----5:R-:W-:Y:S02]  /*2450*/  IMAD.WIDE R60, R117, 0x2, R60 ;  /* 0x00000002753c7825 */ /* 0x020fe400078e023c */
[----:B------:R-:W5:Y:S04]  /*2460*/  LDG.E.U16.CONSTANT R62, desc[UR8][R62.64] ;  /* 0x000000083e3e7981 */ /* 0x000f68000c1e9500 */
[----:B------:R-:W2:Y:S01]  /*2470*/  LDG.E.U16.CONSTANT R61, desc[UR8][R60.64] ;  /* 0x000000083c3d7981 */ /* 0x000ea2000c1e9500 */
[----:B------:R-:W-:Y:S01]  /*2480*/  SHF.L.U32 R112, R112, 0x3, RZ ;  /* 0x0000000370707819 */ /* 0x000fe200000006ff */
[----:B------:R-:W-:-:S03]  /*2490*/  IMAD R110, R113, 0x50, R100 ;  /* 0x00000050716e7824 */ /* 0x000fc600078e0264 */
[----:B0-----:R-:W-:Y:S02]  /*24a0*/  LOP3.LUT R65, R112, 0x18, RZ, 0xc0, !PT ;  /* 0x0000001870417812 */ /* 0x001fe400078ec0ff */
[----:B------:R-:W-:Y:S02]  /*24b0*/  LEA R110, R115, R110, 0x1 ;  /* 0x0000006e736e7211 */ /* 0x000fe400078e08ff */
[----:B---3--:R-:W-:-:S04]  /*24c0*/  SHF.R.S32.HI R64, RZ, R65, R64 ;  /* 0x00000041ff407219 */ /* 0x008fc80000011440 */
[----:B------:R-:W-:-:S04]  /*24d0*/  LOP3.LUT R64, R64, 0xff, RZ, 0xc0, !PT ;  /* 0x000000ff40407812 */ /* 0x000fc800078ec0ff */
[----:B------:R-:W5:Y:S02]  /*24e0*/  I2F.F16 R65, R64 ;  /* 0x0000004000417306 */ /* 0x000f640000200c00 */
[----:B-----5:R-:W-:-:S04]  /*24f0*/  HADD2 R65, R65.H0_H0, -R62.H0_H0 ;  /* 0xa000003e41417230 */ /* 0x020fc80000000800 */
[----:B--2---:R-:W-:-:S05]  /*2500*/  HMUL2 R61, R61.H0_H0, R65.H0_H0 ;  /* 0x200000413d3d7232 */ /* 0x004fca0000000800 */
[----:B------:R0:W-:Y:S02]  /*2510*/  STS.U16 [R110], R61 ;  /* 0x0000003d6e007388 */ /* 0x0001e40000000400 */
.L_x_18:
[----:B------:R-:W-:Y:S05]  /*2520*/  BSYNC.RECONVERGENT B2 ;  /* 0x0000000000027941 */ /* 0x000fea0003800200 */
.L_x_17:
[--C-:B------:R-:W-:Y:S01]  /*2530*/  @!P1 IMAD R60, R105, 0x50, R100.reuse ;  /* 0x00000050693c9824 */ /* 0x100fe200078e0264 */
[----:B------:R-:W-:Y:S01]  /*2540*/  BSSY.RECONVERGENT B2, `(.L_x_19) ;  /* 0x0000035000027945 */ /* 0x000fe20003800200 */
[----:B0-----:R-:W-:-:S03]  /*2550*/  @!P0 IMAD R110, R107, 0x50, R100 ;  /* 0x000000506b6e8824 */ /* 0x001fc600078e0264 */
[----:B------:R-:W-:Y:S02]  /*2560*/  @!P1 LEA R60, R101, R60, 0x1 ;  /* 0x0000003c653c9211 */ /* 0x000fe400078e08ff */
[----:B------:R-:W-:-:S03]  /*2570*/  @!P0 LEA R110, R103, R110, 0x1 ;  /* 0x0000006e676e8211 */ /* 0x000fc600078e08ff */
[----:B------:R0:W-:Y:S01]  /*2580*/  @!P1 STS.U16 [R60], RZ ;  /* 0x000000ff3c009388 */ /* 0x0001e20000000400 */
[----:B------:R-:W-:Y:S05]  /*2590*/  @!P1 BRA `(.L_x_20) ;  /* 0x0000000000bc9947 */ /* 0x000fea0003800000 */
[----:B------:R-:W1:Y:S01]  /*25a0*/  LDC R113, c[0x0][0x3bc] ;  /* 0x0000ef00ff717b82 */ /* 0x000e620000000800 */
[----:B------:R-:W-:Y:S02]  /*25b0*/  IABS R64, R108 ;  /* 0x0000006c00407213 */ /* 0x000fe40000000000 */
[----:B-1----:R-:W-:-:S04]  /*25c0*/  IABS R65, R113 ;  /* 0x0000007100417213 */ /* 0x002fc80000000000 */
[----:B------:R-:W1:Y:S08]  /*25d0*/  I2F.RP R62, R65 ;  /* 0x00000041003e7306 */ /* 0x000e700000209400 */
[----:B-1----:R-:W1:Y:S02]  /*25e0*/  MUFU.RCP R62, R62 ;  /* 0x0000003e003e7308 */ /* 0x002e640000001000 */
[----:B-1----:R-:W-:-:S06]  /*25f0*/  IADD3 R63, PT, PT, R62, 0xffffffe, RZ ;  /* 0x0ffffffe3e3f7810 */ /* 0x002fcc0007ffe0ff */
[----:B---3--:R1:W0:Y:S02]  /*2600*/  F2I.FTZ.U32.TRUNC.NTZ R61, R63 ;  /* 0x0000003f003d7305 */ /* 0x008224000021f000 */
[----:B-1----:R-:W1:Y:S01]  /*2610*/  LDC.64 R62, c[0x0][0x388] ;  /* 0x0000e200ff3e7b82 */ /* 0x002e620000000a00 */
[----:B0-----:R-:W-:-:S05]  /*2620*/  IADD3 R60, PT, PT, RZ, -R61, RZ ;  /* 0x8000003dff3c7210 */ /* 0x001fca0007ffe0ff */
[----:B------:R-:W-:Y:S01]  /*2630*/  IMAD R115, R60, R65, RZ ;  /* 0x000000413c737224 */ /* 0x000fe200078e02ff */
[----:B------:R-:W-:-:S05]  /*2640*/  MOV R60, RZ ;  /* 0x000000ff003c7202 */ /* 0x000fca0000000f00 */
[----:B------:R-:W-:Y:S01]  /*2650*/  IMAD.HI.U32 R115, R61, R115, R60 ;  /* 0x000000733d737227 */ /* 0x000fe200078e003c */
[----:B------:R-:W-:-:S05]  /*2660*/  MOV R60, R64 ;  /* 0x00000040003c7202 */ /* 0x000fca0000000f00 */
[----:B------:R-:W-:-:S05]  /*2670*/  IMAD.HI.U32 R112, R115, R60, RZ ;  /* 0x0000003c73707227 */ /* 0x000fca00078e00ff */
[----:B------:R-:W-:-:S05]  /*2680*/  IADD3 R61, PT, PT, -R112, RZ, RZ ;  /* 0x000000ff703d7210 */ /* 0x000fca0007ffe1ff */
[----:B------:R-:W-:-:S05]  /*2690*/  IMAD R60, R65, R61, R60 ;  /* 0x0000003d413c7224 */ /* 0x000fca00078e023c */
[----:B------:R-:W-:-:S13]  /*26a0*/  ISETP.GT.U32.AND P2, PT, R65, R60, PT ;  /* 0x0000003c4100720c */ /* 0x000fda0003f44070 */
[-C--:B------:R-:W-:Y:S02]  /*26b0*/  @!P2 IADD3 R60, PT, PT, R60, -R65.reuse, RZ ;  /* 0x800000413c3ca210 */ /* 0x080fe40007ffe0ff */
[----:B------:R-:W-:Y:S02]  /*26c0*/  @!P2 IADD3 R112, PT, PT, R112, 0x1, RZ ;  /* 0x000000017070a810 */ /* 0x000fe40007ffe0ff */
[----:B------:R-:W-:Y:S02]  /*26d0*/  ISETP.GE.U32.AND P1, PT, R60, R65, PT ;  /* 0x000000413c00720c */ /* 0x000fe40003f26070 */
[----:B------:R-:W-:Y:S02]  /*26e0*/  SHF.R.U32.HI R60, RZ, 0x2, R108 ;  /* 0x00000002ff3c7819 */ /* 0x000fe4000001166c */
[----:B------:R-:W-:Y:S02]  /*26f0*/  LOP3.LUT R108, R108, R113, RZ, 0x3c, !PT ;  /* 0x000000716c6c7212 */ /* 0x000fe400078e3cff */
[----:B------:R-:W-:Y:S01]  /*2700*/  ISETP.NE.AND P2, PT, R113, RZ, PT ;  /* 0x000000ff7100720c */ /* 0x000fe20003f45270 */
[----:B------:R-:W-:Y:S01]  /*2710*/  IMAD R65, R111, UR4, R60 ;  /* 0x000000046f417c24 */ /* 0x000fe2000f8e023c */
[----:B------:R-:W-:Y:S01]  /*2720*/  ISETP.GE.AND P3, PT, R108, RZ, PT ;  /* 0x000000ff6c00720c */ /* 0x000fe20003f66270 */
[----:B------:R-:W0:Y:S02]  /*2730*/  LDC.64 R60, c[0x0][0x398] ;  /* 0x0000e600ff3c7b82 */ /* 0x000e240000000a00 */
[----:B-1----:R-:W-:-:S02]  /*2740*/  IMAD.WIDE.U32 R62, R65, 0x4, R62 ;  /* 0x00000004413e7825 */ /* 0x002fc400078e003e */
[----:B------:R-:W-:-:S04]  /*2750*/  @P1 IADD3 R112, PT, PT, R112, 0x1, RZ ;  /* 0x0000000170701810 */ /* 0x000fc80007ffe0ff */
[----:B------:R-:W1:Y:S01]  /*2760*/  LDC.64 R64, c[0x0][0x390] ;  /* 0x0000e400ff407b82 */ /* 0x000e620000000a00 */
[----:B------:R-:W3:Y:S03]  /*2770*/  LDG.E.CONSTANT R62, desc[UR8][R62.64] ;  /* 0x000000083e3e7981 */ /* 0x000ee6000c1e9900 */
[----:B------:R-:W-:Y:S02]  /*2780*/  @!P3 IADD3 R112, PT, PT, -R112, RZ, RZ ;  /* 0x000000ff7070b210 */ /* 0x000fe40007ffe1ff */
[----:B------:R-:W-:-:S05]  /*2790*/  @!P2 LOP3.LUT R112, RZ, R113, RZ, 0x33, !PT ;  /* 0x00000071ff70a212 */ /* 0x000fca00078e33ff */
[----:B------:R-:W-:-:S04]  /*27a0*/  IMAD R111, R0, R111, R112 ;  /* 0x0000006f006f7224 */ /* 0x000fc800078e0270 */
[----:B0-----:R-:W-:-:S06]  /*27b0*/  IMAD.WIDE R60, R111, 0x2, R60 ;  /* 0x000000026f3c7825 */ /* 0x001fcc00078e023c */
[----:B------:R-:W5:Y:S01]  /*27c0*/  LDG.E.U16.CONSTANT R60, desc[UR8][R60.64] ;  /* 0x000000083c3c7981 */ /* 0x000f62000c1e9500 */
[----:B-1----:R-:W-:-:S06]  /*27d0*/  IMAD.WIDE R64, R111, 0x2, R64 ;  /* 0x000000026f407825 */ /* 0x002fcc00078e0240 */
[----:B------:R-:W2:Y:S01]  /*27e0*/  LDG.E.U16.CONSTANT R65, desc[UR8][R64.64] ;  /* 0x0000000840417981 */ /* 0x000ea2000c1e9500 */
[----:B------:R-:W-:-:S04]  /*27f0*/  SHF.L.U32 R102, R102, 0x3, RZ ;  /* 0x0000000366667819 */ /* 0x000fc800000006ff */
[----:B------:R-:W-:Y:S01]  /*2800*/  LOP3.LUT R111, R102, 0x18, RZ, 0xc0, !PT ;  /* 0x00000018666f7812 */ /* 0x000fe200078ec0ff */
[----:B------:R-:W-:-:S05]  /*2810*/  IMAD R102, R105, 0x50, R100 ;  /* 0x0000005069667824 */ /* 0x000fca00078e0264 */
[----:B------:R-:W-:Y:S02]  /*2820*/  LEA R102, R101, R102, 0x1 ;  /* 0x0000006665667211 */ /* 0x000fe400078e08ff */
[----:B---3--:R-:W-:-:S04]  /*2830*/  SHF.R.S32.HI R62, RZ, R111, R62 ;  /* 0x0000006fff3e7219 */ /* 0x008fc8000001143e */
[----:B------:R-:W-:-:S04]  /*2840*/  LOP3.LUT R62, R62, 0xff, RZ, 0xc0, !PT ;  /* 0x000000ff3e3e7812 */ /* 0x000fc800078ec0ff */
[----:B------:R-:W5:Y:S02]  /*2850*/  I2F.F16 R63, R62 ;  /* 0x0000003e003f7306 */ /* 0x000f640000200c00 */
[----:B-----5:R-:W-:-:S04]  /*2860*/  HADD2 R63, R63.H0_H0, -R60.H0_H0 ;  /* 0xa000003c3f3f7230 */ /* 0x020fc80000000800 */
[----:B--2---:R-:W-:-:S05]  /*2870*/  HMUL2 R63, R65.H0_H0, R63.H0_H0 ;  /* 0x2000003f413f7232 */ /* 0x004fca0000000800 */
[----:B------:R1:W-:Y:S02]  /*2880*/  STS.U16 [R102], R63 ;  /* 0x0000003f66007388 */ /* 0x0003e40000000400 */
.L_x_20:
[----:B------:R-:W-:Y:S05]  /*2890*/  BSYNC.RECONVERGENT B2 ;  /* 0x0000000000027941 */ /* 0x000fea0003800200 */
.L_x_19:
[----:B------:R0:W-:Y:S01]  /*28a0*/  @!P0 STS.U16 [R110], RZ ;  /* 0x000000ff6e008388 */ /* 0x0001e20000000400 */
[----:B------:R-:W-:Y:S04]  /*28b0*/  BSSY.RECONVERGENT B2, `(.L_x_21) ;  /* 0x0000030000027945 */ /* 0x000fe80003800200 */
[----:B------:R-:W-:Y:S05]  /*28c0*/  @!P0 BRA `(.L_x_22) ;  /* 0x0000000000b88947 */ /* 0x000fea0003800000 */
[----:B------:R-:W1:Y:S02]  /*28d0*/  LDC R101, c[0x0][0x3bc] ;  /* 0x0000ef00ff657b82 */ /* 0x000e640000000800 */
[----:B-1----:R-:W-:-:S04]  /*28e0*/  IABS R63, R101 ;  /* 0x00000065003f7213 */ /* 0x002fc80000000000 */
[----:B------:R-:W1:Y:S08]  /*28f0*/  I2F.RP R64, R63 ;  /* 0x0000003f00407306 */ /* 0x000e700000209400 */
[----:B-1----:R-:W0:Y:S02]  /*2900*/  MUFU.RCP R64, R64 ;  /* 0x0000004000407308 */ /* 0x002e240000001000 */
[----:B0-----:R-:W-:-:S06]  /*2910*/  IADD3 R60, PT, PT, R64, 0xffffffe, RZ ;  /* 0x0ffffffe403c7810 */ /* 0x001fcc0007ffe0ff */
[----:B---3--:R0:W1:Y:S02]  /*2920*/  F2I.FTZ.U32.TRUNC.NTZ R61, R60 ;  /* 0x0000003c003d7305 */ /* 0x008064000021f000 */
[----:B0-----:R-:W-:Y:S01]  /*2930*/  HFMA2 R60, -RZ, RZ, 0, 0 ;  /* 0x00000000ff3c7431 */ /* 0x001fe200000001ff */
[----:B-1----:R-:W-:-:S05]  /*2940*/  IADD3 R62, PT, PT, RZ, -R61, RZ ;  /* 0x8000003dff3e7210 */ /* 0x002fca0007ffe0ff */
[----:B------:R-:W-:Y:S01]  /*2950*/  IMAD R65, R62, R63, RZ ;  /* 0x0000003f3e417224 */ /* 0x000fe200078e02ff */
[----:B------:R-:W-:-:S03]  /*2960*/  IABS R62, R106 ;  /* 0x0000006a003e7213 */ /* 0x000fc60000000000 */
[----:B------:R-:W-:-:S06]  /*2970*/  IMAD.HI.U32 R65, R61, R65, R60 ;  /* 0x000000413d417227 */ /* 0x000fcc00078e003c */
[----:B------:R-:W-:-:S05]  /*2980*/  IMAD.HI.U32 R102, R65, R62, RZ ;  /* 0x0000003e41667227 */ /* 0x000fca00078e00ff */
[----:B------:R-:W-:-:S05]  /*2990*/  IADD3 R61, PT, PT, -R102, RZ, RZ ;  /* 0x000000ff663d7210 */ /* 0x000fca0007ffe1ff */
[C---:B------:R-:W-:Y:S02]  /*29a0*/  IMAD R62, R63.reuse, R61, R62 ;  /* 0x0000003d3f3e7224 */ /* 0x040fe400078e023e */
[----:B------:R-:W0:Y:S03]  /*29b0*/  LDC.64 R60, c[0x0][0x388] ;  /* 0x0000e200ff3c7b82 */ /* 0x000e260000000a00 */
        /* <DEDUP_REMOVED lines=9> */
[----:B------:R-:W1:Y:S02]  /*2a50*/  LDC.64 R62, c[0x0][0x398] ;  /* 0x0000e600ff3e7b82 */ /* 0x000e640000000a00 */
[----:B0-----:R-:W-:-:S02]  /*2a60*/  IMAD.WIDE.U32 R64, R65, 0x4, R60 ;  /* 0x0000000441407825 */ /* 0x001fc400078e003c */
[----:B------:R-:W-:-:S04]  /*2a70*/  @P0 IADD3 R102, PT, PT, R102, 0x1, RZ ;  /* 0x0000000166660810 */ /* 0x000fc80007ffe0ff */
[----:B------:R-:W0:Y:S01]  /*2a80*/  LDC.64 R60, c[0x0][0x390] ;  /* 0x0000e400ff3c7b82 */ /* 0x000e220000000a00 */
[----:B------:R-:W3:Y:S03]  /*2a90*/  LDG.E.CONSTANT R64, desc[UR8][R64.64] ;  /* 0x0000000840407981 */ /* 0x000ee6000c1e9900 */
        /* <DEDUP_REMOVED lines=17> */
.L_x_22:
[----:B------:R-:W-:Y:S05]  /*2bb0*/  BSYNC.RECONVERGENT B2 ;  /* 0x0000000000027941 */ /* 0x000fea0003800200 */
.L_x_21:
[----:B------:R-:W-:-:S04]  /*2bc0*/  IADD3 R104, PT, PT, R104, R75, RZ ;  /* 0x0000004b68687210 */ /* 0x000fc80007ffe0ff */
[----:B------:R-:W-:-:S13]  /*2bd0*/  ISETP.GE.U32.AND P0, PT, R104, 0x800, PT ;  /* 0x000008006800780c */ /* 0x000fda0003f06070 */
[----:B------:R-:W-:Y:S05]  /*2be0*/  @!P0 BRA `(.L_x_23) ;  /* 0xffffffec00fc8947 */ /* 0x000fea000383ffff */
.L_x_13:
[----:B------:R-:W-:Y:S05]  /*2bf0*/  BSYNC.RECONVERGENT B1 ;  /* 0x0000000000017941 */ /* 0x000fea0003800200 */
.L_x_12:
[----:B------:R-:W-:Y:S01]  /*2c00*/  BAR.SYNC.DEFER_BLOCKING 0x0 ;  /* 0x0000000000007b1d */ /* 0x000fe20000010000 */
[----:B------:R-:W-:-:S05]  /*2c10*/  ISETP.GE.AND P0, PT, R98, 0x1, PT ;  /* 0x000000016200780c */ /* 0x000fca0003f06270 */
[----:B------:R-:W-:Y:S08]  /*2c20*/  BSSY.RECONVERGENT B1, `(.L_x_24) ;  /* 0x0000c40000017945 */ /* 0x000ff00003800200 */
[----:B------:R-:W-:Y:S05]  /*2c30*/  @!P0 BRA `(.L_x_25) ;  /* 0x000000c000f88947 */ /* 0x000fea0003800000 */
[----:B0-----:R-:W0:Y:S01]  /*2c40*/  LDS.U16 R60, [R80] ;  /* 0x00000000503c7984 */ /* 0x001e220000000400 */
[----:B------:R-:W-:-:S03]  /*2c50*/  ISETP.GE.AND P0, PT, R94, 0x2, PT ;  /* 0x000000025e00780c */ /* 0x000fc60003f06270 */
[----:B------:R-:W5:Y:S04]  /*2c60*/  LDS.U16 R100, [R81] ;  /* 0x0000000051647984 */ /* 0x000f680000000400 */
[----:B------:R-:W2:Y:S04]  /*2c70*/  LDS.U16 R101, [R81+0x50] ;  /* 0x0000500051657984 */ /* 0x000ea80000000400 */
[----:B-1----:R-:W1:Y:S04]  /*2c80*/  LDS.U16 R102, [R81+0xa0] ;  /* 0x0000a00051667984 */ /* 0x002e680000000400 */
[----:B------:R-:W4:Y:S04]  /*2c90*/  LDS.U16 R103, [R81+0xf0] ;  /* 0x0000f00051677984 */ /* 0x000f280000000400 */
[----:B------:R-:W4:Y:S04]  /*2ca0*/  LDS.U16 R104, [R81+0x140] ;  /* 0x0001400051687984 */ /* 0x000f280000000400 */
[----:B------:R-:W4:Y:S04]  /*2cb0*/  LDS.U16 R105, [R81+0x190] ;  /* 0x0001900051697984 */ /* 0x000f280000000400 */
[----:B------:R-:W4:Y:S04]  /*2cc0*/  LDS.U16 R106, [R81+0x1e0] ;  /* 0x0001e000516a7984 */ /* 0x000f280000000400 */
[----:B------:R-:W4:Y:S04]  /*2cd0*/  LDS.U16 R107, [R81+0x230] ;  /* 0x00023000516b7984 */ /* 0x000f280000000400 */
[----:B---3--:R-:W3:Y:S01]  /*2ce0*/  LDS.U16 R61, [R80+0x50] ;  /* 0x00005000503d7984 */ /* 0x008ee20000000400 */
[----:B0-----:R-:W-:-:S03]  /*2cf0*/  HADD2.F32 R109, -RZ, R60.H0_H0 ;  /* 0x2000003cff6d7230 */ /* 0x001fc60000004100 */
[----:B------:R-:W0:Y:S01]  /*2d00*/  LDS.U16 R62, [R80+0xa0] ;  /* 0x0000a000503e7984 */ /* 0x000e220000000400 */
[----:B-----5:R-:W-:-:S03]  /*2d10*/  HADD2.F32 R111, -RZ, R100.H0_H0 ;  /* 0x20000064ff6f7230 */ /* 0x020fc60000004100 */
[----:B------:R-:W5:Y:S01]  /*2d20*/  LDS.U16 R63, [R80+0xf0] ;  /* 0x0000f000503f7984 */ /* 0x000f620000000400 */
[----:B--2---:R-:W-:-:S03]  /*2d30*/  HADD2.F32 R100, -RZ, R101.H0_H0 ;  /* 0x20000065ff647230 */ /* 0x004fc60000004100 */
[----:B------:R-:W2:Y:S01]  /*2d40*/  LDS.U16 R64, [R80+0x140] ;  /* 0x0001400050407984 */ /* 0x000ea20000000400 */
[C---:B------:R-:W-:Y:S01]  /*2d50*/  FFMA R74, R109.reuse, R111, R74 ;  /* 0x0000006f6d4a7223 */ /* 0x040fe2000000004a */
[----:B-1----:R-:W-:Y:S02]  /*2d60*/  HADD2.F32 R101, -RZ, R102.H0_H0 ;  /* 0x20000066ff657230 */ /* 0x002fe40000004100 */
[----:B------:R-:W1:Y:S01]  /*2d70*/  LDS.U16 R65, [R80+0x190] ;  /* 0x0001900050417984 */ /* 0x000e620000000400 */
[C---:B------:R-:W-:Y:S01]  /*2d80*/  FFMA R73, R109.reuse, R100, R73 ;  /* 0x000000646d497223 */ /* 0x040fe20000000049 */
[----:B----4-:R-:W-:Y:S02]  /*2d90*/  HADD2.F32 R102, -RZ, R103.H0_H0 ;  /* 0x20000067ff667230 */ /* 0x010fe40000004100 */
[----:B------:R-:W4:Y:S01]  /*2da0*/  LDS.U16 R98, [R80+0x1e0] ;  /* 0x0001e00050627984 */ /* 0x000f220000000400 */
[----:B------:R-:W-:Y:S01]  /*2db0*/  FFMA R72, R109, R101, R72 ;  /* 0x000000656d487223 */ /* 0x000fe20000000048 */
[----:B------:R-:W-:-:S02]  /*2dc0*/  HADD2.F32 R103, -RZ, R104.H0_H0 ;  /* 0x20000068ff677230 */ /* 0x000fc40000004100 */
[----:B------:R-:W4:Y:S01]  /*2dd0*/  LDS.U16 R60, [R80+0x230] ;  /* 0x00023000503c7984 */ /* 0x000f220000000400 */
[C---:B------:R-:W-:Y:S01]  /*2de0*/  FFMA R71, R109.reuse, R102, R71 ;  /* 0x000000666d477223 */ /* 0x040fe20000000047 */
[----:B------:R-:W-:Y:S02]  /*2df0*/  HADD2.F32 R104, -RZ, R105.H0_H0 ;  /* 0x20000069ff687230 */ /* 0x000fe40000004100 */
[C---:B------:R-:W-:Y:S01]  /*2e00*/  FFMA R70, R109.reuse, R103, R70 ;  /* 0x000000676d467223 */ /* 0x040fe20000000046 */
[----:B------:R-:W-:Y:S02]  /*2e10*/  HADD2.F32 R105, -RZ, R106.H0_H0 ;  /* 0x2000006aff697230 */ /* 0x000fe40000004100 */
[C---:B------:R-:W-:Y:S01]  /*2e20*/  FFMA R69, R109.reuse, R104, R69 ;  /* 0x000000686d457223 */ /* 0x040fe20000000045 */
[----:B------:R-:W-:Y:S02]  /*2e30*/  HADD2.F32 R106, -RZ, R107.H0_H0 ;  /* 0x2000006bff6a7230 */ /* 0x000fe40000004100 */
[----:B------:R-:W-:Y:S01]  /*2e40*/  FFMA R68, R109, R105, R68 ;  /* 0x000000696d447223 */ /* 0x000fe20000000044 */
[----:B---3--:R-:W-:-:S02]  /*2e50*/  HADD2.F32 R61, -RZ, R61.H0_H0 ;  /* 0x2000003dff3d7230 */ /* 0x008fc40000004100 */
[----:B------:R-:W-:Y:S01]  /*2e60*/  FFMA R67, R109, R106, R67 ;  /* 0x0000006a6d437223 */ /* 0x000fe20000000043 */
[----:B0-----:R-:W-:Y:S02]  /*2e70*/  HADD2.F32 R62, -RZ, R62.H0_H0 ;  /* 0x2000003eff3e7230 */ /* 0x001fe40000004100 */
[-C--:B------:R-:W-:Y:S01]  /*2e80*/  FFMA R66, R111, R61.reuse, R66 ;  /* 0x0000003d6f427223 */ /* 0x080fe20000000042 */
[-C--:B------:R-:W-:Y:S01]  /*2e90*/  FFMA R59, R100, R61.reuse, R59 ;  /* 0x0000003d643b7223 */ /* 0x080fe2000000003b */
[-C--:B------:R-:W-:Y:S01]  /*2ea0*/  FFMA R58, R101, R61.reuse, R58 ;  /* 0x0000003d653a7223 */ /* 0x080fe2000000003a */
[----:B-----5:R-:W-:Y:S02]  /*2eb0*/  HADD2.F32 R63, -RZ, R63.H0_H0 ;  /* 0x2000003fff3f7230 */ /* 0x020fe40000004100 */
[-C--:B------:R-:W-:Y:S01]  /*2ec0*/  FFMA R57, R102, R61.reuse, R57 ;  /* 0x0000003d66397223 */ /* 0x080fe20000000039 */
[-C--:B------:R-:W-:Y:S01]  /*2ed0*/  FFMA R56, R103, R61.reuse, R56 ;  /* 0x0000003d67387223 */ /* 0x080fe20000000038 */
[----:B------:R-:W-:Y:S01]  /*2ee0*/  FFMA R55, R104, R61, R55 ;  /* 0x0000003d68377223 */ /* 0x000fe20000000037 */
[----:B--2---:R-:W-:-:S02]  /*2ef0*/  HADD2.F32 R64, -RZ, R64.H0_H0 ;  /* 0x20000040ff407230 */ /* 0x004fc40000004100 */
[-C--:B------:R-:W-:Y:S01]  /*2f00*/  FFMA R54, R105, R61.reuse, R54 ;  /* 0x0000003d69367223 */ /* 0x080fe20000000036 */
[----:B------:R-:W-:Y:S01]  /*2f10*/  FFMA R53, R106, R61, R53 ;  /* 0x0000003d6a357223 */ /* 0x000fe20000000035 */
[-C--:B------:R-:W-:Y:S01]  /*2f20*/  FFMA R52, R111, R62.reuse, R52 ;  /* 0x0000003e6f347223 */ /* 0x080fe20000000034 */
[----:B-1----:R-:W-:Y:S02]  /*2f30*/  HADD2.F32 R65, -RZ, R65.H0_H0 ;  /* 0x20000041ff417230 */ /* 0x002fe40000004100 */
[-C--:B------:R-:W-:Y:S01]  /*2f40*/  FFMA R51, R100, R62.reuse, R51 ;  /* 0x0000003e64337223 */ /* 0x080fe20000000033 */
[-C--:B------:R-:W-:Y:S01]  /*2f50*/  FFMA R50, R101, R62.reuse, R50 ;  /* 0x0000003e65327223 */ /* 0x080fe20000000032 */
[-C--:B------:R-:W-:Y:S01]  /*2f60*/  FFMA R49, R102, R62.reuse, R49 ;  /* 0x0000003e66317223 */ /* 0x080fe20000000031 */
[----:B----4-:R-:W-:Y:S02]  /*2f70*/  HADD2.F32 R98, -RZ, R98.H0_H0 ;  /* 0x20000062ff627230 */ /* 0x010fe40000004100 */
[-C--:B------:R-:W-:Y:S01]  /*2f80*/  FFMA R48, R103, R62.reuse, R48 ;  /* 0x0000003e67307223 */ /* 0x080fe20000000030 */
[-C--:B------:R-:W-:Y:S01]  /*2f90*/  FFMA R47, R104, R62.reuse, R47 ;  /* 0x0000003e682f7223 */ /* 0x080fe2000000002f */
[----:B------:R-:W-:Y:S01]  /*2fa0*/  FFMA R46, R105, R62, R46 ;  /* 0x0000003e692e7223 */ /* 0x000fe2000000002e */
[----:B------:R-:W-:-:S02]  /*2fb0*/  HADD2.F32 R60, -RZ, R60.H0_H0 ;  /* 0x2000003cff3c7230 */ /* 0x000fc40000004100 */
[----:B------:R-:W-:Y:S01]  /*2fc0*/  FFMA R45, R106, R62, R45 ;  /* 0x0000003e6a2d7223 */ /* 0x000fe2000000002d */
[-C--:B------:R-:W-:Y:S01]  /*2fd0*/  FFMA R44, R111, R63.reuse, R44 ;  /* 0x0000003f6f2c7223 */ /* 0x080fe2000000002c */
[-C--:B------:R-:W-:Y:S01]  /*2fe0*/  FFMA R43, R100, R63.reuse, R43 ;  /* 0x0000003f642b7223 */ /* 0x080fe2000000002b */
[-C--:B------:R-:W-:Y:S01]  /*2ff0*/  FFMA R42, R101, R63.reuse, R42 ;  /* 0x0000003f652a7223 */ /* 0x080fe2000000002a */
[-C--:B------:R-:W-:Y:S01]  /*3000*/  FFMA R41, R102, R63.reuse, R41 ;  /* 0x0000003f66297223 */ /* 0x080fe20000000029 */
[-C--:B------:R-:W-:Y:S01]  /*3010*/  FFMA R40, R103, R63.reuse, R40 ;  /* 0x0000003f67287223 */ /* 0x080fe20000000028 */
[-C--:B------:R-:W-:Y:S01]  /*3020*/  FFMA R39, R104, R63.reuse, R39 ;  /* 0x0000003f68277223 */ /* 0x080fe20000000027 */
[-C--:B------:R-:W-:Y:S01]  /*3030*/  FFMA R38, R105, R63.reuse, R38 ;  /* 0x0000003f69267223 */ /* 0x080fe20000000026 */
        /* <DEDUP_REMOVED lines=33> */
[----:B------:R-:W-:Y:S06]  /*3250*/  @!P0 BRA `(.L_x_25) ;  /* 0x000000bc00708947 */ /* 0x000fec0003800000 */
[----:B------:R-:W0:Y:S01]  /*3260*/  LDS.U16 R60, [R80+0x2] ;  /* 0x00000200503c7984 */ /* 0x000e220000000400 */
[----:B------:R-:W-:-:S03]  /*3270*/  ISETP.NE.AND P0, PT, R94, 0x2, PT ;  /* 0x000000025e00780c */ /* 0x000fc60003f05270 */
[----:B------:R-:W1:Y:S04]  /*3280*/  LDS.U16 R100, [R81+0x2] ;  /* 0x0000020051647984 */ /* 0x000e680000000400 */
[----:B------:R-:W2:Y:S04]  /*3290*/  LDS.U16 R101, [R81+0x52] ;  /* 0x0000520051657984 */ /* 0x000ea80000000400 */
[----:B------:R-:W3:Y:S04]  /*32a0*/  LDS.U16 R102, [R81+0xa2] ;  /* 0x0000a20051667984 */ /* 0x000ee80000000400 */
[----:B------:R-:W4:Y:S04]  /*32b0*/  LDS.U16 R103, [R81+0xf2] ;  /* 0x0000f20051677984 */ /* 0x000f280000000400 */
[----:B------:R-:W5:Y:S04]  /*32c0*/  LDS.U16 R104, [R81+0x142] ;  /* 0x0001420051687984 */ /* 0x000f680000000400 */
[----:B------:R-:W5:Y:S04]  /*32d0*/  LDS.U16 R105, [R81+0x192] ;  /* 0x0001920051697984 */ /* 0x000f680000000400 */
[----:B------:R-:W5:Y:S04]  /*32e0*/  LDS.U16 R106, [R81+0x1e2] ;  /* 0x0001e200516a7984 */ /* 0x000f680000000400 */
[----:B------:R-:W5:Y:S04]  /*32f0*/  LDS.U16 R107, [R81+0x232] ;  /* 0x00023200516b7984 */ /* 0x000f680000000400 */
[----:B------:R-:W5:Y:S01]  /*3300*/  LDS.U16 R61, [R80+0x52] ;  /* 0x00005200503d7984 */ /* 0x000f620000000400 */
[----:B0-----:R-:W-:-:S03]  /*3310*/  HADD2.F32 R109, -RZ, R60.H0_H0 ;  /* 0x2000003cff6d7230 */ /* 0x001fc60000004100 */
[----:B------:R-:W0:Y:S01]  /*3320*/  LDS.U16 R62, [R80+0xa2] ;  /* 0x0000a200503e7984 */ /* 0x000e220000000400 */
[----:B-1----:R-:W-:-:S03]  /*3330*/  HADD2.F32 R111, -RZ, R100.H0_H0 ;  /* 0x20000064ff6f7230 */ /* 0x002fc60000004100 */
[----:B------:R-:W1:Y:S01]  /*3340*/  LDS.U16 R63, [R80+0xf2] ;  /* 0x0000f200503f7984 */ /* 0x000e620000000400 */
[----:B--2---:R-:W-:-:S03]  /*3350*/  HADD2.F32 R100, -RZ, R101.H0_H0 ;  /* 0x20000065ff647230 */ /* 0x004fc60000004100 */
[----:B------:R-:W2:Y:S01]  /*3360*/  LDS.U16 R64, [R80+0x142] ;  /* 0x0001420050407984 */ /* 0x000ea20000000400 */
[C---:B------:R-:W-:Y:S01]  /*3370*/  FFMA R74, R109.reuse, R111, R74 ;  /* 0x0000006f6d4a7223 */ /* 0x040fe2000000004a */
[----:B---3--:R-:W-:Y:S02]  /*3380*/  HADD2.F32 R101, -RZ, R102.H0_H0 ;  /* 0x20000066ff657230 */ /* 0x008fe40000004100 */
[----:B------:R-:W3:Y:S01]  /*3390*/  LDS.U16 R65, [R80+0x192] ;  /* 0x0001920050417984 */ /* 0x000ee20000000400 */
[C---:B------:R-:W-:Y:S01]  /*33a0*/  FFMA R73, R109.reuse, R100, R73 ;  /* 0x000000646d497223 */ /* 0x040fe20000000049 */
[----:B----4-:R-:W-:Y:S02]  /*33b0*/  HADD2.F32 R102, -RZ, R103.H0_H0 ;  /* 0x20000067ff667230 */ /* 0x010fe40000004100 */
[----:B------:R-:W4:Y:S01]  /*33c0*/  LDS.U16 R98, [R80+0x1e2] ;  /* 0x0001e20050627984 */ /* 0x000f220000000400 */
[----:B------:R-:W-:Y:S01]  /*33d0*/  FFMA R72, R109, R101, R72 ;  /* 0x000000656d487223 */ /* 0x000fe20000000048 */
[----:B-----5:R-:W-:-:S02]  /*33e0*/  HADD2.F32 R103, -RZ, R104.H0_H0 ;  /* 0x20000068ff677230 */ /* 0x020fc40000004100 */
[----:B------:R-:W5:Y:S01]  /*33f0*/  LDS.U16 R60, [R80+0x232] ;  /* 0x00023200503c7984 */ /* 0x000f620000000400 */
[C---:B------:R-:W-:Y:S01]  /*3400*/  FFMA R71, R109.reuse, R102, R71 ;  /* 0x000000666d477223 */ /* 0x040fe20000000047 */
[----:B------:R-:W-:Y:S02]  /*3410*/  HADD2.F32 R104, -RZ, R105.H0_H0 ;  /* 0x20000069ff687230 */ /* 0x000fe40000004100 */
[C---:B------:R-:W-:Y:S01]  /*3420*/  FFMA R70, R109.reuse, R103, R70 ;  /* 0x000000676d467223 */ /* 0x040fe20000000046 */
[----:B------:R-:W-:Y:S02]  /*3430*/  HADD2.F32 R105, -RZ, R106.H0_H0 ;  /* 0x2000006aff697230 */ /* 0x000fe40000004100 */
[C---:B------:R-:W-:Y:S01]  /*3440*/  FFMA R69, R109.reuse, R104, R69 ;  /* 0x000000686d457223 */ /* 0x040fe20000000045 */
[----:B------:R-:W-:Y:S02]  /*3450*/  HADD2.F32 R106, -RZ, R107.H0_H0 ;  /* 0x2000006bff6a7230 */ /* 0x000fe40000004100 */
[----:B------:R-:W-:Y:S01]  /*3460*/  FFMA R68, R109, R105, R68 ;  /* 0x000000696d447223 */ /* 0x000fe20000000044 */
[----:B------:R-:W-:-:S02]  /*3470*/  HADD2.F32 R61, -RZ, R61.H0_H0 ;  /* 0x2000003dff3d7230 */ /* 0x000fc40000004100 */
[----:B------:R-:W-:Y:S01]  /*3480*/  FFMA R67, R109, R106, R67 ;  /* 0x0000006a6d437223 */ /* 0x000fe20000000043 */
[----:B0-----:R-:W-:Y:S02]  /*3490*/  HADD2.F32 R62, -RZ, R62.H0_H0 ;  /* 0x2000003eff3e7230 */ /* 0x001fe40000004100 */
[-C--:B------:R-:W-:Y:S01]  /*34a0*/  FFMA R66, R111, R61.reuse, R66 ;  /* 0x0000003d6f427223 */ /* 0x080fe20000000042 */
[-C--:B------:R-:W-:Y:S01]  /*34b0*/  FFMA R59, R100, R61.reuse, R59 ;  /* 0x0000003d643b7223 */ /* 0x080fe2000000003b */
[-C--:B------:R-:W-:Y:S01]  /*34c0*/  FFMA R58, R101, R61.reuse, R58 ;  /* 0x0000003d653a7223 */ /* 0x080fe2000000003a */
[----:B-1----:R-:W-:Y:S02]  /*34d0*/  HADD2.F32 R63, -RZ, R63.H0_H0 ;  /* 0x2000003fff3f7230 */ /* 0x002fe40000004100 */
[-C--:B------:R-:W-:Y:S01]  /*34e0*/  FFMA R57, R102, R61.reuse, R57 ;  /* 0x0000003d66397223 */ /* 0x080fe20000000039 */
[-C--:B------:R-:W-:Y:S01]  /*34f0*/  FFMA R56, R103, R61.reuse, R56 ;  /* 0x0000003d67387223 */ /* 0x080fe20000000038 */
[----:B------:R-:W-:Y:S01]  /*3500*/  FFMA R55, R104, R61, R55 ;  /* 0x0000003d68377223 */ /* 0x000fe20000000037 */
[----:B--2---:R-:W-:-:S02]  /*3510*/  HADD2.F32 R64, -RZ, R64.H0_H0 ;  /* 0x20000040ff407230 */ /* 0x004fc40000004100 */
[-C--:B------:R-:W-:Y:S01]  /*3520*/  FFMA R54, R105, R61.reuse, R54 ;  /* 0x0000003d69367223 */ /* 0x080fe20000000036 */
[----:B------:R-:W-:Y:S01]  /*3530*/  FFMA R53, R106, R61, R53 ;  /* 0x0000003d6a357223 */ /* 0x000fe20000000035 */
[-C--:B------:R-:W-:Y:S01]  /*3540*/  FFMA R52, R111, R62.reuse, R52 ;  /* 0x0000003e6f347223 */ /* 0x080fe20000000034 */
[----:B---3--:R-:W-:Y:S02]  /*3550*/  HADD2.F32 R65, -RZ, R65.H0_H0 ;  /* 0x20000041ff417230 */ /* 0x008fe40000004100 */
[-C--:B------:R-:W-:Y:S01]  /*3560*/  FFMA R51, R100, R62.reuse, R51 ;  /* 0x0000003e64337223 */ /* 0x080fe20000000033 */
[-C--:B------:R-:W-:Y:S01]  /*3570*/  FFMA R50, R101, R62.reuse, R50 ;  /* 0x0000003e65327223 */ /* 0x080fe20000000032 */
[-C--:B------:R-:W-:Y:S01]  /*3580*/  FFMA R49, R102, R62.reuse, R49 ;  /* 0x0000003e66317223 */ /* 0x080fe20000000031 */
[----:B----4-:R-:W-:Y:S02]  /*3590*/  HADD2.F32 R98, -RZ, R98.H0_H0 ;  /* 0x20000062ff627230 */ /* 0x010fe40000004100 */
[-C--:B------:R-:W-:Y:S01]  /*35a0*/  FFMA R48, R103, R62.reuse, R48 ;  /* 0x0000003e67307223 */ /* 0x080fe20000000030 */
[-C--:B------:R-:W-:Y:S01]  /*35b0*/  FFMA R47, R104, R62.reuse, R47 ;  /* 0x0000003e682f7223 */ /* 0x080fe2000000002f */
[----:B------:R-:W-:Y:S01]  /*35c0*/  FFMA R46, R105, R62, R46 ;  /* 0x0000003e692e7223 */ /* 0x000fe2000000002e */
[----:B-----5:R-:W-:-:S02]  /*35d0*/  HADD2.F32 R60, -RZ, R60.H0_H0 ;  /* 0x2000003cff3c7230 */ /* 0x020fc40000004100 */
        /* <DEDUP_REMOVED lines=2884> */
[----:B------:R-:W0:Y:S04]  /*ea20*/  LDS.U16 R60, [R80+0x3e] ;  /* 0x00003e00503c7984 */ /* 0x000e280000000400 */
        /* <DEDUP_REMOVED lines=94> */
[----:B------:R-:W-:-:S07]  /*f010*/  FFMA R5, R106, R60, R5 ;  /* 0x0000003c6a057223 */ /* 0x000fce0000000005 */
.L_x_25:
[----:B------:R-:W-:Y:S05]  /*f020*/  BSYNC.RECONVERGENT B1 ;  /* 0x0000000000017941 */ /* 0x000fea0003800200 */
.L_x_24:
[----:B------:R-:W-:Y:S01]  /*f030*/  IADD3 R90, PT, PT, R90, 0x20, RZ ;  /* 0x000000205a5a7810 */ /* 0x000fe20007ffe0ff */
[----:B------:R-:W-:Y:S01]  /*f040*/  BAR.SYNC.DEFER_BLOCKING 0x0 ;  /* 0x0000000000007b1d */ /* 0x000fe20000010000 */
[----:B------:R-:W-:Y:S02]  /*f050*/  IADD3 R94, PT, PT, R94, -0x20, RZ ;  /* 0xffffffe05e5e7810 */ /* 0x000fe40007ffe0ff */
[----:B------:R-:W-:-:S13]  /*f060*/  ISETP.GE.AND P0, PT, R90, R99, PT ;  /* 0x000000635a00720c */ /* 0x000fda0003f06270 */
[----:B------:R-:W-:Y:S05]  /*f070*/  @!P0 BRA `(.L_x_26) ;  /* 0xffffff1400b88947 */ /* 0x000fea000383ffff */
[----:B------:R-:W-:Y:S05]  /*f080*/  BSYNC.RECONVERGENT B0 ;  /* 0x0000000000007941 */ /* 0x000fea0003800200 */
.L_x_0:
[----:B------:R-:W5:Y:S01]  /*f090*/  S2R R0, SR_TID.X ;  /* 0x0000000000007919 */ /* 0x000f620000002100 */
[----:B------:R-:W1:Y:S02]  /*f0a0*/  LDCU.64 UR4, c[0x0][0x3a0] ;  /* 0x00007400ff0477ac */ /* 0x000e640008000a00 */
[----:B-1----:R-:W-:-:S04]  /*f0b0*/  UISETP.NE.U32.AND UP0, UPT, UR4, URZ, UPT ;  /* 0x000000ff0400728c */ /* 0x002fc8000bf05070 */
[----:B------:R-:W-:Y:S01]  /*f0c0*/  UISETP.NE.AND.EX UP0, UPT, UR5, URZ, UPT, UP0 ;  /* 0x000000ff0500728c */ /* 0x000fe2000bf05300 */
[C---:B-----5:R-:W-:Y:S02]  /*f0d0*/  LOP3.LUT R4, R0.reuse, 0x7, RZ, 0xc0, !PT ;  /* 0x0000000700047812 */ /* 0x060fe400078ec0ff */
[----:B0--3--:R-:W-:Y:S02]  /*f0e0*/  LOP3.LUT R61, R0, 0x3f8, RZ, 0xc0, !PT ;  /* 0x000003f8003d7812 */ /* 0x009fe400078ec0ff */
[----:B------:R-:W-:Y:S02]  /*f0f0*/  LEA R65, R3, R4, 0x3 ;  /* 0x0000000403417211 */ /* 0x000fe400078e18ff */
[----:B--2---:R-:W-:Y:S02]  /*f100*/  LEA R0, R2, R61, 0x6 ;  /* 0x0000003d02007211 */ /* 0x004fe400078e30ff */
[----:B------:R-:W-:Y:S01]  /*f110*/  SHF.L.U32 R65, R65, 0x3, RZ ;  /* 0x0000000341417819 */ /* 0x000fe200000006ff */
[----:B------:R-:W-:Y:S06]  /*f120*/  BRA.U UP0, `(.L_x_27) ;  /* 0x0000001100e07547 */ /* 0x000fec000b800000 */
[----:B------:R-:W0:Y:S01]  /*f130*/  LDCU.64 UR6, c[0x0][0x3b0] ;  /* 0x00007600ff0677ac */ /* 0x000e220008000a00 */
[C---:B------:R-:W-:Y:S02]  /*f140*/  IADD3 R79, PT, PT, R65.reuse, 0x3, RZ ;  /* 0x00000003414f7810 */ /* 0x040fe40007ffe0ff */
[C---:B------:R-:W-:Y:S01]  /*f150*/  IADD3 R76, PT, PT, R65.reuse, 0x4, RZ ;  /* 0x00000004414c7810 */ /* 0x040fe20007ffe0ff */
[----:B------:R-:W1:Y:S01]  /*f160*/  LDCU.64 UR4, c[0x0][0x3a8] ;  /* 0x00007500ff0477ac */ /* 0x000e620008000a00 */
[C---:B------:R-:W-:Y:S02]  /*f170*/  IADD3 R77, PT, PT, R65.reuse, 0x5, RZ ;  /* 0x00000005414d7810 */ /* 0x040fe40007ffe0ff */
[C---:B------:R-:W-:Y:S02]  /*f180*/  IADD3 R75, PT, PT, R65.reuse, 0x6, RZ ;  /* 0x00000006414b7810 */ /* 0x040fe40007ffe0ff */
[C---:B------:R-:W-:Y:S02]  /*f190*/  IADD3 R64, PT, PT, R65.reuse, 0x1, RZ ;  /* 0x0000000141407810 */ /* 0x040fe40007ffe0ff */
[----:B0-----:R-:W-:Y:S01]  /*f1a0*/  ISETP.GE.AND P2, PT, R65, UR7, PT ;  /* 0x0000000741007c0c */ /* 0x001fe2000bf46270 */
[C---:B------:R-:W-:Y:S01]  /*f1b0*/  IMAD R4, R0.reuse, UR7, RZ ;  /* 0x0000000700047c24 */ /* 0x040fe2000f8e02ff */
[----:B------:R-:W-:-:S02]  /*f1c0*/  ISETP.GE.AND P3, PT, R0, UR6, PT ;  /* 0x0000000600007c0c */ /* 0x000fc4000bf66270 */
[----:B------:R-:W-:Y:S02]  /*f1d0*/  ISETP.LT.AND P4, PT, R0, UR6, !P2 ;  /* 0x0000000600007c0c */ /* 0x000fe4000d781270 */
[----:B------:R-:W-:Y:S02]  /*f1e0*/  IADD3 R61, P5, PT, R65, R4, RZ ;  /* 0x00000004413d7210 */ /* 0x000fe40007fbe0ff */
[----:B------:R-:W-:Y:S02]  /*f1f0*/  ISETP.GE.OR P0, PT, R79, UR7, P3 ;  /* 0x000000074f007c0c */ /* 0x000fe40009f06670 */
[----:B------:R-:W-:Y:S02]  /*f200*/  LEA.HI.X.SX32 R62, R4, RZ, 0x1, P5 ;  /* 0x000000ff043e7211 */ /* 0x000fe400028f0eff */
[----:B-1----:R-:W-:Y:S02]  /*f210*/  LEA R60, P5, R61, UR4, 0x1 ;  /* 0x000000043d3c7c11 */ /* 0x002fe4000f8a08ff */
[----:B------:R-:W-:-:S02]  /*f220*/  ISETP.GE.OR P1, PT, R76, UR7, P3 ;  /* 0x000000074c007c0c */ /* 0x000fc40009f26670 */
[----:B------:R-:W-:Y:S01]  /*f230*/  ISETP.GE.OR P6, PT, R77, UR7, P3 ;  /* 0x000000074d007c0c */ /* 0x000fe20009fc6670 */
[----:B------:R-:W0:Y:S01]  /*f240*/  @P4 LDC.64 R2, c[0x0][0x3a8] ;  /* 0x0000ea00ff024b82 */ /* 0x000e220000000a00 */
[----:B------:R-:W-:Y:S02]  /*f250*/  @P4 F2FP.F16.F32.PACK_AB R74, RZ, R74 ;  /* 0x0000004aff4a423e */ /* 0x000fe400000000ff */
[--C-:B------:R-:W-:Y:S02]  /*f260*/  LEA.HI.X R61, R61, UR5, R62.reuse, 0x1, P5 ;  /* 0x000000053d3d7c11 */ /* 0x100fe4000a8f0c3e */
[----:B------:R-:W-:Y:S02]  /*f270*/  ISETP.GE.OR P3, PT, R75, UR7, P3 ;  /* 0x000000074b007c0c */ /* 0x000fe40009f66670 */
[----:B------:R-:W-:Y:S02]  /*f280*/  PRMT R62, R74, 0x7610, R62 ;  /* 0x000076104a3e7816 */ /* 0x000fe4000000003e */
[----:B------:R-:W-:-:S02]  /*f290*/  @P4 IADD3 R63, PT, PT, R65, R4, RZ ;  /* 0x00000004413f4210 */ /* 0x000fc40007ffe0ff */
[----:B------:R-:W-:Y:S02]  /*f2a0*/  IADD3 R74, PT, PT, R0, 0x1, RZ ;  /* 0x00000001004a7810 */ /* 0x000fe40007ffe0ff */
[----:B------:R-:W-:Y:S02]  /*f2b0*/  @!P1 F2FP.F16.F32.PACK_AB R70, RZ, R70 ;  /* 0x00000046ff46923e */ /* 0x000fe400000000ff */
[----:B------:R-:W-:Y:S02]  /*f2c0*/  ISETP.LT.AND P2, PT, R74, UR6, !P2 ;  /* 0x000000064a007c0c */ /* 0x000fe4000d741270 */
[----:B------:R-:W-:Y:S02]  /*f2d0*/  @!P0 F2FP.F16.F32.PACK_AB R71, RZ, R71 ;  /* 0x00000047ff47823e */ /* 0x000fe400000000ff */
[----:B------:R-:W-:Y:S02]  /*f2e0*/  ISETP.GE.AND P5, PT, R64, UR7, PT ;  /* 0x0000000740007c0c */ /* 0x000fe4000bfa6270 */
[----:B------:R-:W-:-:S02]  /*f2f0*/  @!P6 F2FP.F16.F32.PACK_AB R69, RZ, R69 ;  /* 0x00000045ff45e23e */ /* 0x000fc400000000ff */
[----:B------:R-:W-:Y:S01]  /*f300*/  IADD3 R4, PT, PT, R4, UR7, RZ ;  /* 0x0000000704047c10 */ /* 0x000fe2000fffe0ff */
[----:B0-----:R-:W-:-:S04]  /*f310*/  @P4 IMAD.WIDE R2, R63, 0x2, R2 ;  /* 0x000000023f024825 */ /* 0x001fc800078e0202 */
[----:B------:R-:W-:Y:S01]  /*f320*/  @P2 IADD3 R63, PT, PT, R65, R4, RZ ;  /* 0x00000004413f2210 */ /* 0x000fe20007ffe0ff */
[----:B------:R0:W-:Y:S01]  /*f330*/  @P4 STG.E.U16 desc[UR8][R2.64], R62 ;  /* 0x0000003e02004986 */ /* 0x0001e2000c101508 */
[----:B------:R-:W-:Y:S02]  /*f340*/  ISETP.GE.OR P4, PT, R0, UR6, P5 ;  /* 0x0000000600007c0c */ /* 0x000fe4000af86670 */
[----:B------:R-:W-:Y:S01]  /*f350*/  @P2 F2FP.F16.F32.PACK_AB R66, RZ, R66 ;  /* 0x00000042ff42223e */ /* 0x000fe200000000ff */
[----:B------:R-:W-:Y:S04]  /*f360*/  @!P1 STG.E.U16 desc[UR8][R60.64+0x8], R70 ;  /* 0x000008463c009986 */ /* 0x000fe8000c101508 */
[----:B------:R-:W-:Y:S01]  /*f370*/  @!P0 STG.E.U16 desc[UR8][R60.64+0x6], R71 ;  /* 0x000006473c008986 */ /* 0x000fe2000c101508 */
[----:B0-----:R-:W-:-:S03]  /*f380*/  @!P3 F2FP.F16.F32.PACK_AB R3, RZ, R68 ;  /* 0x00000044ff03b23e */ /* 0x001fc600000000ff */
[----:B------:R0:W-:Y:S01]  /*f390*/  @!P6 STG.E.U16 desc[UR8][R60.64+0xa], R69 ;  /* 0x00000a453c00e986 */ /* 0x0001e2000c101508 */
[----:B------:R-:W-:Y:S02]  /*f3a0*/  IADD3 R68, PT, PT, R65, 0x2, RZ ;  /* 0x0000000241447810 */ /* 0x000fe40007ffe0ff */
[----:B------:R-:W-:Y:S02]  /*f3b0*/  PRMT R78, R3, 0x7610, R78 ;  /* 0x00007610034e7816 */ /* 0x000fe4000000004e */
[----:B------:R-:W1:Y:S01]  /*f3c0*/  @P2 LDC.64 R2, c[0x0][0x3a8] ;  /* 0x0000ea00ff022b82 */ /* 0x000e620000000a00 */
[----:B------:R-:W-:Y:S02]  /*f3d0*/  IADD3 R62, PT, PT, R65, 0x7, RZ ;  /* 0x00000007413e7810 */ /* 0x000fe40007ffe0ff */
[----:B------:R-:W-:Y:S01]  /*f3e0*/  ISETP.GE.AND P1, PT, R68, UR7, PT ;  /* 0x0000000744007c0c */ /* 0x000fe2000bf26270 */
[----:B------:R-:W-:Y:S01]  /*f3f0*/  @!P3 STG.E.U16 desc[UR8][R60.64+0xc], R78 ;  /* 0x00000c4e3c00b986 */ /* 0x000fe2000c101508 */
[----:B------:R-:W-:-:S02]  /*f400*/  ISETP.GE.AND P0, PT, R62, UR7, PT ;  /* 0x000000073e007c0c */ /* 0x000fc4000bf06270 */
[C---:B------:R-:W-:Y:S02]  /*f410*/  ISETP.GE.OR P3, PT, R0.reuse, UR6, P1 ;  /* 0x0000000600007c0c */ /* 0x040fe40008f66670 */
[----:B------:R-:W-:Y:S02]  /*f420*/  ISETP.GE.OR P6, PT, R0, UR6, P0 ;  /* 0x0000000600007c0c */ /* 0x000fe400087c6670 */
[----:B------:R-:W-:Y:S02]  /*f430*/  @!P4 F2FP.F16.F32.PACK_AB R73, RZ, R73 ;  /* 0x00000049ff49c23e */ /* 0x000fe400000000ff */
[----:B0-----:R-:W-:-:S03]  /*f440*/  PRMT R69, R66, 0x7610, R69 ;  /* 0x0000761042457816 */ /* 0x001fc60000000045 */
[----:B------:R-:W-:Y:S04]  /*f450*/  @!P4 STG.E.U16 desc[UR8][R60.64+0x2], R73 ;  /* 0x000002493c00c986 */ /* 0x000fe8000c101508 */
[----:B------:R-:W-:Y:S02]  /*f460*/  @!P3 F2FP.F16.F32.PACK_AB R72, RZ, R72 ;  /* 0x00000048ff48b23e */ /* 0x000fe400000000ff */
[----:B------:R-:W-:Y:S01]  /*f470*/  @!P6 F2FP.F16.F32.PACK_AB R67, RZ, R67 ;  /* 0x00000043ff43e23e */ /* 0x000fe200000000ff */
[----:B-1----:R-:W-:Y:S01]  /*f480*/  @P2 IMAD.WIDE R2, R63, 0x2, R2 ;  /* 0x000000023f022825 */ /* 0x002fe200078e0202 */
[----:B------:R-:W-:Y:S01]  /*f490*/  IADD3 R63, P4, PT, R65, R4, RZ ;  /* 0x00000004413f7210 */ /* 0x000fe20007f9e0ff */
[----:B------:R-:W-:Y:S01]  /*f4a0*/  @!P3 STG.E.U16 desc[UR8][R60.64+0x4], R72 ;  /* 0x000004483c00b986 */ /* 0x000fe2000c101508 */
[----:B------:R-:W-:-:S02]  /*f4b0*/  ISETP.GE.OR P3, PT, R74, UR6, P5 ;  /* 0x000000064a007c0c */ /* 0x000fc4000af66670 */
[----:B------:R-:W-:Y:S01]  /*f4c0*/  LEA.HI.X.SX32 R66, R4, RZ, 0x1, P4 ;  /* 0x000000ff04427211 */ /* 0x000fe200020f0eff */
[----:B------:R0:W-:Y:S01]  /*f4d0*/  @!P6 STG.E.U16 desc[UR8][R60.64+0xe], R67 ;  /* 0x00000e433c00e986 */ /* 0x0001e2000c101508 */
[----:B------:R-:W-:Y:S02]  /*f4e0*/  LEA R62, P6, R63, UR4, 0x1 ;  /* 0x000000043f3e7c11 */ /* 0x000fe4000f8c08ff */
[----:B------:R-:W-:Y:S01]  /*f4f0*/  ISETP.GE.AND P4, PT, R79, UR7, PT ;  /* 0x000000074f007c0c */ /* 0x000fe2000bf86270 */
[----:B------:R-:W-:Y:S01]  /*f500*/  @P2 STG.E.U16 desc[UR8][R2.64], R69 ;  /* 0x0000004502002986 */ /* 0x000fe2000c101508 */
[C---:B------:R-:W-:Y:S02]  /*f510*/  ISETP.GE.OR P2, PT, R74.reuse, UR6, P1 ;  /* 0x000000064a007c0c */ /* 0x040fe40008f46670 */
[----:B------:R-:W-:Y:S02]  /*f520*/  LEA.HI.X R63, R63, UR5, R66, 0x1, P6 ;  /* 0x000000053f3f7c11 */ /* 0x000fe4000b0f0c42 */
[----:B------:R-:W-:-:S02]  /*f530*/  ISETP.GE.OR P6, PT, R74, UR6, P4 ;  /* 0x000000064a007c0c */ /* 0x000fc4000a7c6670 */
[----:B------:R-:W-:Y:S02]  /*f540*/  @!P3 F2FP.F16.F32.PACK_AB R59, RZ, R59 ;  /* 0x0000003bff3bb23e */ /* 0x000fe400000000ff */
[----:B------:R-:W-:-:S03]  /*f550*/  IADD3 R4, PT, PT, R4, UR7, RZ ;  /* 0x0000000704047c10 */ /* 0x000fc6000fffe0ff */
[----:B------:R1:W-:Y:S01]  /*f560*/  @!P3 STG.E.U16 desc[UR8][R62.64+0x2], R59 ;  /* 0x0000023b3e00b986 */ /* 0x0003e2000c101508 */
[----:B------:R-:W-:Y:S02]  /*f570*/  ISETP.GE.AND P3, PT, R74, UR6, PT ;  /* 0x000000064a007c0c */ /* 0x000fe4000bf66270 */
[----:B------:R-:W-:Y:S02]  /*f580*/  @!P2 F2FP.F16.F32.PACK_AB R58, RZ, R58 ;  /* 0x0000003aff3aa23e */ /* 0x000fe400000000ff */
[----:B0-----:R-:W-:Y:S02]  /*f590*/  IADD3 R60, PT, PT, R4, UR7, RZ ;  /* 0x00000007043c7c10 */ /* 0x001fe4000fffe0ff */
[----:B------:R-:W-:Y:S01]  /*f5a0*/  @!P6 F2FP.F16.F32.PACK_AB R57, RZ, R57 ;  /* 0x00000039ff39e23e */ /* 0x000fe200000000ff */
[----:B------:R-:W-:Y:S01]  /*f5b0*/  @!P2 STG.E.U16 desc[UR8][R62.64+0x4], R58 ;  /* 0x0000043a3e00a986 */ /* 0x000fe2000c101508 */
[----:B------:R-:W-:-:S03]  /*f5c0*/  ISETP.GE.OR P2, PT, R76, UR7, P3 ;  /* 0x000000074c007c0c */ /* 0x000fc60009f46670 */
[----:B------:R-:W-:Y:S01]  /*f5d0*/  @!P6 STG.E.U16 desc[UR8][R62.64+0x6], R57 ;  /* 0x000006393e00e986 */ /* 0x000fe2000c101508 */
[----:B------:R-:W-:Y:S02]  /*f5e0*/  ISETP.GE.OR P6, PT, R77, UR7, P3 ;  /* 0x000000074d007c0c */ /* 0x000fe40009fc6670 */
[----:B-1----:R-:W-:Y:S02]  /*f5f0*/  IADD3 R59, PT, PT, R0, 0x2, RZ ;  /* 0x00000002003b7810 */ /* 0x002fe40007ffe0ff */
[----:B------:R-:W-:-:S05]  /*f600*/  ISETP.GE.OR P3, PT, R75, UR7, P3 ;  /* 0x000000074b007c0c */ /* 0x000fca0009f66670 */
[----:B------:R-:W-:-:S04]  /*f610*/  @!P2 F2FP.F16.F32.PACK_AB R56, RZ, R56 ;  /* 0x00000038ff38a23e */ /* 0x000fc800000000ff */
[----:B------:R-:W-:Y:S01]  /*f620*/  @!P6 F2FP.F16.F32.PACK_AB R55, RZ, R55 ;  /* 0x00000037ff37e23e */ /* 0x000fe200000000ff */
[----:B------:R-:W-:Y:S01]  /*f630*/  @!P2 STG.E.U16 desc[UR8][R62.64+0x8], R56 ;  /* 0x000008383e00a986 */ /* 0x000fe2000c101508 */
[----:B------:R-:W-:Y:S02]  /*f640*/  ISETP.GE.AND P2, PT, R59, UR6, PT ;  /* 0x000000063b007c0c */ /* 0x000fe4000bf46270 */
[----:B------:R-:W-:Y:S01]  /*f650*/  @!P3 F2FP.F16.F32.PACK_AB R54, RZ, R54 ;  /* 0x00000036ff36b23e */ /* 0x000fe200000000ff */
[----:B------:R0:W-:Y:S01]  /*f660*/  @!P6 STG.E.U16 desc[UR8][R62.64+0xa], R55 ;  /* 0x00000a373e00e986 */ /* 0x0001e2000c101508 */
[----:B------:R-:W-:-:S03]  /*f670*/  ISETP.GE.OR P6, PT, R65, UR7, P2 ;  /* 0x0000000741007c0c */ /* 0x000fc600097c6670 */
[----:B------:R-:W-:Y:S01]  /*f680*/  @!P3 STG.E.U16 desc[UR8][R62.64+0xc], R54 ;  /* 0x00000c363e00b986 */ /* 0x000fe2000c101508 */
[----:B------:R-:W-:-:S09]  /*f690*/  ISETP.GE.OR P3, PT, R74, UR6, P0 ;  /* 0x000000064a007c0c */ /* 0x000fd20008766670 */
[----:B------:R-:W1:Y:S01]  /*f6a0*/  @!P6 LDC.64 R2, c[0x0][0x3a8] ;  /* 0x0000ea00ff02eb82 */ /* 0x000e620000000a00 */
[----:B------:R-:W-:-:S03]  /*f6b0*/  @!P6 F2FP.F16.F32.PACK_AB R52, RZ, R52 ;  /* 0x00000034ff34e23e */ /* 0x000fc600000000ff */
[----:B------:R-:W-:Y:S02]  /*f6c0*/  @!P3 F2FP.F16.F32.PACK_AB R53, RZ, R53 ;  /* 0x00000035ff35b23e */ /* 0x000fe400000000ff */
[----:B0-----:R-:W-:Y:S02]  /*f6d0*/  PRMT R55, R52, 0x7610, R55 ;  /* 0x0000761034377816 */ /* 0x001fe40000000037 */
[----:B------:R-:W-:Y:S02]  /*f6e0*/  PRMT R56, R53, 0x7610, R56 ;  /* 0x0000761035387816 */ /* 0x000fe40000000038 */
[----:B------:R-:W-:-:S03]  /*f6f0*/  @!P6 IADD3 R53, PT, PT, R65, R4, RZ ;  /* 0x000000044135e210 */ /* 0x000fc60007ffe0ff */
[----:B------:R0:W-:Y:S01]  /*f700*/  @!P3 STG.E.U16 desc[UR8][R62.64+0xe], R56 ;  /* 0x00000e383e00b986 */ /* 0x0001e2000c101508 */
[----:B------:R-:W-:Y:S02]  /*f710*/  ISETP.GE.OR P3, PT, R64, UR7, P2 ;  /* 0x0000000740007c0c */ /* 0x000fe40009766670 */
[----:B------:R-:W-:Y:S01]  /*f720*/  ISETP.GE.OR P2, PT, R68, UR7, P2 ;  /* 0x0000000744007c0c */ /* 0x000fe20009746670 */
[----:B-1----:R-:W-:Y:S01]  /*f730*/  @!P6 IMAD.WIDE R2, R53, 0x2, R2 ;  /* 0x000000023502e825 */ /* 0x002fe200078e0202 */
[----:B0-----:R-:W-:-:S09]  /*f740*/  IADD3 R62, PT, PT, R60, UR7, RZ ;  /* 0x000000073c3e7c10 */ /* 0x001fd2000fffe0ff */
[----:B------:R-:W-:Y:S01]  /*f750*/  @!P3 F2FP.F16.F32.PACK_AB R51, RZ, R51 ;  /* 0x00000033ff33b23e */ /* 0x000fe200000000ff */
[----:B------:R0:W-:Y:S01]  /*f760*/  @!P6 STG.E.U16 desc[UR8][R2.64], R55 ;  /* 0x000000370200e986 */ /* 0x0001e2000c101508 */
[----:B------:R-:W-:Y:S02]  /*f770*/  IADD3 R53, P6, PT, R65, R4, RZ ;  /* 0x0000000441357210 */ /* 0x000fe40007fde0ff */
[----:B------:R-:W-:Y:S02]  /*f780*/  @!P2 F2FP.F16.F32.PACK_AB R50, RZ, R50 ;  /* 0x00000032ff32a23e */ /* 0x000fe400000000ff */
[----:B------:R-:W-:Y:S02]  /*f790*/  LEA.HI.X.SX32 R54, R4, RZ, 0x1, P6 ;  /* 0x000000ff04367211 */ /* 0x000fe400030f0eff */
[----:B------:R-:W-:Y:S02]  /*f7a0*/  LEA R52, P6, R53, UR4, 0x1 ;  /* 0x0000000435347c11 */ /* 0x000fe4000f8c08ff */
[----:B------:R-:W-:-:S02]  /*f7b0*/  IADD3 R64, PT, PT, R62, UR7, RZ ;  /* 0x000000073e407c10 */ /* 0x000fc4000fffe0ff */
[----:B------:R-:W-:Y:S02]  /*f7c0*/  LEA.HI.X R53, R53, UR5, R54, 0x1, P6 ;  /* 0x0000000535357c11 */ /* 0x000fe4000b0f0c36 */
[----:B------:R-:W-:Y:S02]  /*f7d0*/  ISETP.GE.AND P6, PT, R76, UR7, PT ;  /* 0x000000074c007c0c */ /* 0x000fe4000bfc6270 */
[----:B------:R-:W-:Y:S01]  /*f7e0*/  IADD3 R58, PT, PT, R64, UR7, RZ ;  /* 0x00000007403a7c10 */ /* 0x000fe2000fffe0ff */
[----:B------:R-:W-:Y:S01]  /*f7f0*/  @!P3 STG.E.U16 desc[UR8][R52.64+0x2], R51 ;  /* 0x000002333400b986 */ /* 0x000fe2000c101508 */
[C---:B------:R-:W-:Y:S02]  /*f800*/  ISETP.GE.OR P3, PT, R59.reuse, UR6, P4 ;  /* 0x000000063b007c0c */ /* 0x040fe4000a766670 */
[----:B------:R-:W-:Y:S01]  /*f810*/  IADD3 R4, PT, PT, R58, UR7, RZ ;  /* 0x000000073a047c10 */ /* 0x000fe2000fffe0ff */
[----:B------:R1:W-:Y:S01]  /*f820*/  @!P2 STG.E.U16 desc[UR8][R52.64+0x4], R50 ;  /* 0x000004323400a986 */ /* 0x0003e2000c101508 */
[----:B------:R-:W-:-:S02]  /*f830*/  ISETP.GE.OR P2, PT, R59, UR6, P6 ;  /* 0x000000063b007c0c */ /* 0x000fc4000b746670 */
[----:B------:R-:W-:-:S07]  /*f840*/  P2R R61, PR, RZ, 0x40 ;  /* 0x00000040ff3d7803 */ /* 0x000fce0000000000 */
[----:B------:R-:W-:-:S04]  /*f850*/  @!P3 F2FP.F16.F32.PACK_AB R49, RZ, R49 ;  /* 0x00000031ff31b23e */ /* 0x000fc800000000ff */
[----:B------:R-:W-:Y:S01]  /*f860*/  @!P2 F2FP.F16.F32.PACK_AB R48, RZ, R48 ;  /* 0x00000030ff30a23e */ /* 0x000fe200000000ff */
[----:B------:R-:W-:Y:S01]  /*f870*/  @!P3 STG.E.U16 desc[UR8][R52.64+0x6], R49 ;  /* 0x000006313400b986 */ /* 0x000fe2000c101508 */
[----:B------:R-:W-:-:S03]  /*f880*/  ISETP.GE.AND P3, PT, R77, UR7, PT ;  /* 0x000000074d007c0c */ /* 0x000fc6000bf66270 */
[----:B------:R2:W-:Y:S01]  /*f890*/  @!P2 STG.E.U16 desc[UR8][R52.64+0x8], R48 ;  /* 0x000008303400a986 */ /* 0x0005e2000c101508 */
[----:B------:R-:W-:-:S13]  /*f8a0*/  ISETP.GE.OR P2, PT, R59, UR6, P3 ;  /* 0x000000063b007c0c */ /* 0x000fda0009f46670 */
[----:B------:R-:W-:-:S05]  /*f8b0*/  @!P2 F2FP.F16.F32.PACK_AB R47, RZ, R47 ;  /* 0x0000002fff2fa23e */ /* 0x000fca00000000ff */
[----:B------:R3:W-:Y:S01]  /*f8c0*/  @!P2 STG.E.U16 desc[UR8][R52.64+0xa], R47 ;  /* 0x00000a2f3400a986 */ /* 0x0007e2000c101508 */
[----:B0-----:R-:W-:-:S04]  /*f8d0*/  IADD3 R2, P2, PT, R65, R60, RZ ;  /* 0x0000003c41027210 */ /* 0x001fc80007f5e0ff */
[----:B------:R-:W-:Y:S02]  /*f8e0*/  LEA.HI.X.SX32 R3, R60, RZ, 0x1, P2 ;  /* 0x000000ff3c037211 */ /* 0x000fe400010f0eff */
[----:B------:R-:W-:-:S04]  /*f8f0*/  LEA R56, P2, R2, UR4, 0x1 ;  /* 0x0000000402387c11 */ /* 0x000fc8000f8408ff */
[----:B------:R-:W-:Y:S02]  /*f900*/  LEA.HI.X R57, R2, UR5, R3, 0x1, P2 ;  /* 0x0000000502397c11 */ /* 0x000fe400090f0c03 */
[----:B------:R-:W-:-:S04]  /*f910*/  IADD3 R2, P2, PT, R65, R62, RZ ;  /* 0x0000003e41027210 */ /* 0x000fc80007f5e0ff */
[----:B------:R-:W-:Y:S02]  /*f920*/  LEA.HI.X.SX32 R3, R62, RZ, 0x1, P2 ;  /* 0x000000ff3e037211 */ /* 0x000fe400010f0eff */
[----:B------:R-:W-:-:S04]  /*f930*/  LEA R54, P2, R2, UR4, 0x1 ;  /* 0x0000000402367c11 */ /* 0x000fc8000f8408ff */
[----:B------:R-:W-:Y:S02]  /*f940*/  LEA.HI.X R55, R2, UR5, R3, 0x1, P2 ;  /* 0x0000000502377c11 */ /* 0x000fe400090f0c03 */
[----:B------:R-:W-:-:S04]  /*f950*/  IADD3 R2, P2, PT, R65, R64, RZ ;  /* 0x0000004041027210 */ /* 0x000fc80007f5e0ff */
[----:B------:R-:W-:Y:S02]  /*f960*/  LEA.HI.X.SX32 R3, R64, RZ, 0x1, P2 ;  /* 0x000000ff40037211 */ /* 0x000fe400010f0eff */
[----:B-1----:R-:W-:-:S04]  /*f970*/  LEA R50, P2, R2, UR4, 0x1 ;  /* 0x0000000402327c11 */ /* 0x002fc8000f8408ff */
[----:B------:R-:W-:Y:S02]  /*f980*/  LEA.HI.X R51, R2, UR5, R3, 0x1, P2 ;  /* 0x0000000502337c11 */ /* 0x000fe400090f0c03 */
[----:B------:R-:W-:-:S04]  /*f990*/  IADD3 R2, P2, PT, R65, R58, RZ ;  /* 0x0000003a41027210 */ /* 0x000fc80007f5e0ff */
[----:B------:R-:W-:Y:S02]  /*f9a0*/  LEA.HI.X.SX32 R3, R58, RZ, 0x1, P2 ;  /* 0x000000ff3a037211 */ /* 0x000fe400010f0eff */
[----:B--2---:R-:W-:-:S04]  /*f9b0*/  LEA R48, P2, R2, UR4, 0x1 ;  /* 0x0000000402307c11 */ /* 0x004fc8000f8408ff */
[----:B------:R-:W-:Y:S02]  /*f9c0*/  LEA.HI.X R49, R2, UR5, R3, 0x1, P2 ;  /* 0x0000000502317c11 */ /* 0x000fe400090f0c03 */
[----:B------:R-:W-:-:S04]  /*f9d0*/  IADD3 R3, P2, PT, R65, R4, RZ ;  /* 0x0000000441037210 */ /* 0x000fc80007f5e0ff */
[----:B------:R-:W-:Y:S02]  /*f9e0*/  LEA.HI.X.SX32 R66, R4, RZ, 0x1, P2 ;  /* 0x000000ff04427211 */ /* 0x000fe400010f0eff */
[----:B------:R-:W-:-:S04]  /*f9f0*/  LEA R2, P2, R3, UR4, 0x1 ;  /* 0x0000000403027c11 */ /* 0x000fc8000f8408ff */
[----:B------:R-:W-:Y:S02]  /*fa00*/  LEA.HI.X R3, R3, UR5, R66, 0x1, P2 ;  /* 0x0000000503037c11 */ /* 0x000fe400090f0c42 */
[----:B------:R-:W-:-:S04]  /*fa10*/  ISETP.GE.AND P2, PT, R75, UR7, PT ;  /* 0x000000074b007c0c */ /* 0x000fc8000bf46270 */
[----:B------:R-:W-:-:S13]  /*fa20*/  ISETP.GE.OR P6, PT, R59, UR6, P2 ;  /* 0x000000063b007c0c */ /* 0x000fda00097c6670 */
[----:B------:R-:W-:-:S04]  /*fa30*/  @!P6 F2FP.F16.F32.PACK_AB R46, RZ, R46 ;  /* 0x0000002eff2ee23e */ /* 0x000fc800000000ff */
[----:B---3--:R-:W-:-:S05]  /*fa40*/  PRMT R47, R46, 0x7610, R47 ;  /* 0x000076102e2f7816 */ /* 0x008fca000000002f */
[----:B------:R-:W-:Y:S01]  /*fa50*/  @!P6 STG.E.U16 desc[UR8][R52.64+0xc], R47 ;  /* 0x00000c2f3400e986 */ /* 0x000fe2000c101508 */
[----:B------:R-:W-:Y:S02]  /*fa60*/  ISETP.GE.OR P6, PT, R59, UR6, P0 ;  /* 0x000000063b007c0c */ /* 0x000fe400087c6670 */
[----:B------:R-:W-:-:S11]  /*fa70*/  IADD3 R59, PT, PT, R0, 0x3, RZ ;  /* 0x00000003003b7810 */ /* 0x000fd60007ffe0ff */
[----:B------:R-:W-:-:S04]  /*fa80*/  @!P6 F2FP.F16.F32.PACK_AB R45, RZ, R45 ;  /* 0x0000002dff2de23e */ /* 0x000fc800000000ff */
[----:B------:R-:W-:-:S05]  /*fa90*/  PRMT R63, R45, 0x7610, R63 ;  /* 0x000076102d3f7816 */ /* 0x000fca000000003f */
[----:B------:R0:W-:Y:S01]  /*faa0*/  @!P6 STG.E.U16 desc[UR8][R52.64+0xe], R63 ;  /* 0x00000e3f3400e986 */ /* 0x0001e2000c101508 */
[----:B------:R-:W-:-:S04]  /*fab0*/  ISETP.GE.AND P6, PT, R65, UR7, PT ;  /* 0x0000000741007c0c */ /* 0x000fc8000bfc6270 */
[----:B0-----:R-:W-:Y:S02]  /*fac0*/  P2R R52, PR, RZ, 0x40 ;  /* 0x00000040ff347803 */ /* 0x001fe40000000000 */
[----:B------:R-:W-:-:S13]  /*fad0*/  ISETP.GE.OR P6, PT, R59, UR6, P6 ;  /* 0x000000063b007c0c */ /* 0x000fda000b7c6670 */
[----:B------:R-:W0:Y:S01]  /*fae0*/  @!P6 LDC.64 R46, c[0x0][0x3a8] ;  /* 0x0000ea00ff2eeb82 */ /* 0x000e220000000a00 */
[----:B------:R-:W-:Y:S02]  /*faf0*/  @!P6 IADD3 R45, PT, PT, R65, R60, RZ ;  /* 0x0000003c412de210 */ /* 0x000fe40007ffe0ff */
[----:B------:R-:W-:-:S03]  /*fb00*/  @!P6 F2FP.F16.F32.PACK_AB R53, RZ, R44 ;  /* 0x0000002cff35e23e */ /* 0x000fc600000000ff */
[----:B0-----:R-:W-:-:S05]  /*fb10*/  @!P6 IMAD.WIDE R44, R45, 0x2, R46 ;  /* 0x000000022d2ce825 */ /* 0x001fca00078e022e */
[----:B------:R-:W-:Y:S01]  /*fb20*/  @!P6 STG.E.U16 desc[UR8][R44.64], R53 ;  /* 0x000000352c00e986 */ /* 0x000fe2000c101508 */
[----:B------:R-:W-:-:S13]  /*fb30*/  ISETP.GE.OR P6, PT, R59, UR6, P5 ;  /* 0x000000063b007c0c */ /* 0x000fda000afc6670 */
[----:B------:R-:W-:-:S05]  /*fb40*/  @!P6 F2FP.F16.F32.PACK_AB R43, RZ, R43 ;  /* 0x0000002bff2be23e */ /* 0x000fca00000000ff */
[----:B------:R-:W-:Y:S01]  /*fb50*/  @!P6 STG.E.U16 desc[UR8][R56.64+0x2], R43 ;  /* 0x0000022b3800e986 */ /* 0x000fe2000c101508 */
[----:B------:R-:W-:-:S13]  /*fb60*/  ISETP.GE.OR P6, PT, R59, UR6, P1 ;  /* 0x000000063b007c0c */ /* 0x000fda0008fc6670 */
[----:B------:R-:W-:-:S05]  /*fb70*/  @!P6 F2FP.F16.F32.PACK_AB R42, RZ, R42 ;  /* 0x0000002aff2ae23e */ /* 0x000fca00000000ff */
[----:B------:R-:W-:Y:S01]  /*fb80*/  @!P6 STG.E.U16 desc[UR8][R56.64+0x4], R42 ;  /* 0x0000042a3800e986 */ /* 0x000fe2000c101508 */
[----:B------:R-:W-:-:S13]  /*fb90*/  ISETP.GE.OR P6, PT, R59, UR6, P4 ;  /* 0x000000063b007c0c */ /* 0x000fda000a7c6670 */
[----:B------:R-:W-:-:S05]  /*fba0*/  @!P6 F2FP.F16.F32.PACK_AB R41, RZ, R41 ;  /* 0x00000029ff29e23e */ /* 0x000fca00000000ff */
[----:B------:R-:W-:Y:S01]  /*fbb0*/  @!P6 STG.E.U16 desc[UR8][R56.64+0x6], R41 ;  /* 0x000006293800e986 */ /* 0x000fe2000c101508 */
[----:B------:R-:W-:-:S04]  /*fbc0*/  ISETP.NE.AND P6, PT, R61, RZ, PT ;  /* 0x000000ff3d00720c */ /* 0x000fc80003fc5270 */
[----:B------:R-:W-:-:S13]  /*fbd0*/  ISETP.GE.OR P6, PT, R59, UR6, P6 ;  /* 0x000000063b007c0c */ /* 0x000fda000b7c6670 */
[----:B------:R-:W-:-:S05]  /*fbe0*/  @!P6 F2FP.F16.F32.PACK_AB R40, RZ, R40 ;  /* 0x00000028ff28e23e */ /* 0x000fca00000000ff */
[----:B------:R0:W-:Y:S01]  /*fbf0*/  @!P6 STG.E.U16 desc[UR8][R56.64+0x8], R40 ;  /* 0x000008283800e986 */ /* 0x0001e2000c101508 */
[----:B------:R-:W-:Y:S02]  /*fc00*/  ISETP.GE.OR P6, PT, R59, UR6, P3 ;  /* 0x000000063b007c0c */ /* 0x000fe40009fc6670 */
[----:B0-----:R-:W-:-:S11]  /*fc10*/  IADD3 R40, PT, PT, R0, 0x4, RZ ;  /* 0x0000000400287810 */ /* 0x001fd60007ffe0ff */
[----:B------:R-:W-:-:S05]  /*fc20*/  @!P6 F2FP.F16.F32.PACK_AB R39, RZ, R39 ;  /* 0x00000027ff27e23e */ /* 0x000fca00000000ff */
[----:B------:R0:W-:Y:S01]  /*fc30*/  @!P6 STG.E.U16 desc[UR8][R56.64+0xa], R39 ;  /* 0x00000a273800e986 */ /* 0x0001e2000c101508 */
[----:B------:R-:W-:-:S13]  /*fc40*/  ISETP.GE.OR P6, PT, R59, UR6, P2 ;  /* 0x000000063b007c0c */ /* 0x000fda00097c6670 */
[----:B------:R-:W-:-:S04]  /*fc50*/  @!P6 F2FP.F16.F32.PACK_AB R38, RZ, R38 ;  /* 0x00000026ff26e23e */ /* 0x000fc800000000ff */
[----:B------:R-:W-:-:S05]  /*fc60*/  PRMT R42, R38, 0x7610, R42 ;  /* 0x00007610262a7816 */ /* 0x000fca000000002a */
[----:B------:R-:W-:Y:S01]  /*fc70*/  @!P6 STG.E.U16 desc[UR8][R56.64+0xc], R42 ;  /* 0x00000c2a3800e986 */ /* 0x000fe2000c101508 */
[----:B------:R-:W-:-:S13]  /*fc80*/  ISETP.GE.OR P6, PT, R59, UR6, P0 ;  /* 0x000000063b007c0c */ /* 0x000fda00087c6670 */
[----:B------:R-:W-:-:S04]  /*fc90*/  @!P6 F2FP.F16.F32.PACK_AB R37, RZ, R37 ;  /* 0x00000025ff25e23e */ /* 0x000fc800000000ff */
[----:B------:R-:W-:-:S05]  /*fca0*/  PRMT R43, R37, 0x7610, R43 ;  /* 0x00007610252b7816 */ /* 0x000fca000000002b */
[----:B------:R-:W-:Y:S01]  /*fcb0*/  @!P6 STG.E.U16 desc[UR8][R56.64+0xe], R43 ;  /* 0x00000e2b3800e986 */ /* 0x000fe2000c101508 */
[----:B------:R-:W-:-:S04]  /*fcc0*/  ISETP.NE.AND P6, PT, R52, RZ, PT ;  /* 0x000000ff3400720c */ /* 0x000fc80003fc5270 */
[----:B------:R-:W-:-:S13]  /*fcd0*/  ISETP.GE.OR P6, PT, R40, UR6, P6 ;  /* 0x0000000628007c0c */ /* 0x000fda000b7c6670 */
[----:B0-----:R-:W0:Y:S01]  /*fce0*/  @!P6 LDC.64 R38, c[0x0][0x3a8] ;  /* 0x0000ea00ff26eb82 */ /* 0x001e220000000a00 */
        /* <DEDUP_REMOVED lines=51> */
[----:B------:R-:W-:Y:S02]  /*10020*/  @!P6 F2FP.F16.F32.PACK_AB R23, RZ, R23 ;  /* 0x00000017ff17e23e */ /* 0x000fe400000000ff */
[----:B------:R-:W-:-:S03]  /*10030*/  IADD3 R0, PT, PT, R0, 0x7, RZ ;  /* 0x0000000700007810 */ /* 0x000fc60007ffe0ff */
        /* <DEDUP_REMOVED lines=16> */
[----:B------:R-:W-:Y:S02]  /*10140*/  ISETP.GE.OR P6, PT, R24, UR6, P5 ;  /* 0x0000000618007c0c */ /* 0x000fe4000afc6670 */
[----:B------:R-:W-:-:S11]  /*10150*/  ISETP.GE.OR P5, PT, R0, UR6, P5 ;  /* 0x0000000600007c0c */ /* 0x000fd6000afa6670 */
[----:B------:R-:W-:Y:S02]  /*10160*/  @!P6 F2FP.F16.F32.PACK_AB R19, RZ, R19 ;  /* 0x00000013ff13e23e */ /* 0x000fe400000000ff */
[----:B------:R-:W-:-:S03]  /*10170*/  @!P5 F2FP.F16.F32.PACK_AB R11, RZ, R11 ;  /* 0x0000000bff0bd23e */ /* 0x000fc600000000ff */
        /* <DEDUP_REMOVED lines=10> */
[----:B------:R0:W-:Y:S01]  /*10220*/  @!P6 STG.E.U16 desc[UR8][R48.64+0x6], R17 ;  /* 0x000006113000e986 */ /* 0x0001e2000c101508 */
[----:B------:R-:W-:-:S04]  /*10230*/  ISETP.NE.AND P6, PT, R61, RZ, PT ;  /* 0x000000ff3d00720c */ /* 0x000fc80003fc5270 */
[----:B------:R-:W-:-:S13]  /*10240*/  ISETP.GE.OR P6, PT, R24, UR6, P6 ;  /* 0x0000000618007c0c */ /* 0x000fda000b7c6670 */
[----:B------:R-:W-:-:S05]  /*10250*/  @!P6 F2FP.F16.F32.PACK_AB R16, RZ, R16 ;  /* 0x00000010ff10e23e */ /* 0x000fca00000000ff */
[----:B------:R-:W-:Y:S01]  /*10260*/  @!P6 STG.E.U16 desc[UR8][R48.64+0x8], R16 ;  /* 0x000008103000e986 */ /* 0x000fe2000c101508 */
[----:B------:R-:W-:Y:S02]  /*10270*/  ISETP.GE.OR P6, PT, R24, UR6, P3 ;  /* 0x0000000618007c0c */ /* 0x000fe40009fc6670 */
[----:B------:R-:W-:-:S11]  /*10280*/  ISETP.GE.OR P3, PT, R0, UR6, P3 ;  /* 0x0000000600007c0c */ /* 0x000fd60009f66670 */
[----:B------:R-:W-:Y:S02]  /*10290*/  @!P6 F2FP.F16.F32.PACK_AB R15, RZ, R15 ;  /* 0x0000000fff0fe23e */ /* 0x000fe400000000ff */
[----:B------:R-:W-:-:S03]  /*102a0*/  @!P3 F2FP.F16.F32.PACK_AB R7, RZ, R7 ;  /* 0x00000007ff07b23e */ /* 0x000fc600000000ff */
[----:B------:R1:W-:Y:S01]  /*102b0*/  @!P6 STG.E.U16 desc[UR8][R48.64+0xa], R15 ;  /* 0x00000a0f3000e986 */ /* 0x0003e2000c101508 */
[----:B------:R-:W-:Y:S02]  /*102c0*/  ISETP.GE.OR P6, PT, R24, UR6, P2 ;  /* 0x0000000618007c0c */ /* 0x000fe400097c6670 */
[----:B------:R-:W-:-:S11]  /*102d0*/  ISETP.GE.OR P2, PT, R0, UR6, P2 ;  /* 0x0000000600007c0c */ /* 0x000fd60009746670 */
[----:B------:R-:W-:Y:S02]  /*102e0*/  @!P6 F2FP.F16.F32.PACK_AB R14, RZ, R14 ;  /* 0x0000000eff0ee23e */ /* 0x000fe400000000ff */
[----:B------:R-:W-:Y:S02]  /*102f0*/  @!P2 F2FP.F16.F32.PACK_AB R6, RZ, R6 ;  /* 0x00000006ff06a23e */ /* 0x000fe400000000ff */
[----:B0-----:R-:W-:-:S05]  /*10300*/  PRMT R17, R14, 0x7610, R17 ;  /* 0x000076100e117816 */ /* 0x001fca0000000011 */
[----:B------:R0:W-:Y:S01]  /*10310*/  @!P6 STG.E.U16 desc[UR8][R48.64+0xc], R17 ;  /* 0x00000c113000e986 */ /* 0x0001e2000c101508 */
[----:B------:R-:W-:Y:S02]  /*10320*/  ISETP.GE.OR P6, PT, R24, UR6, P0 ;  /* 0x0000000618007c0c */ /* 0x000fe400087c6670 */
[----:B------:R-:W-:-:S11]  /*10330*/  ISETP.GE.OR P0, PT, R0, UR6, P0 ;  /* 0x0000000600007c0c */ /* 0x000fd60008706670 */
[----:B------:R-:W-:-:S04]  /*10340*/  @!P6 F2FP.F16.F32.PACK_AB R13, RZ, R13 ;  /* 0x0000000dff0de23e */ /* 0x000fc800000000ff */
[----:B------:R-:W-:-:S05]  /*10350*/  PRMT R24, R13, 0x7610, R24 ;  /* 0x000076100d187816 */ /* 0x000fca0000000018 */
[----:B------:R0:W-:Y:S01]  /*10360*/  @!P6 STG.E.U16 desc[UR8][R48.64+0xe], R24 ;  /* 0x00000e183000e986 */ /* 0x0001e2000c101508 */
[----:B------:R-:W-:-:S04]  /*10370*/  ISETP.NE.AND P6, PT, R52, RZ, PT ;  /* 0x000000ff3400720c */ /* 0x000fc80003fc5270 */
[----:B------:R-:W-:-:S13]  /*10380*/  ISETP.GE.OR P6, PT, R0, UR6, P6 ;  /* 0x0000000600007c0c */ /* 0x000fda000b7c6670 */
[----:B-1----:R-:W1:Y:S01]  /*10390*/  @!P6 LDC.64 R14, c[0x0][0x3a8] ;  /* 0x0000ea00ff0eeb82 */ /* 0x002e620000000a00 */
[----:B------:R-:W-:Y:S02]  /*103a0*/  @!P6 IADD3 R13, PT, PT, R65, R4, RZ ;  /* 0x00000004410de210 */ /* 0x000fe40007ffe0ff */
[----:B------:R-:W-:-:S03]  /*103b0*/  @!P6 F2FP.F16.F32.PACK_AB R4, RZ, R12 ;  /* 0x0000000cff04e23e */ /* 0x000fc600000000ff */
[----:B-1----:R-:W-:-:S05]  /*103c0*/  @!P6 IMAD.WIDE R12, R13, 0x2, R14 ;  /* 0x000000020d0ce825 */ /* 0x002fca00078e020e */
[----:B------:R0:W-:Y:S01]  /*103d0*/  @!P6 STG.E.U16 desc[UR8][R12.64], R4 ;  /* 0x000000040c00e986 */ /* 0x0001e2000c101508 */
[----:B------:R-:W-:-:S03]  /*103e0*/  ISETP.NE.AND P6, PT, R61, RZ, PT ;  /* 0x000000ff3d00720c */ /* 0x000fc60003fc5270 */
[----:B------:R0:W-:Y:S01]  /*103f0*/  @!P5 STG.E.U16 desc[UR8][R2.64+0x2], R11 ;  /* 0x0000020b0200d986 */ /* 0x0001e2000c101508 */
[----:B------:R-:W-:-:S03]  /*10400*/  ISETP.GE.OR P6, PT, R0, UR6, P6 ;  /* 0x0000000600007c0c */ /* 0x000fc6000b7c6670 */
[----:B------:R0:W-:Y:S04]  /*10410*/  @!P1 STG.E.U16 desc[UR8][R2.64+0x4], R10 ;  /* 0x0000040a02009986 */ /* 0x0001e8000c101508 */
[----:B------:R0:W-:Y:S04]  /*10420*/  @!P4 STG.E.U16 desc[UR8][R2.64+0x6], R9 ;  /* 0x000006090200c986 */ /* 0x0001e8000c101508 */
[----:B------:R0:W-:Y:S02]  /*10430*/  @!P3 STG.E.U16 desc[UR8][R2.64+0xa], R7 ;  /* 0x00000a070200b986 */ /* 0x0001e4000c101508 */
[----:B------:R-:W-:-:S02]  /*10440*/  @!P6 F2FP.F16.F32.PACK_AB R8, RZ, R8 ;  /* 0x00000008ff08e23e */ /* 0x000fc400000000ff */
[----:B------:R0:W-:Y:S04]  /*10450*/  @!P2 STG.E.U16 desc[UR8][R2.64+0xc], R6 ;  /* 0x00000c060200a986 */ /* 0x0001e8000c101508 */
[----:B------:R0:W-:Y:S01]  /*10460*/  @!P6 STG.E.U16 desc[UR8][R2.64+0x8], R8 ;  /* 0x000008080200e986 */ /* 0x0001e2000c101508 */
[----:B------:R-:W-:Y:S05]  /*10470*/  @P0 EXIT ;  /* 0x000000000000094d */ /* 0x000fea0003800000 */
[----:B------:R-:W-:-:S05]  /*10480*/  F2FP.F16.F32.PACK_AB R5, RZ, R5 ;  /* 0x00000005ff05723e */ /* 0x000fca00000000ff */
[----:B------:R-:W-:Y:S01]  /*10490*/  STG.E.U16 desc[UR8][R2.64+0xe], R5 ;  /* 0x00000e0502007986 */ /* 0x000fe2000c101508 */
[----:B------:R-:W-:Y:S05]  /*104a0*/  EXIT ;  /* 0x000000000000794d */ /* 0x000fea0003800000 */
.L_x_27:
[----:B------:R-:W0:Y:S01]  /*104b0*/  LDCU.64 UR4, c[0x0][0x3b0] ;  /* 0x00007600ff0477ac */ /* 0x000e220008000a00 */
[----:B------:R-:W1:Y:S01]  /*104c0*/  LDC.64 R60, c[0x0][0x3a0] ;  /* 0x0000e800ff3c7b82 */ /* 0x000e620000000a00 */
[C---:B------:R-:W-:Y:S02]  /*104d0*/  IADD3 R80, PT, PT, R65.reuse, 0x3, RZ ;  /* 0x0000000341507810 */ /* 0x040fe40007ffe0ff */
[C---:B------:R-:W-:Y:S01]  /*104e0*/  IADD3 R79, PT, PT, R65.reuse, 0x4, RZ ;  /* 0x00000004414f7810 */ /* 0x040fe20007ffe0ff */
[----:B------:R-:W2:Y:S01]  /*104f0*/  LDCU.64 UR6, c[0x0][0x3a8] ;  /* 0x00007500ff0677ac */ /* 0x000ea20008000a00 */
[----:B0-----:R-:W-:Y:S02]  /*10500*/  ISETP.GE.AND P5, PT, R65, UR5, PT ;  /* 0x0000000541007c0c */ /* 0x001fe4000bfa6270 */
[C---:B------:R-:W-:Y:S02]  /*10510*/  ISETP.GE.AND P3, PT, R0.reuse, UR4, PT ;  /* 0x0000000400007c0c */ /* 0x040fe4000bf66270 */
[----:B------:R-:W-:-:S02]  /*10520*/  ISETP.GE.OR P4, PT, R0, UR4, P5 ;  /* 0x0000000400007c0c */ /* 0x000fc4000af86670 */
[----:B------:R-:W-:Y:S01]  /*10530*/  ISETP.GE.OR P0, PT, R80, UR5, P3 ;  /* 0x0000000550007c0c */ /* 0x000fe20009f06670 */
[----:B-1----:R-:W-:Y:S01]  /*10540*/  IMAD.WIDE.U32 R60, R65, 0x2, R60 ;  /* 0x00000002413c7825 */ /* 0x002fe200078e003c */
[----:B------:R-:W-:-:S09]  /*10550*/  ISETP.GE.OR P2, PT, R79, UR5, P3 ;  /* 0x000000054f007c0c */ /* 0x000fd20009f46670 */
[----:B------:R-:W3:Y:S01]  /*10560*/  @!P4 LDG.E.U16.CONSTANT R4, desc[UR8][R60.64] ;  /* 0x000000083c04c981 */ /* 0x000ee2000c1e9500 */
[----:B------:R-:W0:Y:S03]  /*10570*/  @!P4 LDC.64 R2, c[0x0][0x3a8] ;  /* 0x0000ea00ff02cb82 */ /* 0x000e260000000a00 */
[----:B------:R-:W5:Y:S04]  /*10580*/  @!P0 LDG.E.U16.CONSTANT R62, desc[UR8][R60.64+0x6] ;  /* 0x000006083c3e8981 */ /* 0x000f68000c1e9500 */
[----:B------:R-:W4:Y:S01]  /*10590*/  @!P2 LDG.E.U16.CONSTANT R64, desc[UR8][R60.64+0x8] ;  /* 0x000008083c40a981 */ /* 0x000f22000c1e9500 */
[----:B------:R-:W-:Y:S01]  /*105a0*/  IMAD R76, R0, UR5, RZ ;  /* 0x00000005004c7c24 */ /* 0x000fe2000f8e02ff */
[----:B------:R-:W-:-:S04]  /*105b0*/  IADD3 R78, PT, PT, R65, 0x6, RZ ;  /* 0x00000006414e7810 */ /* 0x000fc80007ffe0ff */
[----:B------:R-:W-:-:S05]  /*105c0*/  @!P4 IADD3 R77, PT, PT, R65, R76, RZ ;  /* 0x0000004c414dc210 */ /* 0x000fca0007ffe0ff */
[----:B0-----:R-:W-:Y:S01]  /*105d0*/  @!P4 IMAD.WIDE R2, R77, 0x2, R2 ;  /* 0x000000024d02c825 */ /* 0x001fe200078e0202 */
[----:B------:R-:W-:-:S03]  /*105e0*/  IADD3 R77, PT, PT, R65, 0x5, RZ ;  /* 0x00000005414d7810 */ /* 0x000fc60007ffe0ff */
[----:B---3--:R-:W-:Y:S01]  /*105f0*/  @!P4 HADD2.F32 R63, -RZ, R4.H0_H0 ;  /* 0x20000004ff3fc230 */ /* 0x008fe20000004100 */
[----:B------:R-:W-:Y:S01]  /*10600*/  IADD3 R4, P1, PT, R65, R76, RZ ;  /* 0x0000004c41047210 */ /* 0x000fe20007f3e0ff */
[----:B-----5:R-:W-:-:S03]  /*10610*/  @!P0 HADD2.F32 R62, -RZ, R62.H0_H0 ;  /* 0x2000003eff3e8230 */ /* 0x020fc60000004100 */
[----:B------:R-:W-:Y:S01]  /*10620*/  @!P4 FADD R63, R63, R74 ;  /* 0x0000004a3f3fc221 */ /* 0x000fe20000000000 */
[----:B------:R-:W-:Y:S01]  /*10630*/  LEA.HI.X.SX32 R81, R76, RZ, 0x1, P1 ;  /* 0x000000ff4c517211 */ /* 0x000fe200008f0eff */
[----:B----4-:R-:W-:Y:S02]  /*10640*/  @!P2 HADD2.F32 R75, -RZ, R64.H0_H0 ;  /* 0x20000040ff4ba230 */ /* 0x010fe40000004100 */
[----:B------:R-:W-:Y:S01]  /*10650*/  @!P0 FADD R71, R62, R71 ;  /* 0x000000473e478221 */ /* 0x000fe20000000000 */
[----:B------:R-:W-:Y:S02]  /*10660*/  @!P4 F2FP.F16.F32.PACK_AB R63, RZ, R63 ;  /* 0x0000003fff3fc23e */ /* 0x000fe400000000ff */
[----:B--2---:R-:W-:Y:S01]  /*10670*/  LEA R62, P6, R4, UR6, 0x1 ;  /* 0x00000006043e7c11 */ /* 0x004fe2000f8c08ff */
[----:B------:R-:W-:Y:S01]  /*10680*/  @!P2 FADD R75, R75, R70 ;  /* 0x000000464b4ba221 */ /* 0x000fe20000000000 */
[----:B------:R-:W-:Y:S02]  /*10690*/  ISETP.GE.OR P1, PT, R77, UR5, P3 ;  /* 0x000000054d007c0c */ /* 0x000fe40009f26670 */
[----:B------:R-:W-:-:S02]  /*106a0*/  @!P0 F2FP.F16.F32.PACK_AB R71, RZ, R71 ;  /* 0x00000047ff47823e */ /* 0x000fc400000000ff */
[----:B------:R-:W-:Y:S02]  /*106b0*/  PRMT R70, R63, 0x7610, R70 ;  /* 0x000076103f467816 */ /* 0x000fe40000000046 */
[----:B------:R-:W-:Y:S02]  /*106c0*/  @!P2 F2FP.F16.F32.PACK_AB R75, RZ, R75 ;  /* 0x0000004bff4ba23e */ /* 0x000fe400000000ff */
[--C-:B------:R-:W-:Y:S01]  /*106d0*/  LEA.HI.X R63, R4, UR7, R81.reuse, 0x1, P6 ;  /* 0x00000007043f7c11 */ /* 0x100fe2000b0f0c51 */
[----:B------:R0:W-:Y:S01]  /*106e0*/  @!P4 STG.E.U16 desc[UR8][R2.64], R70 ;  /* 0x000000460200c986 */ /* 0x0001e2000c101508 */
[----:B------:R-:W-:Y:S02]  /*106f0*/  ISETP.GE.OR P3, PT, R78, UR5, P3 ;  /* 0x000000054e007c0c */ /* 0x000fe40009f66670 */
[----:B------:R-:W-:Y:S02]  /*10700*/  PRMT R81, R71, 0x7610, R81 ;  /* 0x0000761047517816 */ /* 0x000fe40000000051 */
[C---:B------:R-:W-:Y:S01]  /*10710*/  IADD3 R4, PT, PT, R65.reuse, 0x1, RZ ;  /* 0x0000000141047810 */ /* 0x040fe20007ffe0ff */
[----:B------:R-:W2:Y:S01]  /*10720*/  @!P1 LDG.E.U16.CONSTANT R71, desc[UR8][R60.64+0xa] ;  /* 0x00000a083c479981 */ /* 0x000ea2000c1e9500 */
[----:B------:R-:W-:-:S02]  /*10730*/  IADD3 R64, PT, PT, R65, 0x2, RZ ;  /* 0x0000000241407810 */ /* 0x000fc40007ffe0ff */
[----:B------:R-:W-:Y:S01]  /*10740*/  PRMT R82, R75, 0x7610, R82 ;  /* 0x000076104b527816 */ /* 0x000fe20000000052 */
[----:B------:R-:W-:Y:S01]  /*10750*/  @!P0 STG.E.U16 desc[UR8][R62.64+0x6], R81 ;  /* 0x000006513e008986 */ /* 0x000fe2000c101508 */
[----:B------:R-:W-:Y:S02]  /*10760*/  ISETP.GE.AND P6, PT, R4, UR5, PT ;  /* 0x0000000504007c0c */ /* 0x000fe4000bfc6270 */
[----:B------:R-:W-:Y:S01]  /*10770*/  ISETP.GE.AND P0, PT, R64, UR5, PT ;  /* 0x0000000540007c0c */ /* 0x000fe2000bf06270 */
[----:B------:R-:W-:Y:S01]  /*10780*/  @!P2 STG.E.U16 desc[UR8][R62.64+0x8], R82 ;  /* 0x000008523e00a986 */ /* 0x000fe2000c101508 */
[C---:B------:R-:W-:Y:S02]  /*10790*/  ISETP.GE.OR P2, PT, R0.reuse, UR4, P6 ;  /* 0x0000000400007c0c */ /* 0x040fe4000b746670 */
[----:B------:R-:W-:Y:S01]  /*107a0*/  ISETP.GE.OR P4, PT, R0, UR4, P0 ;  /* 0x0000000400007c0c */ /* 0x000fe20008786670 */
[----:B------:R-:W3:Y:S10]  /*107b0*/  @!P3 LDG.E.U16.CONSTANT R75, desc[UR8][R60.64+0xc] ;  /* 0x00000c083c4bb981 */ /* 0x000ef4000c1e9500 */
[----:B0-----:R-:W4:Y:S04]  /*107c0*/  @!P2 LDG.E.U16.CONSTANT R2, desc[UR8][R60.64+0x2] ;  /* 0x000002083c02a981 */ /* 0x001f28000c1e9500 */
[----:B------:R-:W5:Y:S01]  /*107d0*/  @!P4 LDG.E.U16.CONSTANT R3, desc[UR8][R60.64+0x4] ;  /* 0x000004083c03c981 */ /* 0x000f62000c1e9500 */
[----:B--2---:R-:W-:-:S05]  /*107e0*/  @!P1 HADD2.F32 R74, -RZ, R71.H0_H0 ;  /* 0x20000047ff4a9230 */ /* 0x004fca0000004100 */
[----:B------:R-:W-:Y:S01]  /*107f0*/  @!P1 FADD R74, R74, R69 ;  /* 0x000000454a4a9221 */ /* 0x000fe20000000000 */
[----:B---3--:R-:W-:-:S04]  /*10800*/  @!P3 HADD2.F32 R75, -RZ, R75.H0_H0 ;  /* 0x2000004bff4bb230 */ /* 0x008fc80000004100 */
[----:B------:R-:W-:Y:S01]  /*10810*/  @!P1 F2FP.F16.F32.PACK_AB R74, RZ, R74 ;  /* 0x0000004aff4a923e */ /* 0x000fe200000000ff */
[----:B------:R-:W-:Y:S01]  /*10820*/  @!P3 FADD R75, R75, R68 ;  /* 0x000000444b4bb221 */ /* 0x000fe20000000000 */
[----:B------:R-:W-:-:S03]  /*10830*/  IADD3 R68, PT, PT, R65, 0x7, RZ ;  /* 0x0000000741447810 */ /* 0x000fc60007ffe0ff */
[----:B------:R-:W-:Y:S01]  /*10840*/  @!P1 STG.E.U16 desc[UR8][R62.64+0xa], R74 ;  /* 0x00000a4a3e009986 */ /* 0x000fe2000c101508 */
[----:B----4-:R-:W-:Y:S01]  /*10850*/  @!P2 HADD2.F32 R2, -RZ, R2.H0_H0 ;  /* 0x20000002ff02a230 */ /* 0x010fe20000004100 */
[----:B------:R-:W-:Y:S02]  /*10860*/  @!P3 F2FP.F16.F32.PACK_AB R75, RZ, R75 ;  /* 0x0000004bff4bb23e */ /* 0x000fe400000000ff */
[----:B------:R-:W-:Y:S01]  /*10870*/  ISETP.GE.AND P1, PT, R68, UR5, PT ;  /* 0x0000000544007c0c */ /* 0x000fe2000bf26270 */
[----:B-----5:R-:W-:Y:S02]  /*10880*/  @!P4 HADD2.F32 R3, -RZ, R3.H0_H0 ;  /* 0x20000003ff03c230 */ /* 0x020fe40000004100 */
[----:B------:R-:W-:Y:S01]  /*10890*/  @!P2 FADD R2, R2, R73 ;  /* 0x000000490202a221 */ /* 0x000fe20000000000 */
[----:B------:R-:W-:Y:S01]  /*108a0*/  @!P3 STG.E.U16 desc[UR8][R62.64+0xc], R75 ;  /* 0x00000c4b3e00b986 */ /* 0x000fe2000c101508 */
[----:B------:R-:W-:Y:S01]  /*108b0*/  ISETP.GE.OR P3, PT, R0, UR4, P1 ;  /* 0x0000000400007c0c */ /* 0x000fe20008f66670 */
[----:B------:R-:W-:-:S02]  /*108c0*/  @!P4 FADD R3, R3, R72 ;  /* 0x000000480303c221 */ /* 0x000fc40000000000 */
[----:B------:R-:W-:Y:S02]  /*108d0*/  @!P2 F2FP.F16.F32.PACK_AB R2, RZ, R2 ;  /* 0x00000002ff02a23e */ /* 0x000fe400000000ff */
[----:B------:R-:W-:Y:S02]  /*108e0*/  IADD3 R69, PT, PT, R0, 0x1, RZ ;  /* 0x0000000100457810 */ /* 0x000fe40007ffe0ff */
[----:B------:R-:W-:Y:S02]  /*108f0*/  @!P4 F2FP.F16.F32.PACK_AB R3, RZ, R3 ;  /* 0x00000003ff03c23e */ /* 0x000fe400000000ff */
[----:B------:R-:W-:-:S03]  /*10900*/  PRMT R73, R2, 0x7610, R73 ;  /* 0x0000761002497816 */ /* 0x000fc60000000049 */
[----:B------:R0:W-:Y:S01]  /*10910*/  @!P4 STG.E.U16 desc[UR8][R62.64+0x4], R3 ;  /* 0x000004033e00c986 */ /* 0x0001e2000c101508 */
[----:B------:R-:W-:-:S03]  /*10920*/  ISETP.GE.OR P4, PT, R69, UR4, P5 ;  /* 0x0000000445007c0c */ /* 0x000fc6000af86670 */
[----:B------:R1:W-:Y:S01]  /*10930*/  @!P2 STG.E.U16 desc[UR8][R62.64+0x2], R73 ;  /* 0x000002493e00a986 */ /* 0x0003e2000c101508 */
[----:B------:R-:W-:-:S03]  /*10940*/  ISETP.GE.OR P2, PT, R69, UR4, P6 ;  /* 0x0000000445007c0c */ /* 0x000fc6000b746670 */
[----:B------:R-:W2:Y:S06]  /*10950*/  @!P3 LDG.E.U16.CONSTANT R68, desc[UR8][R60.64+0xe] ;  /* 0x00000e083c44b981 */ /* 0x000eac000c1e9500 */
[----:B------:R-:W3:Y:S01]  /*10960*/  @!P4 LDG.E.U16.CONSTANT R71, desc[UR8][R60.64] ;  /* 0x000000083c47c981 */ /* 0x000ee2000c1e9500 */
[----:B0-----:R-:W0:Y:S03]  /*10970*/  @!P4 LDC.64 R2, c[0x0][0x3a8] ;  /* 0x0000ea00ff02cb82 */ /* 0x001e260000000a00 */
[----:B------:R-:W4:Y:S01]  /*10980*/  @!P2 LDG.E.U16.CONSTANT R72, desc[UR8][R60.64+0x2] ;  /* 0x000002083c48a981 */ /* 0x000f22000c1e9500 */
[----:B------:R-:W-:-:S04]  /*10990*/  IADD3 R76, PT, PT, R76, UR5, RZ ;  /* 0x000000054c4c7c10 */ /* 0x000fc8000fffe0ff */
[----:B-1----:R-:W-:-:S05]  /*109a0*/  @!P4 IADD3 R73, PT, PT, R65, R76, RZ ;  /* 0x0000004c4149c210 */ /* 0x002fca0007ffe0ff */
[----:B0-----:R-:W-:-:S04]  /*109b0*/  @!P4 IMAD.WIDE R2, R73, 0x2, R2 ;  /* 0x000000024902c825 */ /* 0x001fc800078e0202 */
[----:B--2---:R-:W-:-:S05]  /*109c0*/  @!P3 HADD2.F32 R68, -RZ, R68.H0_H0 ;  /* 0x20000044ff44b230 */ /* 0x004fca0000004100 */
[----:B------:R-:W-:Y:S01]  /*109d0*/  @!P3 FADD R68, R68, R67 ;  /* 0x000000434444b221 */ /* 0x000fe20000000000 */
[----:B---3--:R-:W-:-:S04]  /*109e0*/  @!P4 HADD2.F32 R71, -RZ, R71.H0_H0 ;  /* 0x20000047ff47c230 */ /* 0x008fc80000004100 */
[----:B------:R-:W-:Y:S01]  /*109f0*/  @!P3 F2FP.F16.F32.PACK_AB R68, RZ, R68 ;  /* 0x00000044ff44b23e */ /* 0x000fe200000000ff */
[----:B----4-:R-:W-:Y:S02]  /*10a00*/  @!P2 HADD2.F32 R72, -RZ, R72.H0_H0 ;  /* 0x20000048ff48a230 */ /* 0x010fe40000004100 */
[----:B------:R-:W-:Y:S01]  /*10a10*/  @!P4 FADD R66, R71, R66 ;  /* 0x000000424742c221 */ /* 0x000fe20000000000 */
[----:B------:R-:W-:Y:S02]  /*10a20*/  PRMT R74, R68, 0x7610, R74 ;  /* 0x00007610444a7816 */ /* 0x000fe4000000004a */
[----:B------:R-:W-:Y:S02]  /*10a30*/  @!P2 FADD R67, R72, R59 ;  /* 0x0000003b4843a221 */ /* 0x000fe40000000000 */
[----:B------:R-:W-:Y:S01]  /*10a40*/  @!P4 F2FP.F16.F32.PACK_AB R59, RZ, R66 ;  /* 0x00000042ff3bc23e */ /* 0x000fe200000000ff */
[----:B------:R0:W-:Y:S01]  /*10a50*/  @!P3 STG.E.U16 desc[UR8][R62.64+0xe], R74 ;  /* 0x00000e4a3e00b986 */ /* 0x0001e2000c101508 */
[----:B------:R-:W-:-:S02]  /*10a60*/  IADD3 R68, P3, PT, R65, R76, RZ ;  /* 0x0000004c41447210 */ /* 0x000fc40007f7e0ff */
[----:B------:R-:W-:Y:S02]  /*10a70*/  PRMT R71, R59, 0x7610, R71 ;  /* 0x000076103b477816 */ /* 0x000fe40000000047 */
[----:B0-----:R-:W-:Y:S02]  /*10a80*/  @!P2 F2FP.F16.F32.PACK_AB R63, RZ, R67 ;  /* 0x00000043ff3fa23e */ /* 0x001fe400000000ff */
[----:B------:R-:W-:Y:S02]  /*10a90*/  LEA.HI.X.SX32 R67, R76, RZ, 0x1, P3 ;  /* 0x000000ff4c437211 */ /* 0x000fe400018f0eff */
[----:B------:R-:W-:Y:S01]  /*10aa0*/  LEA R66, P3, R68, UR6, 0x1 ;  /* 0x0000000644427c11 */ /* 0x000fe2000f8608ff */
[----:B------:R0:W-:Y:S01]  /*10ab0*/  @!P4 STG.E.U16 desc[UR8][R2.64], R71 ;  /* 0x000000470200c986 */ /* 0x0001e2000c101508 */
[----:B------:R-:W-:Y:S02]  /*10ac0*/  ISETP.GE.AND P4, PT, R80, UR5, PT ;  /* 0x0000000550007c0c */ /* 0x000fe4000bf86270 */
[----:B------:R-:W-:-:S02]  /*10ad0*/  LEA.HI.X R67, R68, UR7, R67, 0x1, P3 ;  /* 0x0000000744437c11 */ /* 0x000fc400098f0c43 */
[----:B------:R-:W-:-:S03]  /*10ae0*/  ISETP.GE.OR P3, PT, R69, UR4, P0 ;  /* 0x0000000445007c0c */ /* 0x000fc60008766670 */
[----:B------:R-:W-:Y:S01]  /*10af0*/  @!P2 STG.E.U16 desc[UR8][R66.64+0x2], R63 ;  /* 0x0000023f4200a986 */ /* 0x000fe2000c101508 */
[----:B------:R-:W-:-:S09]  /*10b00*/  ISETP.GE.OR P2, PT, R69, UR4, P4 ;  /* 0x0000000445007c0c */ /* 0x000fd2000a746670 */
[----:B------:R-:W2:Y:S04]  /*10b10*/  @!P3 LDG.E.U16.CONSTANT R59, desc[UR8][R60.64+0x4] ;  /* 0x000004083c3bb981 */ /* 0x000ea8000c1e9500 */
[----:B------:R-:W3:Y:S01]  /*10b20*/  @!P2 LDG.E.U16.CONSTANT R62, desc[UR8][R60.64+0x6] ;  /* 0x000006083c3ea981 */ /* 0x000ee2000c1e9500 */
[----:B--2---:R-:W-:Y:S02]  /*10b30*/  @!P3 HADD2.F32 R59, -RZ, R59.H0_H0 ;  /* 0x2000003bff3bb230 */ /* 0x004fe40000004100 */
[----:B---3--:R-:W-:-:S03]  /*10b40*/  @!P2 HADD2.F32 R62, -RZ, R62.H0_H0 ;  /* 0x2000003eff3ea230 */ /* 0x008fc60000004100 */
[----:B------:R-:W-:Y:S02]  /*10b50*/  @!P3 FADD R58, R59, R58 ;  /* 0x0000003a3b3ab221 */ /* 0x000fe40000000000 */
[----:B------:R-:W-:-:S03]  /*10b60*/  @!P2 FADD R57, R62, R57 ;  /* 0x000000393e39a221 */ /* 0x000fc60000000000 */
[----:B------:R-:W-:Y:S02]  /*10b70*/  @!P3 F2FP.F16.F32.PACK_AB R58, RZ, R58 ;  /* 0x0000003aff3ab23e */ /* 0x000fe400000000ff */
[----:B------:R-:W-:-:S03]  /*10b80*/  @!P2 F2FP.F16.F32.PACK_AB R57, RZ, R57 ;  /* 0x00000039ff39a23e */ /* 0x000fc600000000ff */
[----:B------:R-:W-:Y:S01]  /*10b90*/  @!P3 STG.E.U16 desc[UR8][R66.64+0x4], R58 ;  /* 0x0000043a4200b986 */ /* 0x000fe2000c101508 */
[----:B------:R-:W-:-:S03]  /*10ba0*/  ISETP.GE.AND P3, PT, R79, UR5, PT ;  /* 0x000000054f007c0c */ /* 0x000fc6000bf66270 */
[----:B------:R-:W-:Y:S01]  /*10bb0*/  @!P2 STG.E.U16 desc[UR8][R66.64+0x6], R57 ;  /* 0x000006394200a986 */ /* 0x000fe2000c101508 */
[----:B------:R-:W-:-:S13]  /*10bc0*/  ISETP.GE.OR P2, PT, R69, UR4, P3 ;  /* 0x0000000445007c0c */ /* 0x000fda0009f46670 */
[----:B0-----:R-:W2:Y:S01]  /*10bd0*/  @!P2 LDG.E.U16.CONSTANT R2, desc[UR8][R60.64+0x8] ;  /* 0x000008083c02a981 */ /* 0x001ea2000c1e9500 */
[----:B------:R-:W-:Y:S01]  /*10be0*/  P2R R70, PR, RZ, 0x40 ;  /* 0x00000040ff467803 */ /* 0x000fe20000000000 */
[----:B--2---:R-:W-:-:S05]  /*10bf0*/  @!P2 HADD2.F32 R3, -RZ, R2.H0_H0 ;  /* 0x20000002ff03a230 */ /* 0x004fca0000004100 */
[----:B------:R-:W-:-:S05]  /*10c00*/  @!P2 FADD R56, R3, R56 ;  /* 0x000000380338a221 */ /* 0x000fca0000000000 */
[----:B------:R-:W-:-:S05]  /*10c10*/  @!P2 F2FP.F16.F32.PACK_AB R56, RZ, R56 ;  /* 0x00000038ff38a23e */ /* 0x000fca00000000ff */
[----:B------:R0:W-:Y:S01]  /*10c20*/  @!P2 STG.E.U16 desc[UR8][R66.64+0x8], R56 ;  /* 0x000008384200a986 */ /* 0x0001e2000c101508 */
[----:B------:R-:W-:-:S04]  /*10c30*/  ISETP.GE.AND P2, PT, R69, UR4, PT ;  /* 0x0000000445007c0c */ /* 0x000fc8000bf46270 */
[----:B------:R-:W-:-:S13]  /*10c40*/  ISETP.GE.OR P6, PT, R77, UR5, P2 ;  /* 0x000000054d007c0c */ /* 0x000fda00097c6670 */
[----:B------:R-:W2:Y:S01]  /*10c50*/  @!P6 LDG.E.U16.CONSTANT R2, desc[UR8][R60.64+0xa] ;  /* 0x00000a083c02e981 */ /* 0x000ea2000c1e9500 */
[----:B------:R-:W-:Y:S01]  /*10c60*/  ISETP.GE.OR P2, PT, R78, UR5, P2 ;  /* 0x000000054e007c0c */ /* 0x000fe20009746670 */
[----:B--2---:R-:W-:-:S05]  /*10c70*/  @!P6 HADD2.F32 R2, -RZ, R2.H0_H0 ;  /* 0x20000002ff02e230 */ /* 0x004fca0000004100 */
[----:B------:R-:W-:-:S07]  /*10c80*/  @!P6 FADD R55, R2, R55 ;  /* 0x000000370237e221 */ /* 0x000fce0000000000 */
[----:B------:R-:W2:Y:S02]  /*10c90*/  @!P2 LDG.E.U16.CONSTANT R2, desc[UR8][R60.64+0xc] ;  /* 0x00000c083c02a981 */ /* 0x000ea4000c1e9500 */
[----:B--2---:R-:W-:-:S05]  /*10ca0*/  @!P2 HADD2.F32 R3, -RZ, R2.H0_H0 ;  /* 0x20000002ff03a230 */ /* 0x004fca0000004100 */
[----:B------:R-:W-:-:S05]  /*10cb0*/  @!P2 FADD R54, R3, R54 ;  /* 0x000000360336a221 */ /* 0x000fca0000000000 */
[----:B------:R-:W-:-:S04]  /*10cc0*/  @!P2 F2FP.F16.F32.PACK_AB R54, RZ, R54 ;  /* 0x00000036ff36a23e */ /* 0x000fc800000000ff */
[----:B0-----:R-:W-:-:S05]  /*10cd0*/  PRMT R56, R54, 0x7610, R56 ;  /* 0x0000761036387816 */ /* 0x001fca0000000038 */
[----:B------:R-:W-:Y:S01]  /*10ce0*/  @!P2 STG.E.U16 desc[UR8][R66.64+0xc], R56 ;  /* 0x00000c384200a986 */ /* 0x000fe2000c101508 */
[----:B------:R-:W-:-:S13]  /*10cf0*/  ISETP.GE.OR P2, PT, R69, UR4, P1 ;  /* 0x0000000445007c0c */ /* 0x000fda0008f46670 */
[----:B------:R-:W2:Y:S01]  /*10d00*/  @!P2 LDG.E.U16.CONSTANT R2, desc[UR8][R60.64+0xe] ;  /* 0x00000e083c02a981 */ /* 0x000ea2000c1e9500 */
[----:B------:R-:W-:Y:S02]  /*10d10*/  @!P6 F2FP.F16.F32.PACK_AB R55, RZ, R55 ;  /* 0x00000037ff37e23e */ /* 0x000fe400000000ff */
[----:B------:R-:W-:-:S03]  /*10d20*/  IADD3 R76, PT, PT, R76, UR5, RZ ;  /* 0x000000054c4c7c10 */ /* 0x000fc6000fffe0ff */
[----:B------:R0:W-:Y:S01]  /*10d30*/  @!P6 STG.E.U16 desc[UR8][R66.64+0xa], R55 ;  /* 0x00000a374200e986 */ /* 0x0001e2000c101508 */
[----:B------:R-:W-:Y:S01]  /*10d40*/  IADD3 R59, PT, PT, R0, 0x2, RZ ;  /* 0x00000002003b7810 */ /* 0x000fe20007ffe0ff */
[----:B--2---:R-:W-:-:S05]  /*10d50*/  @!P2 HADD2.F32 R2, -RZ, R2.H0_H0 ;  /* 0x20000002ff02a230 */ /* 0x004fca0000004100 */
[----:B------:R-:W-:-:S05]  /*10d60*/  @!P2 FADD R53, R2, R53 ;  /* 0x000000350235a221 */ /* 0x000fca0000000000 */
[----:B------:R-:W-:-:S04]  /*10d70*/  @!P2 F2FP.F16.F32.PACK_AB R53, RZ, R53 ;  /* 0x00000035ff35a23e */ /* 0x000fc800000000ff */
[----:B0-----:R-:W-:-:S05]  /*10d80*/  PRMT R55, R53, 0x7610, R55 ;  /* 0x0000761035377816 */ /* 0x001fca0000000037 */
[----:B------:R0:W-:Y:S01]  /*10d90*/  @!P2 STG.E.U16 desc[UR8][R66.64+0xe], R55 ;  /* 0x00000e374200a986 */ /* 0x0001e2000c101508 */
[----:B------:R-:W-:-:S04]  /*10da0*/  IADD3 R3, P2, PT, R65, R76, RZ ;  /* 0x0000004c41037210 */ /* 0x000fc80007f5e0ff */
[----:B------:R-:W-:Y:S02]  /*10db0*/  LEA.HI.X.SX32 R54, R76, RZ, 0x1, P2 ;  /* 0x000000ff4c367211 */ /* 0x000fe400010f0eff */
[----:B------:R-:W-:-:S04]  /*10dc0*/  LEA R2, P2, R3, UR6, 0x1 ;  /* 0x0000000603027c11 */ /* 0x000fc8000f8408ff */
[----:B------:R-:W-:Y:S02]  /*10dd0*/  LEA.HI.X R3, R3, UR7, R54, 0x1, P2 ;  /* 0x0000000703037c11 */ /* 0x000fe400090f0c36 */
[----:B------:R-:W-:-:S04]  /*10de0*/  ISETP.GE.AND P2, PT, R59, UR4, PT ;  /* 0x000000043b007c0c */ /* 0x000fc8000bf46270 */
[----:B------:R-:W-:-:S13]  /*10df0*/  ISETP.GE.OR P6, PT, R65, UR5, P2 ;  /* 0x0000000541007c0c */ /* 0x000fda00097c6670 */
[----:B------:R-:W2:Y:S01]  /*10e00*/  @!P6 LDG.E.U16.CONSTANT R53, desc[UR8][R60.64] ;  /* 0x000000083c35e981 */ /* 0x000ea2000c1e9500 */
[----:B0-----:R-:W0:Y:S01]  /*10e10*/  @!P6 LDC.64 R54, c[0x0][0x3a8] ;  /* 0x0000ea00ff36eb82 */ /* 0x001e220000000a00 */
[----:B--2---:R-:W-:-:S05]  /*10e20*/  @!P6 HADD2.F32 R53, -RZ, R53.H0_H0 ;  /* 0x20000035ff35e230 */ /* 0x004fca0000004100 */
[----:B------:R-:W-:Y:S01]  /*10e30*/  @!P6 FADD R52, R53, R52 ;  /* 0x000000343534e221 */ /* 0x000fe20000000000 */
[----:B------:R-:W-:-:S04]  /*10e40*/  @!P6 IADD3 R53, PT, PT, R65, R76, RZ ;  /* 0x0000004c4135e210 */ /* 0x000fc80007ffe0ff */
[----:B------:R-:W-:Y:S01]  /*10e50*/  @!P6 F2FP.F16.F32.PACK_AB R52, RZ, R52 ;  /* 0x00000034ff34e23e */ /* 0x000fe200000000ff */
[----:B0-----:R-:W-:-:S03]  /*10e60*/  @!P6 IMAD.WIDE R54, R53, 0x2, R54 ;  /* 0x000000023536e825 */ /* 0x001fc600078e0236 */
[----:B------:R-:W-:-:S05]  /*10e70*/  PRMT R53, R52, 0x7610, R53 ;  /* 0x0000761034357816 */ /* 0x000fca0000000035 */
[----:B------:R-:W-:Y:S01]  /*10e80*/  @!P6 STG.E.U16 desc[UR8][R54.64], R53 ;  /* 0x000000353600e986 */ /* 0x000fe2000c101508 */
[----:B------:R-:W-:-:S13]  /*10e90*/  ISETP.GE.OR P6, PT, R4, UR5, P2 ;  /* 0x0000000504007c0c */ /* 0x000fda00097c6670 */
[----:B------:R-:W2:Y:S02]  /*10ea0*/  @!P6 LDG.E.U16.CONSTANT R52, desc[UR8][R60.64+0x2] ;  /* 0x000002083c34e981 */ /* 0x000ea4000c1e9500 */
[----:B--2---:R-:W-:-:S05]  /*10eb0*/  @!P6 HADD2.F32 R52, -RZ, R52.H0_H0 ;  /* 0x20000034ff34e230 */ /* 0x004fca0000004100 */
[----:B------:R-:W-:-:S05]  /*10ec0*/  @!P6 FADD R51, R52, R51 ;  /* 0x000000333433e221 */ /* 0x000fca0000000000 */
[----:B------:R-:W-:-:S04]  /*10ed0*/  @!P6 F2FP.F16.F32.PACK_AB R51, RZ, R51 ;  /* 0x00000033ff33e23e */ /* 0x000fc800000000ff */
        /* <DEDUP_REMOVED lines=15> */
[----:B------:R0:W-:Y:S01]  /*10fd0*/  @!P6 STG.E.U16 desc[UR8][R2.64+0x6], R50 ;  /* 0x000006320200e986 */ /* 0x0001e2000c101508 */
[----:B------:R-:W-:-:S13]  /*10fe0*/  ISETP.GE.OR P6, PT, R59, UR4, P3 ;  /* 0x000000043b007c0c */ /* 0x000fda0009fc6670 */
[----:B------:R-:W2:Y:S01]  /*10ff0*/  @!P6 LDG.E.U16.CONSTANT R49, desc[UR8][R60.64+0x8] ;  /* 0x000008083c31e981 */ /* 0x000ea2000c1e9500 */
[----:B------:R-:W-:Y:S01]  /*11000*/  ISETP.GE.OR P2, PT, R77, UR5, P2 ;  /* 0x000000054d007c0c */ /* 0x000fe20009746670 */
[----:B--2---:R-:W-:-:S05]  /*11010*/  @!P6 HADD2.F32 R49, -RZ, R49.H0_H0 ;  /* 0x20000031ff31e230 */ /* 0x004fca0000004100 */
[----:B------:R-:W-:-:S05]  /*11020*/  @!P6 FADD R48, R49, R48 ;  /* 0x000000303130e221 */ /* 0x000fca0000000000 */
[----:B------:R-:W-:-:S04]  /*11030*/  @!P6 F2FP.F16.F32.PACK_AB R48, RZ, R48 ;  /* 0x00000030ff30e23e */ /* 0x000fc800000000ff */
[----:B------:R-:W-:Y:S02]  /*11040*/  PRMT R49, R48, 0x7610, R49 ;  /* 0x0000761030317816 */ /* 0x000fe40000000031 */
[----:B------:R-:W2:Y:S01]  /*11050*/  @!P2 LDG.E.U16.CONSTANT R48, desc[UR8][R60.64+0xa] ;  /* 0x00000a083c30a981 */ /* 0x000ea2000c1e9500 */
[----:B------:R-:W-:-:S04]  /*11060*/  IADD3 R76, PT, PT, R76, UR5, RZ ;  /* 0x000000054c4c7c10 */ /* 0x000fc8000fffe0ff */
[----:B------:R-:W-:-:S04]  /*11070*/  IADD3 R66, PT, PT, R76, UR5, RZ ;  /* 0x000000054c427c10 */ /* 0x000fc8000fffe0ff */
[----:B------:R-:W-:-:S04]  /*11080*/  IADD3 R64, PT, PT, R66, UR5, RZ ;  /* 0x0000000542407c10 */ /* 0x000fc8000fffe0ff */
[----:B------:R-:W-:-:S04]  /*11090*/  IADD3 R62, PT, PT, R64, UR5, RZ ;  /* 0x00000005403e7c10 */ /* 0x000fc8000fffe0ff */
[----:B------:R-:W-:Y:S01]  /*110a0*/  IADD3 R58, PT, PT, R62, UR5, RZ ;  /* 0x000000053e3a7c10 */ /* 0x000fe2000fffe0ff */
[----:B------:R-:W-:Y:S01]  /*110b0*/  @!P6 STG.E.U16 desc[UR8][R2.64+0x8], R49 ;  /* 0x000008310200e986 */ /* 0x000fe2000c101508 */
        /* <DEDUP_REMOVED lines=19> */
[----:B0-----:R-:W-:-:S04]  /*111f0*/  LEA R50, P2, R47, UR6, 0x1 ;  /* 0x000000062f327c11 */ /* 0x001fc8000f8408ff */
[----:B------:R-:W-:Y:S02]  /*11200*/  LEA.HI.X R51, R47, UR7, R48, 0x1, P2 ;  /* 0x000000072f337c11 */ /* 0x000fe400090f0c30 */
[----:B------:R-:W-:-:S04]  /*11210*/  IADD3 R47, P2, PT, R65, R58, RZ ;  /* 0x0000003a412f7210 */ /* 0x000fc80007f5e0ff */
[----:B------:R-:W-:Y:S02]  /*11220*/  LEA.HI.X.SX32 R68, R58, RZ, 0x1, P2 ;  /* 0x000000ff3a447211 */ /* 0x000fe400010f0eff */
[----:B------:R-:W-:-:S04]  /*11230*/  LEA R48, P2, R47, UR6, 0x1 ;  /* 0x000000062f307c11 */ /* 0x000fc8000f8408ff */
[----:B------:R-:W-:Y:S02]  /*11240*/  LEA.HI.X R49, R47, UR7, R68, 0x1, P2 ;  /* 0x000000072f317c11 */ /* 0x000fe400090f0c44 */
[----:B------:R-:W-:-:S04]  /*11250*/  ISETP.GE.AND P2, PT, R78, UR5, PT ;  /* 0x000000054e007c0c */ /* 0x000fc8000bf46270 */
        /* <DEDUP_REMOVED lines=8> */
[----:B------:R-:W2:Y:S02]  /*112e0*/  @!P6 LDG.E.U16.CONSTANT R46, desc[UR8][R60.64+0xe] ;  /* 0x00000e083c2ee981 */ /* 0x000ea4000c1e9500 */
[----:B--2---:R-:W-:-:S05]  /*112f0*/  @!P6 HADD2.F32 R46, -RZ, R46.H0_H0 ;  /* 0x2000002eff2ee230 */ /* 0x004fca0000004100 */
[----:B------:R-:W-:-:S05]  /*11300*/  @!P6 FADD R45, R46, R45 ;  /* 0x0000002d2e2de221 */ /* 0x000fca0000000000 */
[----:B------:R-:W-:-:S04]  /*11310*/  @!P6 F2FP.F16.F32.PACK_AB R45, RZ, R45 ;  /* 0x0000002dff2de23e */ /* 0x000fc800000000ff */
[----:B------:R-:W-:Y:S02]  /*11320*/  PRMT R63, R45, 0x7610, R63 ;  /* 0x000076102d3f7816 */ /* 0x000fe4000000003f */
[----:B------:R-:W-:-:S03]  /*11330*/  IADD3 R45, PT, PT, R0, 0x3, RZ ;  /* 0x00000003002d7810 */ /* 0x000fc60007ffe0ff */
[----:B------:R1:W-:Y:S01]  /*11340*/  @!P6 STG.E.U16 desc[UR8][R2.64+0xe], R63 ;  /* 0x00000e3f0200e986 */ /* 0x0003e2000c101508 */
[----:B------:R-:W-:-:S13]  /*11350*/  ISETP.GE.OR P6, PT, R45, UR4, P5 ;  /* 0x000000042d007c0c */ /* 0x000fda000afc6670 */
[----:B------:R-:W2:Y:S01]  /*11360*/  @!P6 LDG.E.U16.CONSTANT R59, desc[UR8][R60.64] ;  /* 0x000000083c3be981 */ /* 0x000ea2000c1e9500 */
[----:B0-----:R-:W0:Y:S01]  /*11370*/  @!P6 LDC.64 R46, c[0x0][0x3a8] ;  /* 0x0000ea00ff2eeb82 */ /* 0x001e220000000a00 */
[----:B--2---:R-:W-:-:S05]  /*11380*/  @!P6 HADD2.F32 R59, -RZ, R59.H0_H0 ;  /* 0x2000003bff3be230 */ /* 0x004fca0000004100 */
[----:B------:R-:W-:Y:S01]  /*11390*/  @!P6 FADD R44, R59, R44 ;  /* 0x0000002c3b2ce221 */ /* 0x000fe20000000000 */
[----:B------:R-:W-:-:S04]  /*113a0*/  @!P6 IADD3 R59, PT, PT, R65, R76, RZ ;  /* 0x0000004c413be210 */ /* 0x000fc80007ffe0ff */
[----:B------:R-:W-:Y:S01]  /*113b0*/  @!P6 F2FP.F16.F32.PACK_AB R44, RZ, R44 ;  /* 0x0000002cff2ce23e */ /* 0x000fe200000000ff */
[----:B0-----:R-:W-:-:S05]  /*113c0*/  @!P6 IMAD.WIDE R46, R59, 0x2, R46 ;  /* 0x000000023b2ee825 */ /* 0x001fca00078e022e */
[----:B------:R-:W-:Y:S01]  /*113d0*/  @!P6 STG.E.U16 desc[UR8][R46.64], R44 ;  /* 0x0000002c2e00e986 */ /* 0x000fe2000c101508 */
[----:B------:R-:W-:-:S04]  /*113e0*/  ISETP.GE.AND P6, PT, R4, UR5, PT ;  /* 0x0000000504007c0c */ /* 0x000fc8000bfc6270 */
[----:B------:R-:W-:-:S13]  /*113f0*/  ISETP.GE.OR P6, PT, R45, UR4, P6 ;  /* 0x000000042d007c0c */ /* 0x000fda000b7c6670 */
[----:B-1----:R-:W2:Y:S02]  /*11400*/  @!P6 LDG.E.U16.CONSTANT R2, desc[UR8][R60.64+0x2] ;  /* 0x000002083c02e981 */ /* 0x002ea4000c1e9500 */
[----:B--2---:R-:W-:-:S05]  /*11410*/  @!P6 HADD2.F32 R2, -RZ, R2.H0_H0 ;  /* 0x20000002ff02e230 */ /* 0x004fca0000004100 */
[----:B------:R-:W-:-:S05]  /*11420*/  @!P6 FADD R43, R2, R43 ;  /* 0x0000002b022be221 */ /* 0x000fca0000000000 */
[----:B------:R-:W-:-:S05]  /*11430*/  @!P6 F2FP.F16.F32.PACK_AB R43, RZ, R43 ;  /* 0x0000002bff2be23e */ /* 0x000fca00000000ff */
[----:B------:R-:W-:Y:S01]  /*11440*/  @!P6 STG.E.U16 desc[UR8][R56.64+0x2], R43 ;  /* 0x0000022b3800e986 */ /* 0x000fe2000c101508 */
[----:B------:R-:W-:-:S13]  /*11450*/  ISETP.GE.OR P6, PT, R45, UR4, P0 ;  /* 0x000000042d007c0c */ /* 0x000fda00087c6670 */
[----:B------:R-:W2:Y:S02]  /*11460*/  @!P6 LDG.E.U16.CONSTANT R2, desc[UR8][R60.64+0x4] ;  /* 0x000004083c02e981 */ /* 0x000ea4000c1e9500 */
        /* <DEDUP_REMOVED lines=15> */
[----:B------:R0:W-:Y:S01]  /*11560*/  @!P6 STG.E.U16 desc[UR8][R56.64+0x8], R40 ;  /* 0x000008283800e986 */ /* 0x0001e2000c101508 */
[----:B------:R-:W-:-:S04]  /*11570*/  ISETP.GE.AND P6, PT, R77, UR5, PT ;  /* 0x000000054d007c0c */ /* 0x000fc8000bfc6270 */
[----:B------:R-:W-:Y:S02]  /*11580*/  P2R R4, PR, RZ, 0x40 ;  /* 0x00000040ff047803 */ /* 0x000fe40000000000 */
        /* <DEDUP_REMOVED lines=18> */
[----:B0-----:R-:W-:Y:S02]  /*116b0*/  PRMT R40, R37, 0x7610, R40 ;  /* 0x0000761025287816 */ /* 0x001fe40000000028 */
[----:B------:R-:W-:-:S03]  /*116c0*/  IADD3 R37, PT, PT, R0, 0x4, RZ ;  /* 0x0000000400257810 */ /* 0x000fc60007ffe0ff */
[----:B------:R-:W-:Y:S01]  /*116d0*/  @!P6 STG.E.U16 desc[UR8][R56.64+0xe], R40 ;  /* 0x00000e283800e986 */ /* 0x000fe2000c101508 */
[----:B------:R-:W-:-:S13]  /*116e0*/  ISETP.GE.OR P6, PT, R37, UR4, P5 ;  /* 0x0000000425007c0c */ /* 0x000fda000afc6670 */
[----:B------:R-:W2:Y:S01]  /*116f0*/  @!P6 LDG.E.U16.CONSTANT R38, desc[UR8][R60.64] ;  /* 0x000000083c26e981 */ /* 0x000ea2000c1e9500 */
[----:B-1----:R-:W0:Y:S01]  /*11700*/  @!P6 LDC.64 R2, c[0x0][0x3a8] ;  /* 0x0000ea00ff02eb82 */ /* 0x002e220000000a00 */
[----:B--2---:R-:W-:-:S05]  /*11710*/  @!P6 HADD2.F32 R39, -RZ, R38.H0_H0 ;  /* 0x20000026ff27e230 */ /* 0x004fca0000004100 */
[----:B------:R-:W-:Y:S01]  /*11720*/  @!P6 FADD R36, R39, R36 ;  /* 0x000000242724e221 */ /* 0x000fe20000000000 */
[----:B------:R-:W-:-:S04]  /*11730*/  @!P6 IADD3 R39, PT, PT, R65, R66, RZ ;  /* 0x000000424127e210 */ /* 0x000fc80007ffe0ff */
[----:B------:R-:W-:Y:S01]  /*11740*/  @!P6 F2FP.F16.F32.PACK_AB R36, RZ, R36 ;  /* 0x00000024ff24e23e */ /* 0x000fe200000000ff */
[----:B0-----:R-:W-:-:S03]  /*11750*/  @!P6 IMAD.WIDE R2, R39, 0x2, R2 ;  /* 0x000000022702e825 */ /* 0x001fc600078e0202 */
[----:B------:R-:W-:-:S05]  /*11760*/  PRMT R38, R36, 0x7610, R38 ;  /* 0x0000761024267816 */ /* 0x000fca0000000026 */
[----:B------:R0:W-:Y:S01]  /*11770*/  @!P6 STG.E.U16 desc[UR8][R2.64], R38 ;  /* 0x000000260200e986 */ /* 0x0001e2000c101508 */
[----:B------:R-:W-:-:S04]  /*11780*/  ISETP.NE.AND P6, PT, R70, RZ, PT ;  /* 0x000000ff4600720c */ /* 0x000fc80003fc5270 */
[----:B------:R-:W-:-:S13]  /*11790*/  ISETP.GE.OR P6, PT, R37, UR4, P6 ;  /* 0x0000000425007c0c */ /* 0x000fda000b7c6670 */
[----:B------:R-:W2:Y:S02]  /*117a0*/  @!P6 LDG.E.U16.CONSTANT R36, desc[UR8][R60.64+0x2] ;  /* 0x000002083c24e981 */ /* 0x000ea4000c1e9500 */
[----:B--2---:R-:W-:-:S05]  /*117b0*/  @!P6 HADD2.F32 R36, -RZ, R36.H0_H0 ;  /* 0x20000024ff24e230 */ /* 0x004fca0000004100 */
[----:B------:R-:W-:-:S05]  /*117c0*/  @!P6 FADD R35, R36, R35 ;  /* 0x000000232423e221 */ /* 0x000fca0000000000 */
[----:B------:R-:W-:-:S04]  /*117d0*/  @!P6 F2FP.F16.F32.PACK_AB R35, RZ, R35 ;  /* 0x00000023ff23e23e */ /* 0x000fc800000000ff */
[----:B0-----:R-:W-:-:S05]  /*117e0*/  PRMT R3, R35, 0x7610, R3 ;  /* 0x0000761023037816 */ /* 0x001fca0000000003 */
[----:B------:R0:W-:Y:S01]  /*117f0*/  @!P6 STG.E.U16 desc[UR8][R54.64+0x2], R3 ;  /* 0x000002033600e986 */ /* 0x0001e2000c101508 */
        /* <DEDUP_REMOVED lines=13> */
[----:B------:R-:W0:Y:S02]  /*118d0*/  @!P6 LDG.E.U16.CONSTANT R2, desc[UR8][R60.64+0x8] ;  /* 0x000008083c02e981 */ /* 0x000e24000c1e9500 */
[----:B0-----:R-:W-:-:S05]  /*118e0*/  @!P6 HADD2.F32 R3, -RZ, R2.H0_H0 ;  /* 0x20000002ff03e230 */ /* 0x001fca0000004100 */
[----:B------:R-:W-:-:S05]  /*118f0*/  @!P6 FADD R32, R3, R32 ;  /* 0x000000200320e221 */ /* 0x000fca0000000000 */
[----:B------:R-:W-:-:S05]  /*11900*/  @!P6 F2FP.F16.F32.PACK_AB R32, RZ, R32 ;  /* 0x00000020ff20e23e */ /* 0x000fca00000000ff */
[----:B------:R0:W-:Y:S01]  /*11910*/  @!P6 STG.E.U16 desc[UR8][R54.64+0x8], R32 ;  /* 0x000008203600e986 */ /* 0x0001e2000c101508 */
[----:B------:R-:W-:-:S04]  /*11920*/  ISETP.NE.AND P6, PT, R4, RZ, PT ;  /* 0x000000ff0400720c */ /* 0x000fc80003fc5270 */
        /* <DEDUP_REMOVED lines=56> */
[----:B------:R-:W-:Y:S01]  /*11cb0*/  @!P6 STG.E.U16 desc[UR8][R52.64+0x8], R24 ;  /* 0x000008183400e986 */ /* 0x000fe2000c101508 */
        /* <DEDUP_REMOVED lines=12> */
[----:B-1----:R-:W-:-:S05]  /*11d80*/  PRMT R26, R22, 0x7610, R26 ;  /* 0x00007610161a7816 */ /* 0x002fca000000001a */
[----:B------:R-:W-:Y:S01]  /*11d90*/  @!P6 STG.E.U16 desc[UR8][R52.64+0xc], R26 ;  /* 0x00000c1a3400e986 */ /* 0x000fe2000c101508 */
        /* <DEDUP_REMOVED lines=33> */
[----:B0-----:R-:W2:Y:S02]  /*11fb0*/  @!P6 LDG.E.U16.CONSTANT R2, desc[UR8][R60.64+0x6] ;  /* 0x000006083c02e981 */ /* 0x001ea4000c1e9500 */
        /* <DEDUP_REMOVED lines=23> */
[----:B------:R-:W-:-:S13]  /*12130*/  ISETP.GE.OR P6, PT, R21, UR4, P1 ;  /* 0x0000000415007c0c */ /* 0x000fda0008fc6670 */
[----:B------:R-:W2:Y:S01]  /*12140*/  @!P6 LDG.E.U16.CONSTANT R2, desc[UR8][R60.64+0xe] ;  /* 0x00000e083c02e981 */ /* 0x000ea2000c1e9500 */
[----:B------:R-:W-:-:S04]  /*12150*/  IADD3 R0, PT, PT, R0, 0x7, RZ ;  /* 0x0000000700007810 */ /* 0x000fc80007ffe0ff */
[----:B------:R-:W-:Y:S01]  /*12160*/  ISETP.GE.OR P5, PT, R0, UR4, P5 ;  /* 0x0000000400007c0c */ /* 0x000fe2000afa6670 */
[----:B--2---:R-:W-:-:S05]  /*12170*/  @!P6 HADD2.F32 R2, -RZ, R2.H0_H0 ;  /* 0x20000002ff02e230 */ /* 0x004fca0000004100 */
[----:B------:R-:W-:-:S07]  /*12180*/  @!P6 FADD R13, R2, R13 ;  /* 0x0000000d020de221 */ /* 0x000fce0000000000 */
[----:B------:R-:W2:Y:S01]  /*12190*/  @!P5 LDC.64 R2, c[0x0][0x3a8] ;  /* 0x0000ea00ff02db82 */ /* 0x000ea20000000a00 */
[----:B------:R-:W-:-:S04]  /*121a0*/  @!P6 F2FP.F16.F32.PACK_AB R13, RZ, R13 ;  /* 0x0000000dff0de23e */ /* 0x000fc800000000ff */
[----:B-1----:R-:W-:-:S05]  /*121b0*/  PRMT R25, R13, 0x7610, R25 ;  /* 0x000076100d197816 */ /* 0x002fca0000000019 */
[----:B------:R-:W-:Y:S01]  /*121c0*/  @!P6 STG.E.U16 desc[UR8][R50.64+0xe], R25 ;  /* 0x00000e193200e986 */ /* 0x000fe2000c101508 */
[----:B------:R-:W-:-:S03]  /*121d0*/  ISETP.NE.AND P6, PT, R4, RZ, PT ;  /* 0x000000ff0400720c */ /* 0x000fc60003fc5270 */
[----:B------:R-:W3:Y:S01]  /*121e0*/  @!P5 LDG.E.U16.CONSTANT R4, desc[UR8][R60.64] ;  /* 0x000000083c04d981 */ /* 0x000ee2000c1e9500 */
[----:B------:R-:W-:-:S05]  /*121f0*/  @!P5 IADD3 R65, PT, PT, R65, R58, RZ ;  /* 0x0000003a4141d210 */ /* 0x000fca0007ffe0ff */
[----:B--2---:R-:W-:Y:S01]  /*12200*/  @!P5 IMAD.WIDE R2, R65, 0x2, R2 ;  /* 0x000000024102d825 */ /* 0x004fe200078e0202 */
[C---:B------:R-:W-:Y:S02]  /*12210*/  ISETP.GE.OR P0, PT, R0.reuse, UR4, P0 ;  /* 0x0000000400007c0c */ /* 0x040fe40008706670 */
[C---:B------:R-:W-:Y:S02]  /*12220*/  ISETP.GE.OR P4, PT, R0.reuse, UR4, P4 ;  /* 0x0000000400007c0c */ /* 0x040fe4000a786670 */
[C---:B------:R-:W-:Y:S02]  /*12230*/  ISETP.GE.OR P3, PT, R0.reuse, UR4, P3 ;  /* 0x0000000400007c0c */ /* 0x040fe40009f66670 */
[C---:B------:R-:W-:Y:S02]  /*12240*/  ISETP.GE.OR P6, PT, R0.reuse, UR4, P6 ;  /* 0x0000000400007c0c */ /* 0x040fe4000b7c6670 */
[----:B------:R-:W-:-:S09]  /*12250*/  ISETP.GE.OR P2, PT, R0, UR4, P2 ;  /* 0x0000000400007c0c */ /* 0x000fd20009746670 */
[----:B0-----:R-:W2:Y:S01]  /*12260*/  @!P3 LDG.E.U16.CONSTANT R14, desc[UR8][R60.64+0x8] ;  /* 0x000008083c0eb981 */ /* 0x001ea2000c1e9500 */
[----:B---3--:R-:W-:-:S05]  /*12270*/  @!P5 HADD2.F32 R13, -RZ, R4.H0_H0 ;  /* 0x20000004ff0dd230 */ /* 0x008fca0000004100 */
[----:B------:R-:W-:Y:S02]  /*12280*/  @!P5 FADD R12, R13, R12 ;  /* 0x0000000c0d0cd221 */ /* 0x000fe40000000000 */
[----:B------:R-:W3:Y:S03]  /*12290*/  @!P4 LDG.E.U16.CONSTANT R13, desc[UR8][R60.64+0x6] ;  /* 0x000006083c0dc981 */ /* 0x000ee6000c1e9500 */
[----:B------:R-:W-:-:S04]  /*122a0*/  @!P5 F2FP.F16.F32.PACK_AB R12, RZ, R12 ;  /* 0x0000000cff0cd23e */ /* 0x000fc800000000ff */
[----:B------:R-:W-:Y:S02]  /*122b0*/  PRMT R15, R12, 0x7610, R15 ;  /* 0x000076100c0f7816 */ /* 0x000fe4000000000f */
[----:B------:R-:W4:Y:S04]  /*122c0*/  @!P0 LDG.E.U16.CONSTANT R12, desc[UR8][R60.64+0x4] ;  /* 0x000004083c0c8981 */ /* 0x000f28000c1e9500 */
[----:B------:R0:W-:Y:S01]  /*122d0*/  @!P5 STG.E.U16 desc[UR8][R2.64], R15 ;  /* 0x0000000f0200d986 */ /* 0x0001e2000c101508 */
[----:B------:R-:W-:-:S04]  /*122e0*/  ISETP.NE.AND P5, PT, R70, RZ, PT ;  /* 0x000000ff4600720c */ /* 0x000fc80003fa5270 */
[C---:B------:R-:W-:Y:S01]  /*122f0*/  ISETP.GE.OR P5, PT, R0.reuse, UR4, P5 ;  /* 0x0000000400007c0c */ /* 0x040fe2000afa6670 */
[----:B0-----:R-:W5:Y:S04]  /*12300*/  @!P6 LDG.E.U16.CONSTANT R2, desc[UR8][R60.64+0xa] ;  /* 0x00000a083c02e981 */ /* 0x001f68000c1e9500 */
[----:B------:R-:W2:Y:S08]  /*12310*/  @!P2 LDG.E.U16.CONSTANT R15, desc[UR8][R60.64+0xc] ;  /* 0x00000c083c0fa981 */ /* 0x000eb0000c1e9500 */
[----:B------:R-:W5:Y:S01]  /*12320*/  @!P5 LDG.E.U16.CONSTANT R4, desc[UR8][R60.64+0x2] ;  /* 0x000002083c04d981 */ /* 0x000f62000c1e9500 */
[----:B------:R-:W-:Y:S01]  /*12330*/  ISETP.GE.OR P1, PT, R0, UR4, P1 ;  /* 0x0000000400007c0c */ /* 0x000fe20008f26670 */
[----:B---3--:R-:W-:-:S02]  /*12340*/  @!P4 HADD2.F32 R0, -RZ, R13.H0_H0 ;  /* 0x2000000dff00c230 */ /* 0x008fc40000004100 */
[----:B----4-:R-:W-:-:S03]  /*12350*/  @!P0 HADD2.F32 R3, -RZ, R12.H0_H0 ;  /* 0x2000000cff038230 */ /* 0x010fc60000004100 */
[----:B------:R-:W-:Y:S01]  /*12360*/  @!P4 FADD R9, R0, R9 ;  /* 0x000000090009c221 */ /* 0x000fe20000000000 */
[----:B-----5:R-:W-:-:S05]  /*12370*/  @!P5 HADD2.F32 R4, -RZ, R4.H0_H0 ;  /* 0x20000004ff04d230 */ /* 0x020fca0000004100 */
[----:B------:R-:W-:-:S05]  /*12380*/  @!P5 FADD R11, R4, R11 ;  /* 0x0000000b040bd221 */ /* 0x000fca0000000000 */
[----:B------:R-:W-:Y:S01]  /*12390*/  @!P5 F2FP.F16.F32.PACK_AB R11, RZ, R11 ;  /* 0x0000000bff0bd23e */ /* 0x000fe200000000ff */
[----:B------:R-:W-:Y:S02]  /*123a0*/  @!P6 HADD2.F32 R2, -RZ, R2.H0_H0 ;  /* 0x20000002ff02e230 */ /* 0x000fe40000004100 */
[----:B--2---:R-:W-:Y:S01]  /*123b0*/  @!P2 HADD2.F32 R15, -RZ, R15.H0_H0 ;  /* 0x2000000fff0fa230 */ /* 0x004fe20000004100 */
[----:B------:R-:W-:Y:S01]  /*123c0*/  PRMT R24, R11, 0x7610, R24 ;  /* 0x000076100b187816 */ /* 0x000fe20000000018 */
[----:B------:R-:W-:Y:S02]  /*123d0*/  @!P3 HADD2.F32 R11, -RZ, R14.H0_H0 ;  /* 0x2000000eff0bb230 */ /* 0x000fe40000004100 */
[----:B------:R-:W-:Y:S01]  /*123e0*/  @!P0 FADD R10, R3, R10 ;  /* 0x0000000a030a8221 */ /* 0x000fe20000000000 */
[----:B------:R-:W-:Y:S01]  /*123f0*/  @!P6 FADD R7, R2, R7 ;  /* 0x000000070207e221 */ /* 0x000fe20000000000 */
[----:B------:R-:W-:Y:S01]  /*12400*/  @!P2 FADD R6, R15, R6 ;  /* 0x000000060f06a221 */ /* 0x000fe20000000000 */
[----:B------:R-:W-:-:S02]  /*12410*/  @!P3 FADD R8, R11, R8 ;  /* 0x000000080b08b221 */ /* 0x000fc40000000000 */
[----:B------:R-:W-:Y:S02]  /*12420*/  @!P0 F2FP.F16.F32.PACK_AB R10, RZ, R10 ;  /* 0x0000000aff0a823e */ /* 0x000fe400000000ff */
[----:B------:R-:W-:Y:S02]  /*12430*/  @!P4 F2FP.F16.F32.PACK_AB R9, RZ, R9 ;  /* 0x00000009ff09c23e */ /* 0x000fe400000000ff */
[----:B------:R-:W-:Y:S02]  /*12440*/  @!P3 F2FP.F16.F32.PACK_AB R8, RZ, R8 ;  /* 0x00000008ff08b23e */ /* 0x000fe400000000ff */
[----:B------:R-:W-:Y:S02]  /*12450*/  @!P6 F2FP.F16.F32.PACK_AB R7, RZ, R7 ;  /* 0x00000007ff07e23e */ /* 0x000fe400000000ff */
[----:B------:R-:W-:Y:S01]  /*12460*/  @!P2 F2FP.F16.F32.PACK_AB R6, RZ, R6 ;  /* 0x00000006ff06a23e */ /* 0x000fe200000000ff */
[----:B------:R0:W-:Y:S04]  /*12470*/  @!P5 STG.E.U16 desc[UR8][R48.64+0x2], R24 ;  /* 0x000002183000d986 */ /* 0x0001e8000c101508 */
[----:B------:R0:W-:Y:S04]  /*12480*/  @!P0 STG.E.U16 desc[UR8][R48.64+0x4], R10 ;  /* 0x0000040a30008986 */ /* 0x0001e8000c101508 */
[----:B------:R0:W-:Y:S04]  /*12490*/  @!P4 STG.E.U16 desc[UR8][R48.64+0x6], R9 ;  /* 0x000006093000c986 */ /* 0x0001e8000c101508 */
[----:B------:R0:W-:Y:S04]  /*124a0*/  @!P3 STG.E.U16 desc[UR8][R48.64+0x8], R8 ;  /* 0x000008083000b986 */ /* 0x0001e8000c101508 */
[----:B------:R0:W-:Y:S04]  /*124b0*/  @!P6 STG.E.U16 desc[UR8][R48.64+0xa], R7 ;  /* 0x00000a073000e986 */ /* 0x0001e8000c101508 */
[----:B------:R0:W-:Y:S01]  /*124c0*/  @!P2 STG.E.U16 desc[UR8][R48.64+0xc], R6 ;  /* 0x00000c063000a986 */ /* 0x0001e2000c101508 */
[----:B------:R-:W-:Y:S05]  /*124d0*/  @P1 EXIT ;  /* 0x000000000000194d */ /* 0x000fea0003800000 */
[----:B------:R-:W2:Y:S02]  /*124e0*/  LDG.E.U16.CONSTANT R60, desc[UR8][R60.64+0xe] ;  /* 0x00000e083c3c7981 */ /* 0x000ea4000c1e9500 */
[----:B--2---:R-:W-:-:S05]  /*124f0*/  HADD2.F32 R0, -RZ, R60.H0_H0 ;  /* 0x2000003cff007230 */ /* 0x004fca0000004100 */
[----:B------:R-:W-:-:S05]  /*12500*/  FADD R5, R0, R5 ;  /* 0x0000000500057221 */ /* 0x000fca0000000000 */
[----:B------:R-:W-:-:S05]  /*12510*/  F2FP.F16.F32.PACK_AB R5, RZ, R5 ;  /* 0x00000005ff05723e */ /* 0x000fca00000000ff */
[----:B------:R-:W-:Y:S01]  /*12520*/  STG.E.U16 desc[UR8][R48.64+0xe], R5 ;  /* 0x00000e0530007986 */ /* 0x000fe2000c101508 */
[----:B------:R-:W-:Y:S05]  /*12530*/  EXIT ;  /* 0x000000000000794d */ /* 0x000fea0003800000 */
        .weak           $__internal_0_$__cuda_sm20_div_u16
        .type           $__internal_0_$__cuda_sm20_div_u16,@function
        .size           $__internal_0_$__cuda_sm20_div_u16,(.L_x_180 - $__internal_0_$__cuda_sm20_div_u16)
$__internal_0_$__cuda_sm20_div_u16:
[----:B------:R-:W0:Y:S01]  /*12540*/  I2F.U16 R61, R60 ;  /* 0x0000003c003d7306 */ /* 0x000e220000101000 */
[----:B------:R-:W-:Y:S02]  /*12550*/  MOV R62, 0x4b800000 ;  /* 0x4b800000003e7802 */ /* 0x000fe40000000f00 */
[----:B------:R-:W-:Y:S02]  /*12560*/  I2FP.F32.U32.RZ R5, R5 ;  /* 0x0000000500057245 */ /* 0x000fe4000020d000 */
[C---:B0-----:R-:W-:Y:S02]  /*12570*/  FSETP.GEU.AND P1, PT, |R61|.reuse, 1.175494350822287508e-38, PT ;  /* 0x008000003d00780b */ /* 0x041fe40003f2e200 */
[----:B------:R-:W-:Y:S02]  /*12580*/  FSETP.GT.AND P0, PT, |R61|, 8.50705917302346158658e+37, PT ;  /* 0x7e8000003d00780b */ /* 0x000fe40003f04200 */
[----:B------:R-:W-:-:S04]  /*12590*/  FSEL R62, R62, 1, !P1 ;  /* 0x3f8000003e3e7808 */ /* 0x000fc80004800000 */
[----:B------:R-:W-:Y:S02]  /*125a0*/  FSEL R62, R62, 0.25, !P0 ;  /* 0x3e8000003e3e7808 */ /* 0x000fe40004000000 */
[----:B------:R-:W-:Y:S02]  /*125b0*/  ISETP.NE.U32.AND P0, PT, R60, RZ, PT ;  /* 0x000000ff3c00720c */ /* 0x000fe40003f05070 */
[----:B------:R-:W-:Y:S01]  /*125c0*/  MOV R60, R64 ;  /* 0x00000040003c7202 */ /* 0x000fe20000000f00 */
[----:B------:R-:W-:Y:S01]  /*125d0*/  FMUL R63, R61, R62 ;  /* 0x0000003e3d3f7220 */ /* 0x000fe20000400000 */
[----:B------:R-:W-:-:S05]  /*125e0*/  HFMA2 R61, -RZ, RZ, 0, 0 ;  /* 0x00000000ff3d7431 */ /* 0x000fca00000001ff */
[----:B------:R-:W0:Y:S02]  /*125f0*/  MUFU.RCP R63, R63 ;  /* 0x0000003f003f7308 */ /* 0x000e240000001000 */
[----:B0-----:R-:W-:-:S05]  /*12600*/  FMUL R62, R62, R63 ;  /* 0x0000003f3e3e7220 */ /* 0x001fca0000400000 */
[----:B------:R-:W-:-:S05]  /*12610*/  IADD3 R62, PT, PT, R62, 0x2, RZ ;  /* 0x000000023e3e7810 */ /* 0x000fca0007ffe0ff */
[----:B------:R-:W-:-:S06]  /*12620*/  FMUL.RZ R5, R5, R62 ;  /* 0x0000003e05057220 */ /* 0x000fcc000040c000 */
[----:B------:R-:W0:Y:S02]  /*12630*/  F2I.U32.TRUNC.NTZ R5, R5 ;  /* 0x0000000500057305 */ /* 0x000e24000020f000 */
[----:B0-----:R-:W-:Y:S02]  /*12640*/  LOP3.LUT R85, R5, 0xffff, RZ, 0xc0, !PT ;  /* 0x0000ffff05557812 */ /* 0x001fe400078ec0ff */
[----:B------:R-:W-:Y:S01]  /*12650*/  @!P0 MOV R85, 0xffffffff ;  /* 0xffffffff00558802 */ /* 0x000fe20000000f00 */
[----:B------:R-:W-:Y:S06]  /*12660*/  RET.REL.NODEC R60 `(_Z29quantized_matmul_kernel_tiledILi64ELi64ELi32ELi8ELi8ELi8EEvPK6__halfPKiS2_S2_S2_PS0_iiii) ;  /* 0xfffffed83c647950 */ /* 0x000fec0003c3ffff */
.L_x_28:
[----:B------:R-:W-:-:S00]  /*12670*/  BRA `(.L_x_28) ;  /* 0xfffffffc00fc7947 */ /* 0x000fc0000383ffff */
[----:B------:R-:W-:-:S00]  /*12680*/  NOP ;  /* 0x0000000000007918 */ /* 0x000fc00000000000 */
[----:B------:R-:W-:-:S00]  /*12690*/  NOP ;  /* 0x0000000000007918 */ /* 0x000fc00000000000 */
[----:B------:R-:W-:-:S00]  /*126a0*/  NOP ;  /* 0x0000000000007918 */ /* 0x000fc00000000000 */
[----:B------:R-:W-:-:S00]  /*126b0*/  NOP ;  /* 0x0000000000007918 */ /* 0x000fc00000000000 */
[----:B------:R-:W-:-:S00]  /*126c0*/  NOP ;  /* 0x0000000000007918 */ /* 0x000fc00000000000 */
[----:B------:R-:W-:-:S00]  /*126d0*/  NOP ;  /* 0x0000000000007918 */ /* 0x000fc00000000000 */
[----:B------:R-:W-:-:S00]  /*126e0*/  NOP ;  /* 0x0000000000007918 */ /* 0x000fc00000000000 */
[----:B------:R-:W-:-:S00]  /*126f0*/  NOP ;  /* 0x0000000000007918 */ /* 0x000fc00000000000 */
.L_x_180:


//--------------------- .text._Z29quantized_matmul_kernel_tiledILi64ELi64ELi32ELi8ELi8ELi4EEvPK6__halfPKiS2_S2_S2_PS0_iiii --------------------------
	.section	.text._Z29quantized_matmul_kernel_tiledILi64ELi64ELi32ELi8ELi8ELi4EEvPK6__halfPKiS2_S2_S2_PS0_iiii,"ax",@progbits
	.align	128
        .global         _Z29quantized_matmul_kernel_tiledILi64ELi64ELi32ELi8ELi8ELi4EEvPK6__halfPKiS2_S2_S2_PS0_iiii
        .type           _Z29quantized_matmul_kernel_tiledILi64ELi64ELi32ELi8ELi8ELi4EEvPK6__halfPKiS2_S2_S2_PS0_iiii,@function
        .size           _Z29quantized_matmul_kernel_tiledILi64ELi64ELi32ELi8ELi8ELi4EEvPK6__halfPKiS2_S2_S2_PS0_iiii,(.L_x_181 - _Z29quantized_matmul_kernel_tiledILi64ELi64ELi32ELi8ELi8ELi4EEvPK6__halfPKiS2_S2_S2_PS0_iiii)
        .other          _Z29quantized_matmul_kernel_tiledILi64ELi64ELi32ELi8ELi8ELi4EEvPK6__halfPKiS2_S2_S2_PS0_iiii,@"STO_CUDA_ENTRY STV_DEFAULT"
_Z29quantized_matmul_kernel_tiledILi64ELi64ELi32ELi8ELi8ELi4EEvPK6__halfPKiS2_S2_S2_PS0_iiii:
.text._Z29quantized_matmul_kernel_tiledILi64ELi64ELi32ELi8ELi8ELi4EEvPK6__halfPKiS2_S2_S2_PS0_iiii:
        /* <DEDUP_REMOVED lines=78> */
[----:B------:R-:W-:Y:S05]  /*04e0*/  CALL.REL.NOINC `($__internal_1_$__cuda_sm20_div_u16) ;  /* 0x0000012000147944 */ /* 0x000fea0003c00000 */
        /* <DEDUP_REMOVED lines=39> */
.L_x_55:
        /* <DEDUP_REMOVED lines=56> */
.L_x_31:
[----:B------:R-:W-:Y:S05]  /*0ae0*/  BSYNC.RECONVERGENT B1 ;  /* 0x0000000000017941 */ /* 0x000fea0003800200 */
.L_x_30:
[----:B------:R-:W-:Y:S01]  /*0af0*/  LOP3.LUT R60, R85, 0xffff, RZ, 0xc0, !PT ;  /* 0x0000ffff553c7812 */ /* 0x000fe200078ec0ff */
[----:B------:R-:W-:Y:S03]  /*0b00*/  BSSY.RECONVERGENT B1, `(.L_x_32) ;  /* 0x0000057000017945 */ /* 0x000fe60003800200 */
[----:B------:R-:W-:-:S13]  /*0b10*/  ISETP.GE.U32.AND P5, PT, R60, 0x2, PT ;  /* 0x000000023c00780c */ /* 0x000fda0003fa6070 */
[----:B------:R-:W-:Y:S05]  /*0b20*/  @!P5 BRA `(.L_x_33) ;  /* 0x000000040050d947 */ /* 0x000fea0003800000 */
[C---:B------:R-:W-:Y:S01]  /*0b30*/  LEA R106, R75.reuse, R108, 0x1 ;  /* 0x0000006c4b6a7211 */ /* 0x040fe200078e08ff */
[----:B------:R-:W-:Y:S01]  /*0b40*/  IMAD R104, R75, 0x3, R108 ;  /* 0x000000034b687824 */ /* 0x000fe200078e026c */
[----:B------:R-:W-:-:S07]  /*0b50*/  IADD3 R102, PT, PT, R108, R75, RZ ;  /* 0x0000004b6c667210 */ /* 0x000fce0007ffe0ff */
.L_x_34:
        /* <DEDUP_REMOVED lines=81> */
.L_x_33:
[----:B------:R-:W-:Y:S05]  /*1070*/  BSYNC.RECONVERGENT B1 ;  /* 0x0000000000017941 */ /* 0x000fea0003800200 */
.L_x_32:
        /* <DEDUP_REMOVED lines=62> */
.L_x_38:
[----:B------:R-:W-:Y:S05]  /*1460*/  BSYNC.RECONVERGENT B2 ;  /* 0x0000000000027941 */ /* 0x000fea0003800200 */
.L_x_37:
        /* <DEDUP_REMOVED lines=58> */
.L_x_40:
[----:B------:R-:W-:Y:S05]  /*1810*/  BSYNC.RECONVERGENT B2 ;  /* 0x0000000000027941 */ /* 0x000fea0003800200 */
.L_x_39:
        /* <DEDUP_REMOVED lines=57> */
.L_x_36:
[----:B------:R-:W-:Y:S05]  /*1bb0*/  BSYNC.RECONVERGENT B1 ;  /* 0x0000000000017941 */ /* 0x000fea0003800200 */
.L_x_35:
[----:B------:R-:W-:Y:S04]  /*1bc0*/  BSSY.RECONVERGENT B1, `(.L_x_41) ;  /* 0x0000103000017945 */ /* 0x000fe80003800200 */
[----:B------:R-:W-:Y:S05]  /*1bd0*/  @!P5 BRA `(.L_x_42) ;  /* 0x000000100004d947 */ /* 0x000fea0003800000 */
.L_x_52:
        /* <DEDUP_REMOVED lines=64> */
.L_x_44:
        /* <DEDUP_REMOVED lines=8> */
.L_x_45:
[----:B------:R-:W-:Y:S05]  /*2060*/  BSYNC.RECONVERGENT B2 ;  /* 0x0000000000027941 */ /* 0x000fea0003800200 */
.L_x_43:
        /* <DEDUP_REMOVED lines=75> */
.L_x_47:
[----:B------:R-:W-:Y:S05]  /*2520*/  BSYNC.RECONVERGENT B2 ;  /* 0x0000000000027941 */ /* 0x000fea0003800200 */
.L_x_46:
        /* <DEDUP_REMOVED lines=54> */
.L_x_49:
[----:B------:R-:W-:Y:S05]  /*2890*/  BSYNC.RECONVERGENT B2 ;  /* 0x0000000000027941 */ /* 0x000fea0003800200 */
.L_x_48:
        /* <DEDUP_REMOVED lines=49> */
.L_x_51:
[----:B------:R-:W-:Y:S05]  /*2bb0*/  BSYNC.RECONVERGENT B2 ;  /* 0x0000000000027941 */ /* 0x000fea0003800200 */
.L_x_50:
[----:B------:R-:W-:-:S04]  /*2bc0*/  IADD3 R104, PT, PT, R104, R75, RZ ;  /* 0x0000004b68687210 */ /* 0x000fc80007ffe0ff */
[----:B------:R-:W-:-:S13]  /*2bd0*/  ISETP.GE.U32.AND P0, PT, R104, 0x800, PT ;  /* 0x000008006800780c */ /* 0x000fda0003f06070 */
[----:B------:R-:W-:Y:S05]  /*2be0*/  @!P0 BRA `(.L_x_52) ;  /* 0xffffffec00fc8947 */ /* 0x000fea000383ffff */
.L_x_42:
[----:B------:R-:W-:Y:S05]  /*2bf0*/  BSYNC.RECONVERGENT B1 ;  /* 0x0000000000017941 */ /* 0x000fea0003800200 */
.L_x_41:
        /* <DEDUP_REMOVED lines=3138> */
.L_x_54:
[----:B------:R-:W-:Y:S05]  /*f020*/  BSYNC.RECONVERGENT B1 ;  /* 0x0000000000017941 */ /* 0x000fea0003800200 */
.L_x_53:
[----:B------:R-:W-:Y:S01]  /*f030*/  IADD3 R90, PT, PT, R90, 0x20, RZ ;  /* 0x000000205a5a7810 */ /* 0x000fe20007ffe0ff */
[----:B------:R-:W-:Y:S01]  /*f040*/  BAR.SYNC.DEFER_BLOCKING 0x0 ;  /* 0x0000000000007b1d */ /* 0x000fe20000010000 */
[----:B------:R-:W-:Y:S02]  /*f050*/  IADD3 R94, PT, PT, R94, -0x20, RZ ;  /* 0xffffffe05e5e7810 */ /* 0x000fe40007ffe0ff */
[----:B------:R-:W-:-:S13]  /*f060*/  ISETP.GE.AND P0, PT, R90, R99, PT ;  /* 0x000000635a00720c */ /* 0x000fda0003f06270 */
[----:B------:R-:W-:Y:S05]  /*f070*/  @!P0 BRA `(.L_x_55) ;  /* 0xffffff1400b88947 */ /* 0x000fea000383ffff */
[----:B------:R-:W-:Y:S05]  /*f080*/  BSYNC.RECONVERGENT B0 ;  /* 0x0000000000007941 */ /* 0x000fea0003800200 */
.L_x_29:
        /* <DEDUP_REMOVED lines=322> */
.L_x_56:
        /* <DEDUP_REMOVED lines=521> */
        .weak           $__internal_1_$__cuda_sm20_div_u16
        .type           $__internal_1_$__cuda_sm20_div_u16,@function
        .size           $__internal_1_$__cuda_sm20_div_u16,(.L_x_181 - $__internal_1_$__cuda_sm20_div_u16)
$__internal_1_$__cuda_sm20_div_u16:
        /* <DEDUP_REMOVED lines=18> */
[----:B------:R-:W-:Y:S06]  /*12660*/  RET.REL.NODEC R60 `(_Z29quantized_matmul_kernel_tiledILi64ELi64ELi32ELi8ELi8ELi4EEvPK6__halfPKiS2_S2_S2_PS0_iiii) ;  /* 0xfffffed83c647950 */ /* 0x000fec0003c3ffff */
.L_x_57:
        /* <DEDUP_REMOVED lines=9> */
.L_x_181:


//--------------------- .text._Z29quantized_matmul_kernel_tiledILi64ELi64ELi32ELi8ELi8ELi2EEvPK6__halfPKiS2_S2_S2_PS0_iiii --------------------------
	.section	.text._Z29quantized_matmul_kernel_tiledILi64ELi64ELi32ELi8ELi8ELi2EEvPK6__halfPKiS2_S2_S2_PS0_iiii,"ax",@progbits
	.align	128
        .global         _Z29quantized_matmul_kernel_tiledILi64ELi64ELi32ELi8ELi8ELi2EEvPK6__halfPKiS2_S2_S2_PS0_iiii
        .type           _Z29quantized_matmul_kernel_tiledILi64ELi64ELi32ELi8ELi8ELi2EEvPK6__halfPKiS2_S2_S2_PS0_iiii,@function
        .size           _Z29quantized_matmul_kernel_tiledILi64ELi64ELi32ELi8ELi8ELi2EEvPK6__halfPKiS2_S2_S2_PS0_iiii,(.L_x_182 - _Z29quantized_matmul_kernel_tiledILi64ELi64ELi32ELi8ELi8ELi2EEvPK6__halfPKiS2_S2_S2_PS0_iiii)
        .other          _Z29quantized_matmul_kernel_tiledILi64ELi64ELi32ELi8ELi8ELi2EEvPK6__halfPKiS2_S2_S2_PS0_iiii,@"STO_CUDA_ENTRY STV_DEFAULT"
_Z29quantized_matmul_kernel_tiledILi64ELi64ELi32ELi8ELi8ELi2EEvPK6__halfPKiS2_S2_S2_PS0_iiii:
.text._Z29quantized_matmul_kernel_tiledILi64ELi64ELi32ELi8ELi8ELi2EEvPK6__halfPKiS2_S2_S2_PS0_iiii:
        /* <DEDUP_REMOVED lines=78> */
[----:B------:R-:W-:Y:S05]  /*04e0*/  CALL.REL.NOINC `($__internal_2_$__cuda_sm20_div_u16) ;  /* 0x0000012000147944 */ /* 0x000fea0003c00000 */
        /* <DEDUP_REMOVED lines=39> */
.L_x_84:
        /* <DEDUP_REMOVED lines=56> */
.L_x_60:
[----:B------:R-:W-:Y:S05]  /*0ae0*/  BSYNC.RECONVERGENT B1 ;  /* 0x0000000000017941 */ /* 0x000fea0003800200 */
.L_x_59:
[----:B------:R-:W-:Y:S01]  /*0af0*/  LOP3.LUT R60, R85, 0xffff, RZ, 0xc0, !PT ;  /* 0x0000ffff553c7812 */ /* 0x000fe200078ec0ff */
[----:B------:R-:W-:Y:S03]  /*0b00*/  BSSY.RECONVERGENT B1, `(.L_x_61) ;  /* 0x0000057000017945 */ /* 0x000fe60003800200 */
[----:B------:R-:W-:-:S13]  /*0b10*/  ISETP.GE.U32.AND P5, PT, R60, 0x2, PT ;  /* 0x000000023c00780c */ /* 0x000fda0003fa6070 */
[----:B------:R-:W-:Y:S05]  /*0b20*/  @!P5 BRA `(.L_x_62) ;  /* 0x000000040050d947 */ /* 0x000fea0003800000 */
[C---:B------:R-:W-:Y:S01]  /*0b30*/  LEA R106, R75.reuse, R108, 0x1 ;  /* 0x0000006c4b6a7211 */ /* 0x040fe200078e08ff */
[----:B------:R-:W-:Y:S01]  /*0b40*/  IMAD R104, R75, 0x3, R108 ;  /* 0x000000034b687824 */ /* 0x000fe200078e026c */
[----:B------:R-:W-:-:S07]  /*0b50*/  IADD3 R102, PT, PT, R108, R75, RZ ;  /* 0x0000004b6c667210 */ /* 0x000fce0007ffe0ff */
.L_x_63:
        /* <DEDUP_REMOVED lines=81> */
.L_x_62:
[----:B------:R-:W-:Y:S05]  /*1070*/  BSYNC.RECONVERGENT B1 ;  /* 0x0000000000017941 */ /* 0x000fea0003800200 */
.L_x_61:
        /* <DEDUP_REMOVED lines=62> */
.L_x_67:
[----:B------:R-:W-:Y:S05]  /*1460*/  BSYNC.RECONVERGENT B2 ;  /* 0x0000000000027941 */ /* 0x000fea0003800200 */
.L_x_66:
        /* <DEDUP_REMOVED lines=58> */
.L_x_69:
[----:B------:R-:W-:Y:S05]  /*1810*/  BSYNC.RECONVERGENT B2 ;  /* 0x0000000000027941 */ /* 0x000fea0003800200 */
.L_x_68:
        /* <DEDUP_REMOVED lines=57> */
.L_x_65:
[----:B------:R-:W-:Y:S05]  /*1bb0*/  BSYNC.RECONVERGENT B1 ;  /* 0x0000000000017941 */ /* 0x000fea0003800200 */
.L_x_64:
[----:B------:R-:W-:Y:S04]  /*1bc0*/  BSSY.RECONVERGENT B1, `(.L_x_70) ;  /* 0x0000103000017945 */ /* 0x000fe80003800200 */
[----:B------:R-:W-:Y:S05]  /*1bd0*/  @!P5 BRA `(.L_x_71) ;  /* 0x000000100004d947 */ /* 0x000fea0003800000 */
.L_x_81:
        /* <DEDUP_REMOVED lines=64> */
.L_x_73:
        /* <DEDUP_REMOVED lines=8> */
.L_x_74:
[----:B------:R-:W-:Y:S05]  /*2060*/  BSYNC.RECONVERGENT B2 ;  /* 0x0000000000027941 */ /* 0x000fea0003800200 */
.L_x_72:
        /* <DEDUP_REMOVED lines=75> */
.L_x_76:
[----:B------:R-:W-:Y:S05]  /*2520*/  BSYNC.RECONVERGENT B2 ;  /* 0x0000000000027941 */ /* 0x000fea0003800200 */
.L_x_75:
        /* <DEDUP_REMOVED lines=54> */
.L_x_78:
[----:B------:R-:W-:Y:S05]  /*2890*/  BSYNC.RECONVERGENT B2 ;  /* 0x0000000000027941 */ /* 0x000fea0003800200 */
.L_x_77:
        /* <DEDUP_REMOVED lines=49> */
.L_x_80:
[----:B------:R-:W-:Y:S05]  /*2bb0*/  BSYNC.RECONVERGENT B2 ;  /* 0x0000000000027941 */ /* 0x000fea0003800200 */
.L_x_79:
[----:B------:R-:W-:-:S04]  /*2bc0*/  IADD3 R104, PT, PT, R104, R75, RZ ;  /* 0x0000004b68687210 */ /* 0x000fc80007ffe0ff */
[----:B------:R-:W-:-:S13]  /*2bd0*/  ISETP.GE.U32.AND P0, PT, R104, 0x800, PT ;  /* 0x000008006800780c */ /* 0x000fda0003f06070 */
[----:B------:R-:W-:Y:S05]  /*2be0*/  @!P0 BRA `(.L_x_81) ;  /* 0xffffffec00fc8947 */ /* 0x000fea000383ffff */
.L_x_71:
[----:B------:R-:W-:Y:S05]  /*2bf0*/  BSYNC.RECONVERGENT B1 ;  /* 0x0000000000017941 */ /* 0x000fea0003800200 */
.L_x_70:
        /* <DEDUP_REMOVED lines=3138> */
.L_x_83:
[----:B------:R-:W-:Y:S05]  /*f020*/  BSYNC.RECONVERGENT B1 ;  /* 0x0000000000017941 */ /* 0x000fea0003800200 */
.L_x_82:
[----:B------:R-:W-:Y:S01]  /*f030*/  IADD3 R90, PT, PT, R90, 0x20, RZ ;  /* 0x000000205a5a7810 */ /* 0x000fe20007ffe0ff */
[----:B------:R-:W-:Y:S01]  /*f040*/  BAR.SYNC.DEFER_BLOCKING 0x0 ;  /* 0x0000000000007b1d */ /* 0x000fe20000010000 */
[----:B------:R-:W-:Y:S02]  /*f050*/  IADD3 R94, PT, PT, R94, -0x20, RZ ;  /* 0xffffffe05e5e7810 */ /* 0x000fe40007ffe0ff */
[----:B------:R-:W-:-:S13]  /*f060*/  ISETP.GE.AND P0, PT, R90, R99, PT ;  /* 0x000000635a00720c */ /* 0x000fda0003f06270 */
[----:B------:R-:W-:Y:S05]  /*f070*/  @!P0 BRA `(.L_x_84) ;  /* 0xffffff1400b88947 */ /* 0x000fea000383ffff */
[----:B------:R-:W-:Y:S05]  /*f080*/  BSYNC.RECONVERGENT B0 ;  /* 0x0000000000007941 */ /* 0x000fea0003800200 */
.L_x_58:
        /* <DEDUP_REMOVED lines=322> */
.L_x_85:
        /* <DEDUP_REMOVED lines=521> */
        .weak           $__internal_2_$__cuda_sm20_div_u16
        .type           $__internal_2_$__cuda_sm20_div_u16,@function
        .size           $__internal_2_$__cuda_sm20_div_u16,(.L_x_182 - $__internal_2_$__cuda_sm20_div_u16)
$__internal_2_$__cuda_sm20_div_u16:
        /* <DEDUP_REMOVED lines=18> */
[----:B------:R-:W-:Y:S06]  /*12660*/  RET.REL.NODEC R60 `(_Z29quantized_matmul_kernel_tiledILi64ELi64ELi32ELi8ELi8ELi2EEvPK6__halfPKiS2_S2_S2_PS0_iiii) ;  /* 0xfffffed83c647950 */ /* 0x000fec0003c3ffff */
.L_x_86:
        /* <DEDUP_REMOVED lines=9> */
.L_x_182:


//--------------------- .text._Z28quantized_matmul_wmma_kernelILi16ELi16ELi16ELi8EEvPK6__halfPKiS2_S2_S2_PS0_iiii --------------------------
	.section	.text._Z28quantized_matmul_wmma_kernelILi16ELi16ELi16ELi8EEvPK6__halfPKiS2_S2_S2_PS0_iiii,"ax",@progbits
	.align	128
        .global         _Z28quantized_matmul_wmma_kernelILi16ELi16ELi16ELi8EEvPK6__halfPKiS2_S2_S2_PS0_iiii
        .type           _Z28quantized_matmul_wmma_kernelILi16ELi16ELi16ELi8EEvPK6__halfPKiS2_S2_S2_PS0_iiii,@function
        .size           _Z28quantized_matmul_wmma_kernelILi16ELi16ELi16ELi8EEvPK6__halfPKiS2_S2_S2_PS0_iiii,(.L_x_186 - _Z28quantized_matmul_wmma_kernelILi16ELi16ELi16ELi8EEvPK6__halfPKiS2_S2_S2_PS0_iiii)
        .other          _Z28quantized_matmul_wmma_kernelILi16ELi16ELi16ELi8EEvPK6__halfPKiS2_S2_S2_PS0_iiii,@"STO_CUDA_ENTRY STV_DEFAULT"
_Z28quantized_matmul_wmma_kernelILi16ELi16ELi16ELi8EEvPK6__halfPKiS2_S2_S2_PS0_iiii:
.text._Z28quantized_matmul_wmma_kernelILi16ELi16ELi16ELi8EEvPK6__halfPKiS2_S2_S2_PS0_iiii:
[----:B------:R-:W-:Y:S08]  /*0000*/  LDC R1, c[0x0][0x37c] ;  /* 0x0000df00ff017b82 */ /* 0x000ff00000000800 */
[----:B------:R-:W0:Y:S01]  /*0010*/  LDC.64 R6, c[0x0][0x3b8] ;  /* 0x0000ee00ff067b82 */ /* 0x000e220000000a00 */
[----:B------:R-:W1:Y:S01]  /*0020*/  S2R R40, SR_CTAID.Y ;  /* 0x0000000000287919 */ /* 0x000e620000002600 */
[----:B------:R-:W2:Y:S01]  /*0030*/  LDCU.64 UR8, c[0x0][0x358] ;  /* 0x00006b00ff0877ac */ /* 0x000ea20008000a00 */
[----:B------:R-:W-:-:S02]  /*0040*/  CS2R R18, SRZ ;  /* 0x0000000000127805 */ /* 0x000fc4000001ff00 */
[----:B------:R-:W-:Y:S01]  /*0050*/  CS2R R16, SRZ ;  /* 0x0000000000107805 */ /* 0x000fe2000001ff00 */
[----:B------:R-:W3:Y:S01]  /*0060*/  S2R R38, SR_CTAID.X ;  /* 0x0000000000267919 */ /* 0x000ee20000002500 */
[----:B------:R-:W-:Y:S02]  /*0070*/  CS2R R14, SRZ ;  /* 0x00000000000e7805 */ /* 0x000fe4000001ff00 */
[----:B------:R-:W-:Y:S02]  /*0080*/  CS2R R12, SRZ ;  /* 0x00000000000c7805 */ /* 0x000fe4000001ff00 */
[----:B0-----:R-:W-:Y:S02]  /*0090*/  IABS R5, R7 ;  /* 0x0000000700057213 */ /* 0x001fe40000000000 */
[----:B------:R-:W-:Y:S02]  /*00a0*/  IADD3 R0, PT, PT, R6, -0x1, R7 ;  /* 0xffffffff06007810 */ /* 0x000fe40007ffe007 */
[----:B------:R-:W0:Y:S01]  /*00b0*/  I2F.RP R4, R5 ;  /* 0x0000000500047306 */ /* 0x000e220000209400 */
[----:B------:R-:W-:-:S04]  /*00c0*/  SHF.R.S32.HI R11, RZ, 0x1f, R6 ;  /* 0x0000001fff0b7819 */ /* 0x000fc80000011406 */
[----:B------:R-:W-:-:S03]  /*00d0*/  LEA.HI R11, R11, R6, RZ, 0x2 ;  /* 0x000000060b0b7211 */ /* 0x000fc600078f10ff */
[----:B0-----:R-:W0:Y:S02]  /*00e0*/  MUFU.RCP R4, R4 ;  /* 0x0000000400047308 */ /* 0x001e240000001000 */
[----:B0-----:R-:W-:-:S06]  /*00f0*/  VIADD R2, R4, 0xffffffe ;  /* 0x0ffffffe04027836 */ /* 0x001fcc0000000000 */
[----:B------:R0:W4:Y:S02]  /*0100*/  F2I.FTZ.U32.TRUNC.NTZ R3, R2 ;  /* 0x0000000200037305 */ /* 0x000124000021f000 */
[----:B0-----:R-:W-:Y:S02]  /*0110*/  IMAD.MOV.U32 R2, RZ, RZ, RZ ;  /* 0x000000ffff027224 */ /* 0x001fe400078e00ff */
[----:B----4-:R-:W-:-:S04]  /*0120*/  IMAD.MOV R8, RZ, RZ, -R3 ;  /* 0x000000ffff087224 */ /* 0x010fc800078e0a03 */
[----:B------:R-:W-:Y:S01]  /*0130*/  IMAD R9, R8, R5, RZ ;  /* 0x0000000508097224 */ /* 0x000fe200078e02ff */
[----:B------:R-:W-:Y:S02]  /*0140*/  IABS R8, R0 ;  /* 0x0000000000087213 */ /* 0x000fe40000000000 */
[----:B------:R-:W-:Y:S01]  /*0150*/  LOP3.LUT R0, R0, R7, RZ, 0x3c, !PT ;  /* 0x0000000700007212 */ /* 0x000fe200078e3cff */
[----:B------:R-:W-:-:S03]  /*0160*/  IMAD.HI.U32 R3, R3, R9, R2 ;  /* 0x0000000903037227 */ /* 0x000fc600078e0002 */
[----:B------:R-:W-:-:S03]  /*0170*/  ISETP.GE.AND P2, PT, R0, RZ, PT ;  /* 0x000000ff0000720c */ /* 0x000fc60003f46270 */
[----:B------:R-:W-:-:S05]  /*0180*/  IMAD.HI.U32 R39, R3, R8, RZ ;  /* 0x0000000803277227 */ /* 0x000fca00078e00ff */
[----:B------:R-:W-:-:S05]  /*0190*/  IADD3 R3, PT, PT, -R39, RZ, RZ ;  /* 0x000000ff27037210 */ /* 0x000fca0007ffe1ff */
[----:B------:R-:W-:-:S05]  /*01a0*/  IMAD R2, R5, R3, R8 ;  /* 0x0000000305027224 */ /* 0x000fca00078e0208 */
[----:B------:R-:W-:-:S13]  /*01b0*/  ISETP.GT.U32.AND P1, PT, R5, R2, PT ;  /* 0x000000020500720c */ /* 0x000fda0003f24070 */
[----:B------:R-:W-:Y:S02]  /*01c0*/  @!P1 IMAD.IADD R2, R2, 0x1, -R5 ;  /* 0x0000000102029824 */ /* 0x000fe400078e0a05 */
[----:B------:R-:W-:Y:S01]  /*01d0*/  @!P1 VIADD R39, R39, 0x1 ;  /* 0x0000000127279836 */ /* 0x000fe20000000000 */
[----:B------:R-:W-:Y:S02]  /*01e0*/  ISETP.NE.AND P1, PT, R7, RZ, PT ;  /* 0x000000ff0700720c */ /* 0x000fe40003f25270 */
[----:B------:R-:W-:-:S13]  /*01f0*/  ISETP.GE.U32.AND P0, PT, R2, R5, PT ;  /* 0x000000050200720c */ /* 0x000fda0003f06070 */
[----:B------:R-:W-:Y:S01]  /*0200*/  @P0 VIADD R39, R39, 0x1 ;  /* 0x0000000127270836 */ /* 0x000fe20000000000 */
[----:B------:R-:W-:-:S04]  /*0210*/  ISETP.GE.AND P0, PT, R6, 0x1, PT ;  /* 0x000000010600780c */ /* 0x000fc80003f06270 */
[----:B------:R-:W-:Y:S02]  /*0220*/  @!P2 IADD3 R39, PT, PT, -R39, RZ, RZ ;  /* 0x000000ff2727a210 */ /* 0x000fe40007ffe1ff */
[----:B------:R-:W-:-:S07]  /*0230*/  @!P1 LOP3.LUT R39, RZ, R7, RZ, 0x33, !PT ;  /* 0x00000007ff279212 */ /* 0x000fce00078e33ff */
[----:B-123--:R-:W-:Y:S05]  /*0240*/  @!P0 BRA `(.L_x_87) ;  /* 0x0000002800488947 */ /* 0x00efea0003800000 */
[----:B------:R-:W0:Y:S01]  /*0250*/  LDC R37, c[0x0][0x360] ;  /* 0x0000d800ff257b82 */ /* 0x000e220000000800 */
[----:B------:R-:W1:Y:S01]  /*0260*/  S2R R36, SR_TID.X ;  /* 0x0000000000247919 */ /* 0x000e620000002100 */
[----:B------:R-:W-:Y:S01]  /*0270*/  UMOV UR4, 0x400 ;  /* 0x0000040000047882 */ /* 0x000fe20000000000 */
[----:B------:R-:W-:Y:S01]  /*0280*/  SHF.R.S32.HI R11, RZ, 0x2, R11 ;  /* 0x00000002ff0b7819 */ /* 0x000fe2000001140b */
[----:B------:R-:W-:Y:S01]  /*0290*/  UIADD3 UR5, UPT, UPT, UR4, 0x200, URZ ;  /* 0x0000020004057890 */ /* 0x000fe2000fffe0ff */
[----:B------:R-:W-:-:S03]  /*02a0*/  MOV R19, RZ ;  /* 0x000000ff00137202 */ /* 0x000fc60000000f00 */
[----:B------:R-:W2:Y:S01]  /*02b0*/  S2UR UR6, SR_CgaCtaId ;  /* 0x00000000000679c3 */ /* 0x000ea20000008800 */
[----:B0-----:R-:W0:Y:S01]  /*02c0*/  I2F.U32.RP R4, R37 ;  /* 0x0000002500047306 */ /* 0x001e220000209000 */
[----:B------:R-:W-:Y:S01]  /*02d0*/  ISETP.NE.U32.AND P2, PT, R37, RZ, PT ;  /* 0x000000ff2500720c */ /* 0x000fe20003f45070 */
[----:B--2---:R-:W-:Y:S01]  /*02e0*/  ULEA UR4, UR6, UR4, 0x18 ;  /* 0x0000000406047291 */ /* 0x004fe2000f8ec0ff */
[----:B-1----:R-:W-:Y:S01]  /*02f0*/  IMAD.IADD R35, R36, 0x1, R37 ;  /* 0x0000000124237824 */ /* 0x002fe200078e0225 */
[----:B------:R-:W-:-:S03]  /*0300*/  ULEA UR5, UR6, UR5, 0x18 ;  /* 0x0000000506057291 */ /* 0x000fc6000f8ec0ff */
[C---:B------:R-:W-:Y:S01]  /*0310*/  IMAD.IADD R32, R35.reuse, 0x1, R37 ;  /* 0x0000000123207824 */ /* 0x040fe200078e0225 */
[C---:B------:R-:W-:Y:S01]  /*0320*/  ISETP.GE.U32.AND P0, PT, R35.reuse, 0x100, PT ;  /* 0x000001002300780c */ /* 0x040fe20003f06070 */
[----:B0-----:R-:W0:Y:S01]  /*0330*/  MUFU.RCP R4, R4 ;  /* 0x0000000400047308 */ /* 0x001e220000001000 */
[----:B------:R-:W-:Y:S02]  /*0340*/  VIMNMX.U32 R0, PT, PT, R35, 0x100, !PT ;  /* 0x0000010023007848 */ /* 0x000fe40007fe0000 */
[----:B------:R-:W-:Y:S02]  /*0350*/  SEL R10, RZ, 0x1, P0 ;  /* 0x00000001ff0a7807 */ /* 0x000fe40000000000 */
[----:B------:R-:W-:Y:S02]  /*0360*/  SHF.R.U32.HI R23, RZ, 0x4, R32 ;  /* 0x00000004ff177819 */ /* 0x000fe40000011620 */
[----:B------:R-:W-:Y:S02]  /*0370*/  IADD3 R0, PT, PT, R0, -R35, -R10 ;  /* 0x8000002300007210 */ /* 0x000fe40007ffe80a */
[----:B------:R-:W-:-:S02]  /*0380*/  SHF.R.U32.HI R21, RZ, 0x4, R35 ;  /* 0x00000004ff157819 */ /* 0x000fc40000011623 */
[C---:B------:R-:W-:Y:S02]  /*0390*/  LEA R29, R23.reuse, UR4, 0x5 ;  /* 0x00000004171d7c11 */ /* 0x040fe4000f8e28ff */
[----:B------:R-:W-:Y:S02]  /*03a0*/  LEA R9, R23, UR5, 0x5 ;  /* 0x0000000517097c11 */ /* 0x000fe4000f8e28ff */
[C---:B------:R-:W-:Y:S01]  /*03b0*/  LEA R31, R21.reuse, UR4, 0x5 ;  /* 0x00000004151f7c11 */ /* 0x040fe2000f8e28ff */
[----:B0-----:R-:W-:Y:S01]  /*03c0*/  VIADD R2, R4, 0xffffffe ;  /* 0x0ffffffe04027836 */ /* 0x001fe20000000000 */
[----:B------:R-:W-:Y:S01]  /*03d0*/  LEA R7, R21, UR5, 0x5 ;  /* 0x0000000515077c11 */ /* 0x000fe2000f8e28ff */
[----:B------:R-:W-:Y:S02]  /*03e0*/  IMAD.IADD R4, R32, 0x1, R37 ;  /* 0x0000000120047824 */ /* 0x000fe400078e0225 */
[----:B------:R0:W1:Y:S02]  /*03f0*/  F2I.FTZ.U32.TRUNC.NTZ R3, R2 ;  /* 0x0000000200037305 */ /* 0x000064000021f000 */
[----:B0-----:R-:W-:Y:S01]  /*0400*/  MOV R2, RZ ;  /* 0x000000ff00027202 */ /* 0x001fe20000000f00 */
[----:B-1----:R-:W-:-:S04]  /*0410*/  IMAD.MOV R6, RZ, RZ, -R3 ;  /* 0x000000ffff067224 */ /* 0x002fc800078e0a03 */
[----:B------:R-:W-:Y:S02]  /*0420*/  IMAD R5, R6, R37, RZ ;  /* 0x0000002506057224 */ /* 0x000fe400078e02ff */
[----:B------:R-:W-:Y:S02]  /*0430*/  IMAD R6, R38, 0x10, R21 ;  /* 0x0000001026067824 */ /* 0x000fe400078e0215 */
[----:B------:R-:W-:Y:S01]  /*0440*/  IMAD.HI.U32 R3, R3, R5, R2 ;  /* 0x0000000503037227 */ /* 0x000fe200078e0002 */
[----:B------:R-:W-:-:S04]  /*0450*/  SHF.R.U32.HI R5, RZ, 0x4, R36 ;  /* 0x00000004ff057819 */ /* 0x000fc80000011624 */
[----:B------:R-:W-:Y:S01]  /*0460*/  LEA R34, R5, UR4, 0x5 ;  /* 0x0000000405227c11 */ /* 0x000fe2000f8e28ff */
[----:B------:R-:W-:Y:S01]  /*0470*/  IMAD.HI.U32 R3, R3, R0, RZ ;  /* 0x0000000003037227 */ /* 0x000fe200078e00ff */
[----:B------:R-:W-:-:S03]  /*0480*/  UMOV UR4, URZ ;  /* 0x000000ff00047c82 */ /* 0x000fc60008000000 */
[----:B------:R-:W-:Y:S02]  /*0490*/  IMAD.MOV R2, RZ, RZ, -R3 ;  /* 0x000000ffff027224 */ /* 0x000fe400078e0a03 */
[----:B------:R-:W-:Y:S02]  /*04a0*/  IMAD R8, R38, 0x10, R5 ;  /* 0x0000001026087824 */ /* 0x000fe400078e0205 */
[----:B------:R-:W-:Y:S02]  /*04b0*/  IMAD R0, R37, R2, R0 ;  /* 0x0000000225007224 */ /* 0x000fe400078e0200 */
[----:B------:R-:W-:-:S03]  /*04c0*/  IMAD.SHL.U32 R2, R36, 0x2, RZ ;  /* 0x0000000224027824 */ /* 0x000fc600078e00ff */
[----:B------:R-:W-:Y:S02]  /*04d0*/  ISETP.GE.U32.AND P0, PT, R0, R37, PT ;  /* 0x000000250000720c */ /* 0x000fe40003f06070 */
[----:B------:R-:W-:Y:S02]  /*04e0*/  LOP3.LUT R33, R2, 0x1e, RZ, 0xc0, !PT ;  /* 0x0000001e02217812 */ /* 0x000fe400078ec0ff */
[----:B------:R-:W-:Y:S01]  /*04f0*/  LEA R2, R5, UR5, 0x5 ;  /* 0x0000000505027c11 */ /* 0x000fe2000f8e28ff */
[----:B------:R-:W-:Y:S01]  /*0500*/  IMAD.SHL.U32 R5, R35, 0x8, RZ ;  /* 0x0000000823057824 */ /* 0x000fe200078e00ff */
[----:B------:R-:W-:-:S03]  /*0510*/  IADD3 R34, PT, PT, R34, R33, RZ ;  /* 0x0000002122227210 */ /* 0x000fc60007ffe0ff */
[----:B------:R-:W-:Y:S01]  /*0520*/  IMAD.IADD R33, R33, 0x1, R2 ;  /* 0x0000000121217824 */ /* 0x000fe200078e0202 */
[----:B------:R-:W-:Y:S01]  /*0530*/  LOP3.LUT R5, R5, 0x18, RZ, 0xc0, !PT ;  /* 0x0000001805057812 */ /* 0x000fe200078ec0ff */
[----:B------:R-:W-:Y:S02]  /*0540*/  IMAD.SHL.U32 R2, R32, 0x2, RZ ;  /* 0x0000000220027824 */ /* 0x000fe400078e00ff */
[----:B------:R-:W-:Y:S01]  /*0550*/  @P0 IMAD.IADD R0, R0, 0x1, -R37 ;  /* 0x0000000100000824 */ /* 0x000fe200078e0a25 */
[----:B------:R-:W-:Y:S02]  /*0560*/  @P0 IADD3 R3, PT, PT, R3, 0x1, RZ ;  /* 0x0000000103030810 */ /* 0x000fe40007ffe0ff */
[----:B------:R-:W-:Y:S02]  /*0570*/  LOP3.LUT R2, R2, 0x1e, RZ, 0xc0, !PT ;  /* 0x0000001e02027812 */ /* 0x000fe400078ec0ff */
[----:B------:R-:W-:Y:S01]  /*0580*/  ISETP.GE.U32.AND P1, PT, R0, R37, PT ;  /* 0x000000250000720c */ /* 0x000fe20003f26070 */
[----:B------:R-:W-:-:S02]  /*0590*/  IMAD.SHL.U32 R0, R35, 0x2, RZ ;  /* 0x0000000223007824 */ /* 0x000fc400078e00ff */
[----:B------:R-:W-:Y:S02]  /*05a0*/  IMAD.IADD R29, R29, 0x1, R2 ;  /* 0x000000011d1d7824 */ /* 0x000fe400078e0202 */
[----:B------:R-:W-:Y:S01]  /*05b0*/  IMAD.IADD R28, R2, 0x1, R9 ;  /* 0x00000001021c7824 */ /* 0x000fe200078e0209 */
[----:B------:R-:W-:Y:S02]  /*05c0*/  LOP3.LUT R0, R0, 0x1e, RZ, 0xc0, !PT ;  /* 0x0000001e00007812 */ /* 0x000fe400078ec0ff */
[----:B------:R-:W-:Y:S02]  /*05d0*/  SHF.L.U32 R2, R32, 0x3, RZ ;  /* 0x0000000320027819 */ /* 0x000fe400000006ff */
[----:B------:R-:W-:Y:S01]  /*05e0*/  IADD3 R30, PT, PT, R0, R7, RZ ;  /* 0x00000007001e7210 */ /* 0x000fe20007ffe0ff */
[----:B------:R-:W-:Y:S01]  /*05f0*/  IMAD.IADD R31, R31, 0x1, R0 ;  /* 0x000000011f1f7824 */ /* 0x000fe200078e0200 */
[----:B------:R-:W-:Y:S01]  /*0600*/  LOP3.LUT R9, R36, 0xf, RZ, 0xc0, !PT ;  /* 0x0000000f24097812 */ /* 0x000fe200078ec0ff */
[----:B------:R-:W-:Y:S01]  /*0610*/  @P1 VIADD R3, R3, 0x1 ;  /* 0x0000000103031836 */ /* 0x000fe20000000000 */
[----:B------:R-:W-:-:S02]  /*0620*/  @!P2 LOP3.LUT R3, RZ, R37, RZ, 0x33, !PT ;  /* 0x00000025ff03a212 */ /* 0x000fc400078e33ff */
[----:B------:R-:W-:Y:S02]  /*0630*/  LOP3.LUT R7, R35, 0xf, RZ, 0xc0, !PT ;  /* 0x0000000f23077812 */ /* 0x000fe400078ec0ff */
[----:B------:R-:W-:Y:S01]  /*0640*/  LOP3.LUT R2, R2, 0x18, RZ, 0xc0, !PT ;  /* 0x0000001802027812 */ /* 0x000fe200078ec0ff */
[----:B------:R-:W-:Y:S02]  /*0650*/  IMAD.IADD R10, R10, 0x1, R3 ;  /* 0x000000010a0a7824 */ /* 0x000fe400078e0203 */
[----:B------:R-:W-:-:S03]  /*0660*/  IMAD R3, R38, 0x10, R23 ;  /* 0x0000001026037824 */ /* 0x000fc600078e0217 */
[----:B------:R-:W-:-:S07]  /*0670*/  LOP3.LUT R0, R10, 0x3, RZ, 0xc0, !PT ;  /* 0x000000030a007812 */ /* 0x000fce00078ec0ff */
.L_x_115:
[----:B------:R-:W-:Y:S01]  /*0680*/  ISETP.GT.U32.AND P0, PT, R36, 0xff, PT ;  /* 0x000000ff2400780c */ /* 0x000fe20003f04070 */
[----:B------:R-:W0:Y:S01]  /*0690*/  LDCU UR7, c[0x0][0x3b8] ;  /* 0x00007700ff0777ac */ /* 0x000e220008000800 */
[----:B------:R-:W-:Y:S01]  /*06a0*/  BSSY.RECONVERGENT B0, `(.L_x_88) ;  /* 0x0000233000007945 */ /* 0x000fe20003800200 */
[----:B------:R-:W1:Y:S10]  /*06b0*/  LDCU UR10, c[0x0][0x3b0] ;  /* 0x00007600ff0a77ac */ /* 0x000e740008000800 */
[----:B---3--:R-:W-:Y:S05]  /*06c0*/  @P0 BRA `(.L_x_89) ;  /* 0x0000002000c00947 */ /* 0x008fea0003800000 */
[----:B------:R-:W-:Y:S01]  /*06d0*/  ISETP.NE.AND P3, PT, R0, 0x3, PT ;  /* 0x000000030000780c */ /* 0x000fe20003f65270 */
[----:B------:R-:W-:Y:S01]  /*06e0*/  BSSY.RECONVERGENT B1, `(.L_x_90) ;  /* 0x0000036000017945 */ /* 0x000fe20003800200 */
[----:B------:R-:W-:-:S11]  /*06f0*/  IMAD.MOV.U32 R44, RZ, RZ, R36 ;  /* 0x000000ffff2c7224 */ /* 0x000fd600078e0024 */
[----:B------:R-:W-:Y:S05]  /*0700*/  @!P3 BRA `(.L_x_91) ;  /* 0x0000000000ccb947 */ /* 0x000fea0003800000 */
[----:B------:R-:W2:Y:S01]  /*0710*/  LDC R22, c[0x0][0x3b8] ;  /* 0x0000ee00ff167b82 */ /* 0x000ea20000000800 */
[----:B------:R-:W-:Y:S01]  /*0720*/  SHF.R.U32.HI R21, RZ, 0x4, R36 ;  /* 0x00000004ff157819 */ /* 0x000fe20000011624 */
[----:B------:R-:W-:Y:S01]  /*0730*/  BSSY.RECONVERGENT B2, `(.L_x_92) ;  /* 0x000000c000027945 */ /* 0x000fe20003800200 */
[----:B------:R-:W-:-:S03]  /*0740*/  IADD3 R25, PT, PT, R9, UR4, RZ ;  /* 0x0000000409197c10 */ /* 0x000fc6000fffe0ff */
[----:B------:R-:W-:Y:S02]  /*0750*/  IMAD R24, R40, 0x10, R21 ;  /* 0x0000001028187824 */ /* 0x000fe400078e0215 */
[----:B------:R-:W3:Y:S01]  /*0760*/  LDC R23, c[0x0][0x3b0] ;  /* 0x0000ec00ff177b82 */ /* 0x000ee20000000800 */
[----:B--2---:R-:W-:-:S04]  /*0770*/  ISETP.GE.AND P0, PT, R25, R22, PT ;  /* 0x000000161900720c */ /* 0x004fc80003f06270 */
[----:B---3--:R-:W-:-:S13]  /*0780*/  ISETP.LT.AND P0, PT, R24, R23, !P0 ;  /* 0x000000171800720c */ /* 0x008fda0004701270 */
[----:B------:R-:W-:Y:S01]  /*0790*/  @!P0 PRMT R21, RZ, 0x7610, R21 ;  /* 0x00007610ff158816 */ /* 0x000fe20000000015 */
[----:B------:R-:W-:Y:S06]  /*07a0*/  @!P0 BRA `(.L_x_93) ;  /* 0x0000000000108947 */ /* 0x000fec0003800000 */
[----:B------:R-:W2:Y:S01]  /*07b0*/  LDC.64 R20, c[0x0][0x380] ;  /* 0x0000e000ff147b82 */ /* 0x000ea20000000a00 */
[----:B------:R-:W-:-:S04]  /*07c0*/  IMAD R25, R24, R22, R25 ;  /* 0x0000001618197224 */ /* 0x000fc800078e0219 */
[----:B--2---:R-:W-:-:S06]  /*07d0*/  IMAD.WIDE.U32 R20, R25, 0x2, R20 ;  /* 0x0000000219147825 */ /* 0x004fcc00078e0014 */
[----:B------:R2:W5:Y:S02]  /*07e0*/  LDG.E.U16.CONSTANT R21, desc[UR8][R20.64] ;  /* 0x0000000814157981 */ /* 0x000564000c1e9500 */
.L_x_93:
[----:B01----:R-:W-:Y:S05]  /*07f0*/  BSYNC.RECONVERGENT B2 ;  /* 0x0000000000027941 */ /* 0x003fea0003800200 */
.L_x_92:
[----:B-----5:R3:W-:Y:S01]  /*0800*/  STS.U16 [R34], R21 ;  /* 0x0000001522007388 */ /* 0x0207e20000000400 */
[----:B------:R-:W-:Y:S01]  /*0810*/  ISETP.NE.AND P0, PT, R0, RZ, PT ;  /* 0x000000ff0000720c */ /* 0x000fe20003f05270 */
[----:B------:R-:W-:-:S12]  /*0820*/  IMAD.MOV.U32 R44, RZ, RZ, R35 ;  /* 0x000000ffff2c7224 */ /* 0x000fd800078e0023 */
[----:B---3--:R-:W-:Y:S05]  /*0830*/  @!P0 BRA `(.L_x_91) ;  /* 0x0000000000808947 */ /* 0x008fea0003800000 */
[----:B------:R-:W-:Y:S01]  /*0840*/  VIADD R25, R7, UR4 ;  /* 0x0000000407197c36 */ /* 0x000fe20008000000 */
[----:B------:R-:W-:Y:S01]  /*0850*/  SHF.R.U32.HI R21, RZ, 0x4, R35 ;  /* 0x00000004ff157819 */ /* 0x000fe20000011623 */
[----:B------:R-:W-:Y:S03]  /*0860*/  BSSY.RECONVERGENT B2, `(.L_x_94) ;  /* 0x000000a000027945 */ /* 0x000fe60003800200 */
[----:B------:R-:W-:Y:S02]  /*0870*/  LEA R24, R40, R21, 0x4 ;  /* 0x0000001528187211 */ /* 0x000fe400078e20ff */
[----:B------:R-:W-:-:S04]  /*0880*/  ISETP.GE.AND P0, PT, R25, R22, PT ;  /* 0x000000161900720c */ /* 0x000fc80003f06270 */
[----:B------:R-:W-:-:S13]  /*0890*/  ISETP.LT.AND P0, PT, R24, R23, !P0 ;  /* 0x000000171800720c */ /* 0x000fda0004701270 */
[----:B--2---:R-:W-:Y:S01]  /*08a0*/  @!P0 PRMT R20, RZ, 0x7610, R20 ;  /* 0x00007610ff148816 */ /* 0x004fe20000000014 */
[----:B------:R-:W-:Y:S06]  /*08b0*/  @!P0 BRA `(.L_x_95) ;  /* 0x0000000000108947 */ /* 0x000fec0003800000 */
[----:B------:R-:W0:Y:S01]  /*08c0*/  LDC.64 R20, c[0x0][0x380] ;  /* 0x0000e000ff147b82 */ /* 0x000e220000000a00 */
[----:B------:R-:W-:-:S04]  /*08d0*/  IMAD R25, R24, R22, R25 ;  /* 0x0000001618197224 */ /* 0x000fc800078e0219 */
[----:B0-----:R-:W-:-:S06]  /*08e0*/  IMAD.WIDE.U32 R20, R25, 0x2, R20 ;  /* 0x0000000219147825 */ /* 0x001fcc00078e0014 */
[----:B------:R0:W5:Y:S02]  /*08f0*/  LDG.E.U16.CONSTANT R20, desc[UR8][R20.64] ;  /* 0x0000000814147981 */ /* 0x000164000c1e9500 */
.L_x_95:
[----:B------:R-:W-:Y:S05]  /*0900*/  BSYNC.RECONVERGENT B2 ;  /* 0x0000000000027941 */ /* 0x000fea0003800200 */
.L_x_94:
[----:B-----5:R3:W-:Y:S01]  /*0910*/  STS.U16 [R31], R20 ;  /* 0x000000141f007388 */ /* 0x0207e20000000400 */
[----:B------:R-:W-:Y:S01]  /*0920*/  ISETP.NE.AND P0, PT, R0, 0x1, PT ;  /* 0x000000010000780c */ /* 0x000fe20003f05270 */
[----:B------:R-:W-:-:S12]  /*0930*/  IMAD.MOV.U32 R44, RZ, RZ, R32 ;  /* 0x000000ffff2c7224 */ /* 0x000fd800078e0020 */
[----:B---3--:R-:W-:Y:S05]  /*0940*/  @!P0 BRA `(.L_x_91) ;  /* 0x00000000003c8947 */ /* 0x008fea0003800000 */
[----:B------:R-:W-:Y:S02]  /*0950*/  LOP3.LUT R25, R32, 0xf, RZ, 0xc0, !PT ;  /* 0x0000000f20197812 */ /* 0x000fe400078ec0ff */
[----:B0-----:R-:W-:-:S03]  /*0960*/  SHF.R.U32.HI R21, RZ, 0x4, R32 ;  /* 0x00000004ff157819 */ /* 0x001fc60000011620 */
[----:B------:R-:W-:Y:S02]  /*0970*/  VIADD R25, R25, UR4 ;  /* 0x0000000419197c36 */ /* 0x000fe40008000000 */
[----:B------:R-:W-:-:S03]  /*0980*/  IMAD R24, R40, 0x10, R21 ;  /* 0x0000001028187824 */ /* 0x000fc600078e0215 */
[----:B------:R-:W-:-:S04]  /*0990*/  ISETP.GE.AND P0, PT, R25, R22, PT ;  /* 0x000000161900720c */ /* 0x000fc80003f06270 */
[----:B------:R-:W-:-:S13]  /*09a0*/  ISETP.LT.AND P0, PT, R24, R23, !P0 ;  /* 0x000000171800720c */ /* 0x000fda0004701270 */
[----:B------:R3:W-:Y:S01]  /*09b0*/  @!P0 STS.U16 [R29], RZ ;  /* 0x000000ff1d008388 */ /* 0x0007e20000000400 */
[----:B------:R-:W-:Y:S01]  /*09c0*/  @!P0 MOV R44, R4 ;  /* 0x00000004002c8202 */ /* 0x000fe20000000f00 */
[----:B------:R-:W-:Y:S06]  /*09d0*/  @!P0 BRA `(.L_x_91) ;  /* 0x0000000000188947 */ /* 0x000fec0003800000 */
[----:B------:R-:W0:Y:S01]  /*09e0*/  LDC.64 R20, c[0x0][0x380] ;  /* 0x0000e000ff147b82 */ /* 0x000e220000000a00 */
[----:B------:R-:W-:-:S04]  /*09f0*/  IMAD R23, R24, R22, R25 ;  /* 0x0000001618177224 */ /* 0x000fc800078e0219 */
[----:B0-----:R-:W-:-:S06]  /*0a00*/  IMAD.WIDE.U32 R20, R23, 0x2, R20 ;  /* 0x0000000217147825 */ /* 0x001fcc00078e0014 */
[----:B------:R-:W2:Y:S01]  /*0a10*/  LDG.E.U16.CONSTANT R20, desc[UR8][R20.64] ;  /* 0x0000000814147981 */ /* 0x000ea2000c1e9500 */
[----:B------:R-:W-:-:S03]  /*0a20*/  IMAD.MOV.U32 R44, RZ, RZ, R4 ;  /* 0x000000ffff2c7224 */ /* 0x000fc600078e0004 */
[----:B--2---:R4:W-:Y:S04]  /*0a30*/  STS.U16 [R29], R20 ;  /* 0x000000141d007388 */ /* 0x0049e80000000400 */
.L_x_91:
[----:B01----:R-:W-:Y:S05]  /*0a40*/  BSYNC.RECONVERGENT B1 ;  /* 0x0000000000017941 */ /* 0x003fea0003800200 */
.L_x_90:
[----:B------:R-:W-:Y:S01]  /*0a50*/  ISETP.GE.U32.AND P4, PT, R10, 0x3, PT ;  /* 0x000000030a00780c */ /* 0x000fe20003f86070 */
[----:B------:R-:W-:-:S12]  /*0a60*/  BSSY.RECONVERGENT B1, `(.L_x_96) ;  /* 0x0000051000017945 */ /* 0x000fd80003800200 */
[----:B------:R-:W-:Y:S05]  /*0a70*/  @!P4 BRA `(.L_x_97) ;  /* 0x00000004003cc947 */ /* 0x000fea0003800000 */
[C-C-:B------:R-:W-:Y:S02]  /*0a80*/  IMAD R42, R37.reuse, 0x2, R44.reuse ;  /* 0x00000002252a7824 */ /* 0x140fe400078e022c */
[----:B------:R-:W-:Y:S02]  /*0a90*/  IMAD R26, R37, 0x3, R44 ;  /* 0x00000003251a7824 */ /* 0x000fe400078e022c */
[----:B------:R-:W-:-:S07]  /*0aa0*/  IMAD.IADD R24, R44, 0x1, R37 ;  /* 0x000000012c187824 */ /* 0x000fce00078e0225 */
.L_x_98:
[----:B0-----:R-:W-:Y:S02]  /*0ab0*/  LOP3.LUT R43, R44, 0xf, RZ, 0xc0, !PT ;  /* 0x0000000f2c2b7812 */ /* 0x001fe400078ec0ff */
[----:B------:R-:W-:Y:S02]  /*0ac0*/  SHF.R.U32.HI R25, RZ, 0x4, R44 ;  /* 0x00000004ff197819 */ /* 0x000fe4000001162c */
[----:B------:R-:W-:-:S03]  /*0ad0*/  IADD3 R22, PT, PT, R43, UR4, RZ ;  /* 0x000000042b167c10 */ /* 0x000fc6000fffe0ff */
[----:B------:R-:W-:Y:S01]  /*0ae0*/  IMAD R23, R40, 0x10, R25 ;  /* 0x0000001028177824 */ /* 0x000fe200078e0219 */
[----:B------:R-:W-:-:S04]  /*0af0*/  ISETP.GE.AND P0, PT, R22, UR7, PT ;  /* 0x0000000716007c0c */ /* 0x000fc8000bf06270 */
[----:B------:R-:W-:-:S13]  /*0b00*/  ISETP.GE.OR P0, PT, R23, UR10, P0 ;  /* 0x0000000a17007c0c */ /* 0x000fda0008706670 */
[----:B--2-4-:R-:W0:Y:S01]  /*0b10*/  @!P0 LDC.64 R20, c[0x0][0x380] ;  /* 0x0000e000ff148b82 */ /* 0x014e220000000a00 */
[----:B------:R-:W-:-:S04]  /*0b20*/  @!P0 IMAD R23, R23, UR7, R22 ;  /* 0x0000000717178c24 */ /* 0x000fc8000f8e0216 */
[----:B0-----:R-:W-:-:S05]  /*0b30*/  @!P0 IMAD.WIDE.U32 R20, R23, 0x2, R20 ;  /* 0x0000000217148825 */ /* 0x001fca00078e0014 */
[----:B------:R0:W2:Y:S01]  /*0b40*/  @!P0 LDG.E.U16.CONSTANT R51, desc[UR8][R20.64] ;  /* 0x0000000814338981 */ /* 0x0000a2000c1e9500 */
[----:B------:R-:W1:Y:S01]  /*0b50*/  S2UR UR6, SR_CgaCtaId ;  /* 0x00000000000679c3 */ /* 0x000e620000008800 */
[----:B------:R-:W-:Y:S01]  /*0b60*/  LOP3.LUT R45, R42, 0xf, RZ, 0xc0, !PT ;  /* 0x0000000f2a2d7812 */ /* 0x000fe200078ec0ff */
[----:B------:R-:W-:Y:S01]  /*0b70*/  UMOV UR5, 0x400 ;  /* 0x0000040000057882 */ /* 0x000fe20000000000 */
[----:B------:R-:W-:Y:S02]  /*0b80*/  LOP3.LUT R27, R24, 0xf, RZ, 0xc0, !PT ;  /* 0x0000000f181b7812 */ /* 0x000fe400078ec0ff */
[----:B------:R-:W-:Y:S01]  /*0b90*/  SHF.R.U32.HI R41, RZ, 0x4, R42 ;  /* 0x00000004ff297819 */ /* 0x000fe2000001162a */
[----:B------:R-:W-:Y:S01]  /*0ba0*/  VIADD R48, R45, UR4 ;  /* 0x000000042d307c36 */ /* 0x000fe20008000000 */
[----:B------:R-:W-:Y:S02]  /*0bb0*/  SHF.R.U32.HI R47, RZ, 0x4, R24 ;  /* 0x00000004ff2f7819 */ /* 0x000fe40000011618 */
[----:B------:R-:W-:-:S02]  /*0bc0*/  IADD3 R52, PT, PT, R27, UR4, RZ ;  /* 0x000000041b347c10 */ /* 0x000fc4000fffe0ff */
[----:B------:R-:W-:Y:S01]  /*0bd0*/  ISETP.GE.AND P2, PT, R48, UR7, PT ;  /* 0x0000000730007c0c */ /* 0x000fe2000bf46270 */
[C---:B------:R-:W-:Y:S01]  /*0be0*/  IMAD R53, R40.reuse, 0x10, R47 ;  /* 0x0000001028357824 */ /* 0x040fe200078e022f */
[----:B------:R-:W-:Y:S02]  /*0bf0*/  LEA R49, R40, R41, 0x4 ;  /* 0x0000002928317211 */ /* 0x000fe400078e20ff */
[----:B------:R-:W-:Y:S02]  /*0c00*/  ISETP.GE.AND P1, PT, R52, UR7, PT ;  /* 0x0000000734007c0c */ /* 0x000fe4000bf26270 */
[----:B------:R-:W-:Y:S02]  /*0c10*/  ISETP.LT.AND P2, PT, R49, UR10, !P2 ;  /* 0x0000000a31007c0c */ /* 0x000fe4000d741270 */
[----:B------:R-:W-:Y:S01]  /*0c20*/  ISETP.LT.AND P1, PT, R53, UR10, !P1 ;  /* 0x0000000a35007c0c */ /* 0x000fe2000cf21270 */
[----:B-1----:R-:W-:-:S06]  /*0c30*/  ULEA UR5, UR6, UR5, 0x18 ;  /* 0x0000000506057291 */ /* 0x002fcc000f8ec0ff */
[----:B------:R-:W-:-:S04]  /*0c40*/  @!P0 IMAD.U32 R46, RZ, RZ, UR5 ;  /* 0x00000005ff2e8e24 */ /* 0x000fc8000f8e00ff */
[----:B0-----:R-:W0:Y:S01]  /*0c50*/  @P2 LDC.64 R20, c[0x0][0x380] ;  /* 0x0000e000ff142b82 */ /* 0x001e220000000a00 */
[----:B------:R-:W-:Y:S02]  /*0c60*/  @P2 IMAD R49, R49, UR7, R48 ;  /* 0x0000000731312c24 */ /* 0x000fe4000f8e0230 */
[----:B------:R-:W-:Y:S02]  /*0c70*/  @!P0 IMAD R22, R25, 0x20, R46 ;  /* 0x0000002019168824 */ /* 0x000fe400078e022e */
[----:B------:R-:W-:Y:S02]  /*0c80*/  @P1 IMAD R53, R53, UR7, R52 ;  /* 0x0000000735351c24 */ /* 0x000fe4000f8e0234 */
[----:B------:R-:W-:Y:S02]  /*0c90*/  @!P0 IMAD R50, R43, 0x2, R22 ;  /* 0x000000022b328824 */ /* 0x000fe400078e0216 */
[----:B------:R-:W1:Y:S01]  /*0ca0*/  @P1 LDC.64 R22, c[0x0][0x380] ;  /* 0x0000e000ff161b82 */ /* 0x000e620000000a00 */
[----:B0-----:R-:W-:-:S06]  /*0cb0*/  @P2 IMAD.WIDE.U32 R48, R49, 0x2, R20 ;  /* 0x0000000231302825 */ /* 0x001fcc00078e0014 */
[----:B------:R-:W4:Y:S01]  /*0cc0*/  @P2 LDG.E.U16.CONSTANT R48, desc[UR8][R48.64] ;  /* 0x0000000830302981 */ /* 0x000f22000c1e9500 */
[----:B-1----:R-:W-:-:S06]  /*0cd0*/  @P1 IMAD.WIDE.U32 R22, R53, 0x2, R22 ;  /* 0x0000000235161825 */ /* 0x002fcc00078e0016 */
[----:B------:R-:W5:Y:S04]  /*0ce0*/  @P1 LDG.E.U16.CONSTANT R22, desc[UR8][R22.64] ;  /* 0x0000000816161981 */ /* 0x000f68000c1e9500 */
[----:B--2---:R0:W-:Y:S02]  /*0cf0*/  @!P0 STS.U16 [R50], R51 ;  /* 0x0000003332008388 */ /* 0x0041e40000000400 */
[----:B0-----:R-:W-:Y:S02]  /*0d00*/  LOP3.LUT R50, R26, 0xf, RZ, 0xc0, !PT ;  /* 0x0000000f1a327812 */ /* 0x001fe400078ec0ff */
[----:B------:R-:W-:-:S03]  /*0d10*/  SHF.R.U32.HI R51, RZ, 0x4, R26 ;  /* 0x00000004ff337819 */ /* 0x000fc6000001161a */
[----:B------:R-:W-:Y:S02]  /*0d20*/  VIADD R20, R50, UR4 ;  /* 0x0000000432147c36 */ /* 0x000fe40008000000 */
[----:B------:R-:W-:-:S03]  /*0d30*/  IMAD R53, R40, 0x10, R51 ;  /* 0x0000001028357824 */ /* 0x000fc600078e0233 */
[----:B------:R-:W-:-:S04]  /*0d40*/  ISETP.GE.AND P5, PT, R20, UR7, PT ;  /* 0x0000000714007c0c */ /* 0x000fc8000bfa6270 */
[----:B------:R-:W-:-:S13]  /*0d50*/  ISETP.LT.AND P5, PT, R53, UR10, !P5 ;  /* 0x0000000a35007c0c */ /* 0x000fda000efa1270 */
[----:B------:R-:W-:Y:S02]  /*0d60*/  @P5 IMAD R53, R53, UR7, R20 ;  /* 0x0000000735355c24 */ /* 0x000fe4000f8e0214 */
[----:B------:R-:W0:Y:S02]  /*0d70*/  @P5 LDC.64 R20, c[0x0][0x380] ;  /* 0x0000e000ff145b82 */ /* 0x000e240000000a00 */
[----:B0-----:R-:W-:-:S06]  /*0d80*/  @P5 IMAD.WIDE.U32 R20, R53, 0x2, R20 ;  /* 0x0000000235145825 */ /* 0x001fcc00078e0014 */
[----:B------:R-:W2:Y:S01]  /*0d90*/  @P5 LDG.E.U16.CONSTANT R20, desc[UR8][R20.64] ;  /* 0x0000000814145981 */ /* 0x000ea2000c1e9500 */
[----:B------:R-:W-:-:S05]  /*0da0*/  @P0 IMAD.U32 R46, RZ, RZ, UR5 ;  /* 0x00000005ff2e0e24 */ /* 0x000fca000f8e00ff */
[----:B------:R-:W-:-:S05]  /*0db0*/  @P0 LEA R52, R25, R46, 0x5 ;  /* 0x0000002e19340211 */ /* 0x000fca00078e28ff */
[----:B------:R-:W-:Y:S02]  /*0dc0*/  @P0 IMAD R43, R43, 0x2, R52 ;  /* 0x000000022b2b0824 */ /* 0x000fe400078e0234 */
[C-C-:B------:R-:W-:Y:S02]  /*0dd0*/  @!P1 IMAD R52, R47.reuse, 0x20, R46.reuse ;  /* 0x000000202f349824 */ /* 0x140fe400078e022e */
[----:B------:R-:W-:-:S03]  /*0de0*/  @P1 IMAD R47, R47, 0x20, R46 ;  /* 0x000000202f2f1824 */ /* 0x000fc600078e022e */
[----:B------:R-:W-:Y:S01]  /*0df0*/  @!P1 LEA R23, R27, R52, 0x1 ;  /* 0x000000341b179211 */ /* 0x000fe200078e08ff */
[--C-:B------:R-:W-:Y:S01]  /*0e00*/  @!P2 IMAD R52, R41, 0x20, R46.reuse ;  /* 0x000000202934a824 */ /* 0x100fe200078e022e */
[----:B------:R-:W-:Y:S01]  /*0e10*/  @!P5 LEA R25, R51, R46, 0x5 ;  /* 0x0000002e3319d211 */ /* 0x000fe200078e28ff */
[--C-:B------:R-:W-:Y:S02]  /*0e20*/  @P2 IMAD R41, R41, 0x20, R46.reuse ;  /* 0x0000002029292824 */ /* 0x100fe400078e022e */
[----:B------:R-:W-:Y:S02]  /*0e30*/  @P1 IMAD R27, R27, 0x2, R47 ;  /* 0x000000021b1b1824 */ /* 0x000fe400078e022f */
[----:B------:R-:W-:Y:S02]  /*0e40*/  @P5 IMAD R51, R51, 0x20, R46 ;  /* 0x0000002033335824 */ /* 0x000fe400078e022e */
[C---:B------:R-:W-:Y:S01]  /*0e50*/  @!P2 IMAD R52, R45.reuse, 0x2, R52 ;  /* 0x000000022d34a824 */ /* 0x040fe200078e0234 */
[C---:B------:R-:W-:Y:S01]  /*0e60*/  @!P5 LEA R25, R50.reuse, R25, 0x1 ;  /* 0x000000193219d211 */ /* 0x040fe200078e08ff */
[----:B------:R-:W-:Y:S01]  /*0e70*/  @P2 IMAD R41, R45, 0x2, R41 ;  /* 0x000000022d292824 */ /* 0x000fe200078e0229 */
[----:B------:R0:W-:Y:S01]  /*0e80*/  @P0 STS.U16 [R43], RZ ;  /* 0x000000ff2b000388 */ /* 0x0001e20000000400 */
[----:B------:R-:W-:Y:S01]  /*0e90*/  @P5 IMAD R51, R50, 0x2, R51 ;  /* 0x0000000232335824 */ /* 0x000fe200078e0233 */
[----:B------:R-:W-:-:S02]  /*0ea0*/  IADD3 R44, PT, PT, R37, R44, R37 ;  /* 0x0000002c252c7210 */ /* 0x000fc40007ffe025 */
[----:B------:R0:W-:Y:S04]  /*0eb0*/  @!P1 STS.U16 [R23], RZ ;  /* 0x000000ff17009388 */ /* 0x0001e80000000400 */
[----:B-----5:R0:W-:Y:S04]  /*0ec0*/  @P1 STS.U16 [R27], R22 ;  /* 0x000000161b001388 */ /* 0x0201e80000000400 */
[----:B------:R0:W-:Y:S01]  /*0ed0*/  @!P2 STS.U16 [R52], RZ ;  /* 0x000000ff3400a388 */ /* 0x0001e20000000400 */
[----:B------:R-:W-:-:S03]  /*0ee0*/  IADD3 R44, PT, PT, R37, R44, R37 ;  /* 0x0000002c252c7210 */ /* 0x000fc60007ffe025 */
[----:B----4-:R0:W-:Y:S04]  /*0ef0*/  @P2 STS.U16 [R41], R48 ;  /* 0x0000003029002388 */ /* 0x0101e80000000400 */
[----:B------:R0:W-:Y:S01]  /*0f00*/  @!P5 STS.U16 [R25], RZ ;  /* 0x000000ff1900d388 */ /* 0x0001e20000000400 */
[----:B------:R-:W-:Y:S01]  /*0f10*/  ISETP.GE.U32.AND P0, PT, R44, 0x100, PT ;  /* 0x000001002c00780c */ /* 0x000fe20003f06070 */
[C---:B------:R-:W-:Y:S01]  /*0f20*/  IMAD R24, R37.reuse, 0x4, R24 ;  /* 0x0000000425187824 */ /* 0x040fe200078e0218 */
[C---:B------:R-:W-:Y:S01]  /*0f30*/  LEA R26, R37.reuse, R26, 0x2 ;  /* 0x0000001a251a7211 */ /* 0x040fe200078e10ff */
[----:B------:R-:W-:Y:S01]  /*0f40*/  IMAD R42, R37, 0x4, R42 ;  /* 0x00000004252a7824 */ /* 0x000fe200078e022a */
[----:B--2---:R0:W-:Y:S09]  /*0f50*/  @P5 STS.U16 [R51], R20 ;  /* 0x0000001433005388 */ /* 0x0041f20000000400 */
[----:B------:R-:W-:Y:S05]  /*0f60*/  @!P0 BRA `(.L_x_98) ;  /* 0xfffffff800d08947 */ /* 0x000fea000383ffff */
.L_x_97:
[----:B------:R-:W-:Y:S05]  /*0f70*/  BSYNC.RECONVERGENT B1 ;  /* 0x0000000000017941 */ /* 0x000fea0003800200 */
.L_x_96:
[----:B------:R-:W-:Y:S01]  /*0f80*/  BSSY.RECONVERGENT B1, `(.L_x_99) ;  /* 0x00000a6000017945 */ /* 0x000fe20003800200 */
[----:B------:R-:W-:-:S03]  /*0f90*/  IMAD.MOV.U32 R44, RZ, RZ, R36 ;  /* 0x000000ffff2c7224 */ /* 0x000fc600078e0024 */
[----:B------:R-:W-:Y:S05]  /*0fa0*/  @!P3 BRA `(.L_x_100) ;  /* 0x00000008008cb947 */ /* 0x000fea0003800000 */
[----:B------:R-:W1:Y:S01]  /*0fb0*/  LDC R26, c[0x0][0x3b8] ;  /* 0x0000ee00ff1a7b82 */ /* 0x000e620000000800 */
[----:B0-----:R-:W-:Y:S01]  /*0fc0*/  VIADD R22, R9, UR4 ;  /* 0x0000000409167c36 */ /* 0x001fe20008000000 */
[----:B------:R-:W-:Y:S06]  /*0fd0*/  BSSY.RECONVERGENT B2, `(.L_x_101) ;  /* 0x0000032000027945 */ /* 0x000fec0003800200 */
[----:B------:R-:W0:Y:S01]  /*0fe0*/  LDC R27, c[0x0][0x3b4] ;  /* 0x0000ed00ff1b7b82 */ /* 0x000e220000000800 */
[----:B-1----:R-:W-:-:S04]  /*0ff0*/  ISETP.GE.AND P0, PT, R22, R26, PT ;  /* 0x0000001a1600720c */ /* 0x002fc80003f06270 */
[----:B0-----:R-:W-:-:S13]  /*1000*/  ISETP.LT.AND P0, PT, R8, R27, !P0 ;  /* 0x0000001b0800720c */ /* 0x001fda0004701270 */
[----:B------:R-:W-:Y:S01]  /*1010*/  @!P0 PRMT R21, RZ, 0x7610, R21 ;  /* 0x00007610ff158816 */ /* 0x000fe20000000015 */
[----:B------:R-:W-:Y:S06]  /*1020*/  @!P0 BRA `(.L_x_102) ;  /* 0x0000000000b08947 */ /* 0x000fec0003800000 */
[----:B------:R-:W0:Y:S01]  /*1030*/  LDC R41, c[0x0][0x3bc] ;  /* 0x0000ef00ff297b82 */ /* 0x000e220000000800 */
[----:B------:R-:W-:Y:S02]  /*1040*/  IABS R42, R22 ;  /* 0x00000016002a7213 */ /* 0x000fe40000000000 */
[----:B0-----:R-:W-:-:S04]  /*1050*/  IABS R23, R41 ;  /* 0x0000002900177213 */ /* 0x001fc80000000000 */
[----:B------:R-:W0:Y:S08]  /*1060*/  I2F.RP R24, R23 ;  /* 0x0000001700187306 */ /* 0x000e300000209400 */
[----:B0-----:R-:W0:Y:S02]  /*1070*/  MUFU.RCP R24, R24 ;  /* 0x0000001800187308 */ /* 0x001e240000001000 */
[----:B0-----:R-:W-:-:S06]  /*1080*/  VIADD R25, R24, 0xffffffe ;  /* 0x0ffffffe18197836 */ /* 0x001fcc0000000000 */
[----:B------:R0:W2:Y:S02]  /*1090*/  F2I.FTZ.U32.TRUNC.NTZ R21, R25 ;  /* 0x0000001900157305 */ /* 0x0000a4000021f000 */
[----:B0-----:R-:W0:Y:S01]  /*10a0*/  LDC.64 R24, c[0x0][0x388] ;  /* 0x0000e200ff187b82 */ /* 0x001e220000000a00 */
[----:B--2-4-:R-:W-:-:S05]  /*10b0*/  IADD3 R20, PT, PT, RZ, -R21, RZ ;  /* 0x80000015ff147210 */ /* 0x014fca0007ffe0ff */
[----:B------:R-:W-:Y:S02]  /*10c0*/  IMAD R43, R20, R23, RZ ;  /* 0x00000017142b7224 */ /* 0x000fe400078e02ff */
[----:B------:R-:W-:-:S04]  /*10d0*/  IMAD.MOV.U32 R20, RZ, RZ, RZ ;  /* 0x000000ffff147224 */ /* 0x000fc800078e00ff */
[----:B------:R-:W-:-:S04]  /*10e0*/  IMAD.HI.U32 R43, R21, R43, R20 ;  /* 0x0000002b152b7227 */ /* 0x000fc800078e0014 */
[----:B------:R-:W-:-:S04]  /*10f0*/  IMAD.MOV.U32 R20, RZ, RZ, R42 ;  /* 0x000000ffff147224 */ /* 0x000fc800078e002a */
[----:B------:R-:W-:-:S05]  /*1100*/  IMAD.HI.U32 R42, R43, R20, RZ ;  /* 0x000000142b2a7227 */ /* 0x000fca00078e00ff */
[----:B------:R-:W-:-:S05]  /*1110*/  IADD3 R21, PT, PT, -R42, RZ, RZ ;  /* 0x000000ff2a157210 */ /* 0x000fca0007ffe1ff */
[----:B------:R-:W-:-:S05]  /*1120*/  IMAD R20, R23, R21, R20 ;  /* 0x0000001517147224 */ /* 0x000fca00078e0214 */
[----:B------:R-:W-:-:S13]  /*1130*/  ISETP.GT.U32.AND P1, PT, R23, R20, PT ;  /* 0x000000141700720c */ /* 0x000fda0003f24070 */
[----:B------:R-:W-:Y:S02]  /*1140*/  @!P1 IMAD.IADD R20, R20, 0x1, -R23 ;  /* 0x0000000114149824 */ /* 0x000fe400078e0a17 */
[----:B------:R-:W-:Y:S01]  /*1150*/  @!P1 VIADD R42, R42, 0x1 ;  /* 0x000000012a2a9836 */ /* 0x000fe20000000000 */
[----:B------:R-:W-:Y:S02]  /*1160*/  ISETP.NE.AND P1, PT, R41, RZ, PT ;  /* 0x000000ff2900720c */ /* 0x000fe40003f25270 */
[----:B------:R-:W-:Y:S02]  /*1170*/  ISETP.GE.U32.AND P0, PT, R20, R23, PT ;  /* 0x000000171400720c */ /* 0x000fe40003f06070 */
[----:B------:R-:W-:Y:S02]  /*1180*/  SHF.R.U32.HI R20, RZ, 0x2, R22 ;  /* 0x00000002ff147819 */ /* 0x000fe40000011616 */
[----:B------:R-:W-:-:S03]  /*1190*/  LOP3.LUT R22, R22, R41, RZ, 0x3c, !PT ;  /* 0x0000002916167212 */ /* 0x000fc600078e3cff */
[----:B------:R-:W-:Y:S01]  /*11a0*/  IMAD R23, R8, R11, R20 ;  /* 0x0000000b08177224 */ /* 0x000fe200078e0214 */
[----:B------:R-:W-:Y:S01]  /*11b0*/  ISETP.GE.AND P2, PT, R22, RZ, PT ;  /* 0x000000ff1600720c */ /* 0x000fe20003f46270 */
[----:B------:R-:W1:Y:S02]  /*11c0*/  LDC.64 R20, c[0x0][0x398] ;  /* 0x0000e600ff147b82 */ /* 0x000e640000000a00 */
[----:B0-----:R-:W-:Y:S02]  /*11d0*/  IMAD.WIDE.U32 R24, R23, 0x4, R24 ;  /* 0x0000000417187825 */ /* 0x001fe400078e0018 */
[----:B------:R-:W-:-:S04]  /*11e0*/  @P0 IADD3 R42, PT, PT, R42, 0x1, RZ ;  /* 0x000000012a2a0810 */ /* 0x000fc80007ffe0ff */
[----:B------:R-:W0:Y:S01]  /*11f0*/  LDC.64 R22, c[0x0][0x390] ;  /* 0x0000e400ff167b82 */ /* 0x000e220000000a00 */
[----:B------:R-:W2:Y:S03]  /*1200*/  LDG.E.CONSTANT R24, desc[UR8][R24.64] ;  /* 0x0000000818187981 */ /* 0x000ea6000c1e9900 */
[----:B------:R-:W-:Y:S01]  /*1210*/  @!P2 IMAD.MOV R42, RZ, RZ, -R42 ;  /* 0x000000ffff2aa224 */ /* 0x000fe200078e0a2a */
[----:B------:R-:W-:-:S05]  /*1220*/  @!P1 LOP3.LUT R42, RZ, R41, RZ, 0x33, !PT ;  /* 0x00000029ff2a9212 */ /* 0x000fca00078e33ff */
[----:B------:R-:W-:-:S04]  /*1230*/  IMAD R41, R39, R8, R42 ;  /* 0x0000000827297224 */ /* 0x000fc800078e022a */
[----:B-1----:R-:W-:-:S06]  /*1240*/  IMAD.WIDE R20, R41, 0x2, R20 ;  /* 0x0000000229147825 */ /* 0x002fcc00078e0214 */
[----:B------:R-:W4:Y:S01]  /*1250*/  LDG.E.U16.CONSTANT R20, desc[UR8][R20.64] ;  /* 0x0000000814147981 */ /* 0x000f22000c1e9500 */
[----:B0-----:R-:W-:-:S06]  /*1260*/  IMAD.WIDE R22, R41, 0x2, R22 ;  /* 0x0000000229167825 */ /* 0x001fcc00078e0216 */
[----:B------:R-:W5:Y:S01]  /*1270*/  LDG.E.U16.CONSTANT R23, desc[UR8][R22.64] ;  /* 0x0000000816177981 */ /* 0x000f62000c1e9500 */
[----:B------:R-:W-:-:S05]  /*1280*/  IMAD.SHL.U32 R41, R36, 0x8, RZ ;  /* 0x0000000824297824 */ /* 0x000fca00078e00ff */
[----:B------:R-:W-:-:S04]  /*1290*/  LOP3.LUT R41, R41, 0x18, RZ, 0xc0, !PT ;  /* 0x0000001829297812 */ /* 0x000fc800078ec0ff */
[----:B--2---:R-:W-:-:S04]  /*12a0*/  SHF.R.S32.HI R24, RZ, R41, R24 ;  /* 0x00000029ff187219 */ /* 0x004fc80000011418 */
[----:B------:R-:W-:-:S04]  /*12b0*/  LOP3.LUT R24, R24, 0xff, RZ, 0xc0, !PT ;  /* 0x000000ff18187812 */ /* 0x000fc800078ec0ff */
[----:B------:R-:W4:Y:S02]  /*12c0*/  I2F.F16 R25, R24 ;  /* 0x0000001800197306 */ /* 0x000f240000200c00 */
[----:B----4-:R-:W-:-:S04]  /*12d0*/  HADD2 R25, R25.H0_H0, -R20.H0_H0 ;  /* 0xa000001419197230 */ /* 0x010fc80000000800 */
[----:B-----5:R-:W-:-:S07]  /*12e0*/  HMUL2 R21, R23.H0_H0, R25.H0_H0 ;  /* 0x2000001917157232 */ /* 0x020fce0000000800 */
.L_x_102:
[----:B------:R-:W-:Y:S05]  /*12f0*/  BSYNC.RECONVERGENT B2 ;  /* 0x0000000000027941 */ /* 0x000fea0003800200 */
.L_x_101:
[----:B------:R1:W-:Y:S01]  /*1300*/  STS.U16 [R33], R21 ;  /* 0x0000001521007388 */ /* 0x0003e20000000400 */
[----:B------:R-:W-:Y:S02]  /*1310*/  ISETP.NE.AND P0, PT, R0, RZ, PT ;  /* 0x000000ff0000720c */ /* 0x000fe40003f05270 */
[----:B------:R-:W-:-:S11]  /*1320*/  MOV R44, R35 ;  /* 0x00000023002c7202 */ /* 0x000fd60000000f00 */
[----:B-1----:R-:W-:Y:S05]  /*1330*/  @!P0 BRA `(.L_x_100) ;  /* 0x0000000400a88947 */ /* 0x002fea0003800000 */
[----:B------:R-:W-:Y:S01]  /*1340*/  VIADD R22, R7, UR4 ;  /* 0x0000000407167c36 */ /* 0x000fe20008000000 */
[----:B------:R-:W-:Y:S04]  /*1350*/  BSSY.RECONVERGENT B2, `(.L_x_103) ;  /* 0x0000030000027945 */ /* 0x000fe80003800200 */
[----:B------:R-:W-:-:S04]  /*1360*/  ISETP.GE.AND P0, PT, R22, R26, PT ;  /* 0x0000001a1600720c */ /* 0x000fc80003f06270 */
[----:B------:R-:W-:-:S13]  /*1370*/  ISETP.LT.AND P0, PT, R6, R27, !P0 ;  /* 0x0000001b0600720c */ /* 0x000fda0004701270 */
        /* <DEDUP_REMOVED lines=22> */
[----:B------:R-:W-:Y:S01]  /*14e0*/  ISETP.GE.U32.AND P0, PT, R20, R23, PT ;  /* 0x000000171400720c */ /* 0x000fe20003f06070 */
[----:B------:R-:W-:Y:S01]  /*14f0*/  IMAD R23, R6, R11, RZ ;  /* 0x0000000b06177224 */ /* 0x000fe200078e02ff */
[----:B------:R-:W-:-:S04]  /*1500*/  LOP3.LUT R20, R22, R41, RZ, 0x3c, !PT ;  /* 0x0000002916147212 */ /* 0x000fc800078e3cff */
[----:B------:R-:W-:Y:S02]  /*1510*/  LEA.HI R23, R22, R23, RZ, 0x1e ;  /* 0x0000001716177211 */ /* 0x000fe400078ff0ff */
[----:B------:R-:W-:Y:S02]  /*1520*/  ISETP.GE.AND P2, PT, R20, RZ, PT ;  /* 0x000000ff1400720c */ /* 0x000fe40003f46270 */
[----:B------:R-:W1:Y:S01]  /*1530*/  LDC.64 R20, c[0x0][0x398] ;  /* 0x0000e600ff147b82 */ /* 0x000e620000000a00 */
[----:B0-----:R-:W-:Y:S02]  /*1540*/  IMAD.WIDE.U32 R24, R23, 0x4, R24 ;  /* 0x0000000417187825 */ /* 0x001fe400078e0018 */
[----:B------:R-:W-:-:S04]  /*1550*/  @P0 IADD3 R42, PT, PT, R42, 0x1, RZ ;  /* 0x000000012a2a0810 */ /* 0x000fc80007ffe0ff */
[----:B------:R-:W2:Y:S01]  /*1560*/  LDG.E.CONSTANT R24, desc[UR8][R24.64] ;  /* 0x0000000818187981 */ /* 0x000ea2000c1e9900 */
[----:B------:R-:W0:Y:S01]  /*1570*/  LDC.64 R22, c[0x0][0x390] ;  /* 0x0000e400ff167b82 */ /* 0x000e220000000a00 */
[----:B------:R-:W-:Y:S02]  /*1580*/  IMAD R43, R39, R6, RZ ;  /* 0x00000006272b7224 */ /* 0x000fe400078e02ff */
[----:B------:R-:W-:Y:S01]  /*1590*/  @!P2 IMAD.MOV R42, RZ, RZ, -R42 ;  /* 0x000000ffff2aa224 */ /* 0x000fe200078e0a2a */
[----:B------:R-:W-:-:S05]  /*15a0*/  @!P1 LOP3.LUT R42, RZ, R41, RZ, 0x33, !PT ;  /* 0x00000029ff2a9212 */ /* 0x000fca00078e33ff */
[----:B------:R-:W-:-:S04]  /*15b0*/  IMAD.IADD R41, R43, 0x1, R42 ;  /* 0x000000012b297824 */ /* 0x000fc800078e022a */
[----:B-1----:R-:W-:-:S06]  /*15c0*/  IMAD.WIDE R20, R41, 0x2, R20 ;  /* 0x0000000229147825 */ /* 0x002fcc00078e0214 */
[----:B------:R-:W4:Y:S01]  /*15d0*/  LDG.E.U16.CONSTANT R20, desc[UR8][R20.64] ;  /* 0x0000000814147981 */ /* 0x000f22000c1e9500 */
[----:B0-----:R-:W-:-:S06]  /*15e0*/  IMAD.WIDE R22, R41, 0x2, R22 ;  /* 0x0000000229167825 */ /* 0x001fcc00078e0216 */
[----:B------:R-:W5:Y:S01]  /*15f0*/  LDG.E.U16.CONSTANT R23, desc[UR8][R22.64] ;  /* 0x0000000816177981 */ /* 0x000f62000c1e9500 */
[----:B--2---:R-:W-:-:S04]  /*1600*/  SHF.R.S32.HI R41, RZ, R5, R24 ;  /* 0x00000005ff297219 */ /* 0x004fc80000011418 */
[----:B------:R-:W-:-:S04]  /*1610*/  LOP3.LUT R41, R41, 0xff, RZ, 0xc0, !PT ;  /* 0x000000ff29297812 */ /* 0x000fc800078ec0ff */
[----:B------:R-:W4:Y:S02]  /*1620*/  I2F.F16 R25, R41 ;  /* 0x0000002900197306 */ /* 0x000f240000200c00 */
[----:B----4-:R-:W-:-:S04]  /*1630*/  HADD2 R25, R25.H0_H0, -R20.H0_H0 ;  /* 0xa000001419197230 */ /* 0x010fc80000000800 */
[----:B-----5:R-:W-:-:S07]  /*1640*/  HMUL2 R21, R23.H0_H0, R25.H0_H0 ;  /* 0x2000001917157232 */ /* 0x020fce0000000800 */
.L_x_104:
[----:B------:R-:W-:Y:S05]  /*1650*/  BSYNC.RECONVERGENT B2 ;  /* 0x0000000000027941 */ /* 0x000fea0003800200 */
.L_x_103:
[----:B------:R1:W-:Y:S01]  /*1660*/  STS.U16 [R30], R21 ;  /* 0x000000151e007388 */ /* 0x0003e20000000400 */
[----:B------:R-:W-:Y:S02]  /*1670*/  ISETP.NE.AND P0, PT, R0, 0x1, PT ;  /* 0x000000010000780c */ /* 0x000fe40003f05270 */
[----:B------:R-:W-:-:S11]  /*1680*/  MOV R44, R32 ;  /* 0x00000020002c7202 */ /* 0x000fd60000000f00 */
[----:B-1----:R-:W-:Y:S05]  /*1690*/  @!P0 BRA `(.L_x_100) ;  /* 0x0000000000d08947 */ /* 0x002fea0003800000 */
[----:B------:R-:W-:-:S05]  /*16a0*/  LOP3.LUT R23, R32, 0xf, RZ, 0xc0, !PT ;  /* 0x0000000f20177812 */ /* 0x000fca00078ec0ff */
[----:B------:R-:W-:-:S05]  /*16b0*/  VIADD R23, R23, UR4 ;  /* 0x0000000417177c36 */ /* 0x000fca0008000000 */
[----:B------:R-:W-:-:S04]  /*16c0*/  ISETP.GE.AND P0, PT, R23, R26, PT ;  /* 0x0000001a1700720c */ /* 0x000fc80003f06270 */
[----:B------:R-:W-:-:S13]  /*16d0*/  ISETP.LT.AND P0, PT, R3, R27, !P0 ;  /* 0x0000001b0300720c */ /* 0x000fda0004701270 */
[----:B------:R1:W-:Y:S01]  /*16e0*/  @!P0 STS.U16 [R28], RZ ;  /* 0x000000ff1c008388 */ /* 0x0003e20000000400 */
[----:B------:R-:W-:Y:S01]  /*16f0*/  @!P0 IMAD.MOV.U32 R44, RZ, RZ, R4 ;  /* 0x000000ffff2c8224 */ /* 0x000fe200078e0004 */
[----:B------:R-:W-:Y:S06]  /*1700*/  @!P0 BRA `(.L_x_100) ;  /* 0x0000000000b48947 */ /* 0x000fec0003800000 */
[----:B------:R-:W0:Y:S01]  /*1710*/  LDC R26, c[0x0][0x3bc] ;  /* 0x0000ef00ff1a7b82 */ /* 0x000e220000000800 */
[----:B------:R-:W-:Y:S02]  /*1720*/  IABS R27, R23 ;  /* 0x00000017001b7213 */ /* 0x000fe40000000000 */
[----:B0-----:R-:W-:-:S04]  /*1730*/  IABS R41, R26 ;  /* 0x0000001a00297213 */ /* 0x001fc80000000000 */
[----:B------:R-:W0:Y:S08]  /*1740*/  I2F.RP R22, R41 ;  /* 0x0000002900167306 */ /* 0x000e300000209400 */
[----:B0-----:R-:W0:Y:S02]  /*1750*/  MUFU.RCP R22, R22 ;  /* 0x0000001600167308 */ /* 0x001e240000001000 */
[----:B0-----:R-:W-:-:S06]  /*1760*/  IADD3 R24, PT, PT, R22, 0xffffffe, RZ ;  /* 0x0ffffffe16187810 */ /* 0x001fcc0007ffe0ff */
[----:B------:R-:W2:Y:S02]  /*1770*/  F2I.FTZ.U32.TRUNC.NTZ R21, R24 ;  /* 0x0000001800157305 */ /* 0x000ea4000021f000 */
[----:B--2-4-:R-:W-:-:S04]  /*1780*/  IMAD.MOV R20, RZ, RZ, -R21 ;  /* 0x000000ffff147224 */ /* 0x014fc800078e0a15 */
[----:B------:R-:W-:Y:S02]  /*1790*/  IMAD R25, R20, R41, RZ ;  /* 0x0000002914197224 */ /* 0x000fe400078e02ff */
[----:B------:R-:W-:-:S04]  /*17a0*/  IMAD.MOV.U32 R20, RZ, RZ, RZ ;  /* 0x000000ffff147224 */ /* 0x000fc800078e00ff */
[----:B------:R-:W-:Y:S01]  /*17b0*/  IMAD.HI.U32 R25, R21, R25, R20 ;  /* 0x0000001915197227 */ /* 0x000fe200078e0014 */
[----:B------:R-:W-:-:S05]  /*17c0*/  MOV R20, R27 ;  /* 0x0000001b00147202 */ /* 0x000fca0000000f00 */
[----:B------:R-:W-:Y:S02]  /*17d0*/  IMAD.HI.U32 R27, R25, R20, RZ ;  /* 0x00000014191b7227 */ /* 0x000fe400078e00ff */
[----:B------:R-:W0:Y:S02]  /*17e0*/  LDC.64 R24, c[0x0][0x388] ;  /* 0x0000e200ff187b82 */ /* 0x000e240000000a00 */
[----:B------:R-:W-:-:S04]  /*17f0*/  IMAD.MOV R21, RZ, RZ, -R27 ;  /* 0x000000ffff157224 */ /* 0x000fc800078e0a1b */
[----:B------:R-:W-:Y:S01]  /*1800*/  IMAD R20, R41, R21, R20 ;  /* 0x0000001529147224 */ /* 0x000fe200078e0214 */
[----:B------:R-:W-:-:S04]  /*1810*/  LOP3.LUT R21, R23, R26, RZ, 0x3c, !PT ;  /* 0x0000001a17157212 */ /* 0x000fc800078e3cff */
[----:B------:R-:W-:Y:S02]  /*1820*/  ISETP.GT.U32.AND P1, PT, R41, R20, PT ;  /* 0x000000142900720c */ /* 0x000fe40003f24070 */
[----:B------:R-:W-:-:S11]  /*1830*/  ISETP.GE.AND P2, PT, R21, RZ, PT ;  /* 0x000000ff1500720c */ /* 0x000fd60003f46270 */
[----:B------:R-:W-:Y:S01]  /*1840*/  @!P1 IMAD.IADD R20, R20, 0x1, -R41 ;  /* 0x0000000114149824 */ /* 0x000fe200078e0a29 */
[----:B------:R-:W-:Y:S02]  /*1850*/  @!P1 IADD3 R27, PT, PT, R27, 0x1, RZ ;  /* 0x000000011b1b9810 */ /* 0x000fe40007ffe0ff */
[----:B------:R-:W-:Y:S02]  /*1860*/  ISETP.NE.AND P1, PT, R26, RZ, PT ;  /* 0x000000ff1a00720c */ /* 0x000fe40003f25270 */
[----:B------:R-:W-:Y:S01]  /*1870*/  ISETP.GE.U32.AND P0, PT, R20, R41, PT ;  /* 0x000000291400720c */ /* 0x000fe20003f06070 */
[----:B------:R-:W-:-:S05]  /*1880*/  IMAD R20, R3, R11, RZ ;  /* 0x0000000b03147224 */ /* 0x000fca00078e02ff */
[----:B------:R-:W-:Y:S02]  /*1890*/  LEA.HI R23, R23, R20, RZ, 0x1e ;  /* 0x0000001417177211 */ /* 0x000fe400078ff0ff */
[----:B------:R-:W2:Y:S03]  /*18a0*/  LDC.64 R20, c[0x0][0x398] ;  /* 0x0000e600ff147b82 */ /* 0x000ea60000000a00 */
[----:B0-----:R-:W-:-:S04]  /*18b0*/  IMAD.WIDE.U32 R24, R23, 0x4, R24 ;  /* 0x0000000417187825 */ /* 0x001fc800078e0018 */
[----:B------:R-:W-:Y:S01]  /*18c0*/  @P0 VIADD R27, R27, 0x1 ;  /* 0x000000011b1b0836 */ /* 0x000fe20000000000 */
[----:B------:R-:W0:Y:S01]  /*18d0*/  LDC.64 R22, c[0x0][0x390] ;  /* 0x0000e400ff167b82 */ /* 0x000e220000000a00 */
[----:B------:R-:W4:Y:S01]  /*18e0*/  LDG.E.CONSTANT R25, desc[UR8][R24.64] ;  /* 0x0000000818197981 */ /* 0x000f22000c1e9900 */
[----:B------:R-:W-:Y:S02]  /*18f0*/  IMAD R42, R39, R3, RZ ;  /* 0x00000003272a7224 */ /* 0x000fe400078e02ff */
[----:B------:R-:W-:Y:S01]  /*1900*/  @!P2 IMAD.MOV R27, RZ, RZ, -R27 ;  /* 0x000000ffff1ba224 */ /* 0x000fe200078e0a1b */
[----:B------:R-:W-:-:S04]  /*1910*/  @!P1 LOP3.LUT R27, RZ, R26, RZ, 0x33, !PT ;  /* 0x0000001aff1b9212 */ /* 0x000fc800078e33ff */
[----:B------:R-:W-:-:S05]  /*1920*/  IADD3 R27, PT, PT, R42, R27, RZ ;  /* 0x0000001b2a1b7210 */ /* 0x000fca0007ffe0ff */
[----:B--2---:R-:W-:-:S06]  /*1930*/  IMAD.WIDE R20, R27, 0x2, R20 ;  /* 0x000000021b147825 */ /* 0x004fcc00078e0214 */
[----:B------:R-:W2:Y:S01]  /*1940*/  LDG.E.U16.CONSTANT R20, desc[UR8][R20.64] ;  /* 0x0000000814147981 */ /* 0x000ea2000c1e9500 */
[----:B0-----:R-:W-:-:S06]  /*1950*/  IMAD.WIDE R22, R27, 0x2, R22 ;  /* 0x000000021b167825 */ /* 0x001fcc00078e0216 */
[----:B------:R-:W5:Y:S01]  /*1960*/  LDG.E.U16.CONSTANT R23, desc[UR8][R22.64] ;  /* 0x0000000816177981 */ /* 0x000f62000c1e9500 */
[----:B------:R-:W-:Y:S01]  /*1970*/  IMAD.MOV.U32 R44, RZ, RZ, R4 ;  /* 0x000000ffff2c7224 */ /* 0x000fe200078e0004 */
[----:B----4-:R-:W-:-:S04]  /*1980*/  SHF.R.S32.HI R26, RZ, R2, R25 ;  /* 0x00000002ff1a7219 */ /* 0x010fc80000011419 */
[----:B------:R-:W-:-:S04]  /*1990*/  LOP3.LUT R26, R26, 0xff, RZ, 0xc0, !PT ;  /* 0x000000ff1a1a7812 */ /* 0x000fc800078ec0ff */
[----:B------:R-:W2:Y:S02]  /*19a0*/  I2F.F16 R25, R26 ;  /* 0x0000001a00197306 */ /* 0x000ea40000200c00 */
[----:B--2---:R-:W-:-:S04]  /*19b0*/  HADD2 R25, R25.H0_H0, -R20.H0_H0 ;  /* 0xa000001419197230 */ /* 0x004fc80000000800 */
[----:B-----5:R-:W-:-:S05]  /*19c0*/  HMUL2 R23, R23.H0_H0, R25.H0_H0 ;  /* 0x2000001917177232 */ /* 0x020fca0000000800 */
[----:B------:R0:W-:Y:S02]  /*19d0*/  STS.U16 [R28], R23 ;  /* 0x000000171c007388 */ /* 0x0001e40000000400 */
.L_x_100:
[----:B------:R-:W-:Y:S05]  /*19e0*/  BSYNC.RECONVERGENT B1 ;  /* 0x0000000000017941 */ /* 0x000fea0003800200 */
.L_x_99:
[----:B------:R-:W-:Y:S05]  /*19f0*/  @!P4 BRA `(.L_x_89) ;  /* 0x0000000c00f4c947 */ /* 0x000fea0003800000 */
.L_x_114:
[----:B------:R-:W5:Y:S01]  /*1a00*/  LDC R26, c[0x0][0x3b8] ;  /* 0x0000ee00ff1a7b82 */ /* 0x000f620000000800 */
[----:B0-----:R-:W-:Y:S01]  /*1a10*/  LOP3.LUT R43, R44, 0xf, RZ, 0xc0, !PT ;  /* 0x0000000f2c2b7812 */ /* 0x001fe200078ec0ff */
[----:B------:R-:W-:Y:S01]  /*1a20*/  BSSY.RECONVERGENT B1, `(.L_x_105) ;  /* 0x0000045000017945 */ /* 0x000fe20003800200 */
[----:B------:R-:W-:-:S03]  /*1a30*/  SHF.R.U32.HI R42, RZ, 0x4, R44 ;  /* 0x00000004ff2a7819 */ /* 0x000fc6000001162c */
[----:B------:R-:W-:Y:S01]  /*1a40*/  VIADD R22, R43, UR4 ;  /* 0x000000042b167c36 */ /* 0x000fe20008000000 */
[----:B------:R-:W-:Y:S01]  /*1a50*/  LEA R46, R38, R42, 0x4 ;  /* 0x0000002a262e7211 */ /* 0x000fe200078e20ff */
[----:B------:R-:W0:Y:S03]  /*1a60*/  LDC R27, c[0x0][0x3b4] ;  /* 0x0000ed00ff1b7b82 */ /* 0x000e260000000800 */
[----:B-----5:R-:W-:-:S04]  /*1a70*/  ISETP.GE.AND P0, PT, R22, R26, PT ;  /* 0x0000001a1600720c */ /* 0x020fc80003f06270 */
[----:B0-----:R-:W-:-:S13]  /*1a80*/  ISETP.GE.OR P0, PT, R46, R27, P0 ;  /* 0x0000001b2e00720c */ /* 0x001fda0000706670 */
[----:B--2-4-:R-:W-:Y:S05]  /*1a90*/  @P0 BRA `(.L_x_106) ;  /* 0x0000000000d40947 */ /* 0x014fea0003800000 */
        /* <DEDUP_REMOVED lines=8> */
[----:B--2-4-:R-:W-:-:S04]  /*1b20*/  IMAD.MOV R20, RZ, RZ, -R21 ;  /* 0x000000ffff147224 */ /* 0x014fc800078e0a15 */
[----:B------:R-:W-:Y:S01]  /*1b30*/  IMAD R45, R20, R23, RZ ;  /* 0x00000017142d7224 */ /* 0x000fe200078e02ff */
[----:B------:R-:W-:-:S05]  /*1b40*/  MOV R20, RZ ;  /* 0x000000ff00147202 */ /* 0x000fca0000000f00 */
[----:B------:R-:W-:-:S04]  /*1b50*/  IMAD.HI.U32 R45, R21, R45, R20 ;  /* 0x0000002d152d7227 */ /* 0x000fc800078e0014 */
[----:B------:R-:W-:-:S04]  /*1b60*/  IMAD.MOV.U32 R20, RZ, RZ, R47 ;  /* 0x000000ffff147224 */ /* 0x000fc800078e002f */
[----:B------:R-:W-:-:S04]  /*1b70*/  IMAD.HI.U32 R45, R45, R20, RZ ;  /* 0x000000142d2d7227 */ /* 0x000fc800078e00ff */
[----:B------:R-:W-:-:S04]  /*1b80*/  IMAD.MOV R21, RZ, RZ, -R45 ;  /* 0x000000ffff157224 */ /* 0x000fc800078e0a2d */
[----:B------:R-:W-:-:S05]  /*1b90*/  IMAD R20, R23, R21, R20 ;  /* 0x0000001517147224 */ /* 0x000fca00078e0214 */
[----:B------:R-:W-:-:S13]  /*1ba0*/  ISETP.GT.U32.AND P1, PT, R23, R20, PT ;  /* 0x000000141700720c */ /* 0x000fda0003f24070 */
[-C--:B------:R-:W-:Y:S01]  /*1bb0*/  @!P1 IADD3 R20, PT, PT, R20, -R23.reuse, RZ ;  /* 0x8000001714149210 */ /* 0x080fe20007ffe0ff */
[----:B------:R-:W-:Y:S01]  /*1bc0*/  @!P1 VIADD R45, R45, 0x1 ;  /* 0x000000012d2d9836 */ /* 0x000fe20000000000 */
[----:B------:R-:W-:Y:S02]  /*1bd0*/  ISETP.NE.AND P1, PT, R41, RZ, PT ;  /* 0x000000ff2900720c */ /* 0x000fe40003f25270 */
[----:B------:R-:W-:Y:S02]  /*1be0*/  ISETP.GE.U32.AND P0, PT, R20, R23, PT ;  /* 0x000000171400720c */ /* 0x000fe40003f06070 */
[----:B------:R-:W-:Y:S02]  /*1bf0*/  SHF.R.U32.HI R20, RZ, 0x2, R22 ;  /* 0x00000002ff147819 */ /* 0x000fe40000011616 */
[----:B------:R-:W-:-:S03]  /*1c00*/  LOP3.LUT R22, R22, R41, RZ, 0x3c, !PT ;  /* 0x0000002916167212 */ /* 0x000fc600078e3cff */
[----:B------:R-:W-:Y:S01]  /*1c10*/  IMAD R23, R46, R11, R20 ;  /* 0x0000000b2e177224 */ /* 0x000fe200078e0214 */
[----:B------:R-:W-:Y:S01]  /*1c20*/  ISETP.GE.AND P2, PT, R22, RZ, PT ;  /* 0x000000ff1600720c */ /* 0x000fe20003f46270 */
[----:B------:R-:W2:Y:S02]  /*1c30*/  LDC.64 R20, c[0x0][0x398] ;  /* 0x0000e600ff147b82 */ /* 0x000ea40000000a00 */
[----:B0-----:R-:W-:-:S04]  /*1c40*/  IMAD.WIDE.U32 R24, R23, 0x4, R24 ;  /* 0x0000000417187825 */ /* 0x001fc800078e0018 */
[----:B------:R-:W-:Y:S02]  /*1c50*/  @P0 VIADD R45, R45, 0x1 ;  /* 0x000000012d2d0836 */ /* 0x000fe40000000000 */
[----:B------:R-:W0:Y:S01]  /*1c60*/  LDC.64 R22, c[0x0][0x390] ;  /* 0x0000e400ff167b82 */ /* 0x000e220000000a00 */
[----:B------:R-:W4:Y:S03]  /*1c70*/  LDG.E.CONSTANT R24, desc[UR8][R24.64] ;  /* 0x0000000818187981 */ /* 0x000f26000c1e9900 */
[----:B------:R-:W-:Y:S02]  /*1c80*/  @!P2 IADD3 R45, PT, PT, -R45, RZ, RZ ;  /* 0x000000ff2d2da210 */ /* 0x000fe40007ffe1ff */
[----:B------:R-:W-:-:S05]  /*1c90*/  @!P1 LOP3.LUT R45, RZ, R41, RZ, 0x33, !PT ;  /* 0x00000029ff2d9212 */ /* 0x000fca00078e33ff */
[----:B------:R-:W-:-:S04]  /*1ca0*/  IMAD R45, R39, R46, R45 ;  /* 0x0000002e272d7224 */ /* 0x000fc800078e022d */
[----:B--2---:R-:W-:-:S06]  /*1cb0*/  IMAD.WIDE R20, R45, 0x2, R20 ;  /* 0x000000022d147825 */ /* 0x004fcc00078e0214 */
[----:B------:R-:W2:Y:S01]  /*1cc0*/  LDG.E.U16.CONSTANT R20, desc[UR8][R20.64] ;  /* 0x0000000814147981 */ /* 0x000ea2000c1e9500 */
[----:B0-----:R-:W-:-:S06]  /*1cd0*/  IMAD.WIDE R22, R45, 0x2, R22 ;  /* 0x000000022d167825 */ /* 0x001fcc00078e0216 */
[----:B------:R-:W5:Y:S01]  /*1ce0*/  LDG.E.U16.CONSTANT R23, desc[UR8][R22.64] ;  /* 0x0000000816177981 */ /* 0x000f62000c1e9500 */
[----:B------:R-:W0:Y:S01]  /*1cf0*/  S2UR UR6, SR_CgaCtaId ;  /* 0x00000000000679c3 */ /* 0x000e220000008800 */
[----:B------:R-:W-:-:S05]  /*1d00*/  IMAD.SHL.U32 R41, R44, 0x8, RZ ;  /* 0x000000082c297824 */ /* 0x000fca00078e00ff */
[----:B------:R-:W-:Y:S01]  /*1d10*/  LOP3.LUT R41, R41, 0x18, RZ, 0xc0, !PT ;  /* 0x0000001829297812 */ /* 0x000fe200078ec0ff */
[----:B------:R-:W-:Y:S02]  /*1d20*/  UMOV UR5, 0x400 ;  /* 0x0000040000057882 */ /* 0x000fe40000000000 */
[----:B------:R-:W-:-:S04]  /*1d30*/  UIADD3 UR5, UPT, UPT, UR5, 0x200, URZ ;  /* 0x0000020005057890 */ /* 0x000fc8000fffe0ff */
[----:B0-----:R-:W-:Y:S01]  /*1d40*/  ULEA UR5, UR6, UR5, 0x18 ;  /* 0x0000000506057291 */ /* 0x001fe2000f8ec0ff */
[----:B----4-:R-:W-:-:S04]  /*1d50*/  SHF.R.S32.HI R24, RZ, R41, R24 ;  /* 0x00000029ff187219 */ /* 0x010fc80000011418 */
[----:B------:R-:W-:-:S04]  /*1d60*/  LOP3.LUT R24, R24, 0xff, RZ, 0xc0, !PT ;  /* 0x000000ff18187812 */ /* 0x000fc800078ec0ff */
[----:B------:R-:W2:Y:S01]  /*1d70*/  I2F.F16 R25, R24 ;  /* 0x0000001800197306 */ /* 0x000ea20000200c00 */
[----:B------:R-:W-:-:S05]  /*1d80*/  IMAD.U32 R41, RZ, RZ, UR5 ;  /* 0x00000005ff297e24 */ /* 0x000fca000f8e00ff */
[----:B------:R-:W-:-:S05]  /*1d90*/  LEA R42, R42, R41, 0x5 ;  /* 0x000000292a2a7211 */ /* 0x000fca00078e28ff */
[----:B------:R-:W-:Y:S02]  /*1da0*/  IMAD R42, R43, 0x2, R42 ;  /* 0x000000022b2a7824 */ /* 0x000fe400078e022a */
[----:B--2---:R-:W-:-:S04]  /*1db0*/  HADD2 R20, R25.H0_H0, -R20.H0_H0 ;  /* 0xa000001419147230 */ /* 0x004fc80000000800 */
[----:B-----5:R-:W-:-:S05]  /*1dc0*/  HMUL2 R20, R23.H0_H0, R20.H0_H0 ;  /* 0x2000001417147232 */ /* 0x020fca0000000800 */
[----:B------:R0:W-:Y:S01]  /*1dd0*/  STS.U16 [R42], R20 ;  /* 0x000000142a007388 */ /* 0x0001e20000000400 */
[----:B------:R-:W-:Y:S05]  /*1de0*/  BRA `(.L_x_107) ;  /* 0x0000000000207947 */ /* 0x000fea0003800000 */
.L_x_106:
[----:B------:R-:W0:Y:S01]  /*1df0*/  S2UR UR6, SR_CgaCtaId ;  /* 0x00000000000679c3 */ /* 0x000e220000008800 */
[----:B------:R-:W-:Y:S02]  /*1e00*/  UMOV UR5, 0x400 ;  /* 0x0000040000057882 */ /* 0x000fe40000000000 */
[----:B------:R-:W-:-:S04]  /*1e10*/  UIADD3 UR5, UPT, UPT, UR5, 0x200, URZ ;  /* 0x0000020005057890 */ /* 0x000fc8000fffe0ff */
[----:B0-----:R-:W-:-:S06]  /*1e20*/  ULEA UR5, UR6, UR5, 0x18 ;  /* 0x0000000506057291 */ /* 0x001fcc000f8ec0ff */
[----:B------:R-:W-:-:S05]  /*1e30*/  IMAD.U32 R41, RZ, RZ, UR5 ;  /* 0x00000005ff297e24 */ /* 0x000fca000f8e00ff */
[----:B------:R-:W-:-:S05]  /*1e40*/  LEA R42, R42, R41, 0x5 ;  /* 0x000000292a2a7211 */ /* 0x000fca00078e28ff */
[----:B------:R-:W-:-:S05]  /*1e50*/  IMAD R42, R43, 0x2, R42 ;  /* 0x000000022b2a7824 */ /* 0x000fca00078e022a */
[----:B------:R0:W-:Y:S02]  /*1e60*/  STS.U16 [R42], RZ ;  /* 0x000000ff2a007388 */ /* 0x0001e40000000400 */
.L_x_107:
[----:B------:R-:W-:Y:S05]  /*1e70*/  BSYNC.RECONVERGENT B1 ;  /* 0x0000000000017941 */ /* 0x000fea0003800200 */
.L_x_105:
[----:B------:R-:W-:Y:S01]  /*1e80*/  IMAD.IADD R46, R37, 0x1, R44 ;  /* 0x00000001252e7824 */ /* 0x000fe200078e022c */
[----:B------:R-:W-:Y:S03]  /*1e90*/  BSSY.RECONVERGENT B1, `(.L_x_108) ;  /* 0x000003a000017945 */ /* 0x000fe60003800200 */
[C---:B0-----:R-:W-:Y:S01]  /*1ea0*/  IMAD.IADD R42, R46.reuse, 0x1, R37 ;  /* 0x000000012e2a7824 */ /* 0x041fe200078e0225 */
[----:B------:R-:W-:Y:S02]  /*1eb0*/  LOP3.LUT R43, R46, 0xf, RZ, 0xc0, !PT ;  /* 0x0000000f2e2b7812 */ /* 0x000fe400078ec0ff */
[----:B------:R-:W-:Y:S02]  /*1ec0*/  SHF.R.U32.HI R44, RZ, 0x4, R46 ;  /* 0x00000004ff2c7819 */ /* 0x000fe4000001162e */
[----:B------:R-:W-:-:S03]  /*1ed0*/  IADD3 R22, PT, PT, R43, UR4, RZ ;  /* 0x000000042b167c10 */ /* 0x000fc6000fffe0ff */
[----:B------:R-:W-:Y:S01]  /*1ee0*/  IMAD R48, R38, 0x10, R44 ;  /* 0x0000001026307824 */ /* 0x000fe200078e022c */
[----:B------:R-:W-:-:S04]  /*1ef0*/  ISETP.GE.AND P0, PT, R22, R26, PT ;  /* 0x0000001a1600720c */ /* 0x000fc80003f06270 */
[----:B------:R-:W-:-:S13]  /*1f00*/  ISETP.LT.AND P0, PT, R48, R27, !P0 ;  /* 0x0000001b3000720c */ /* 0x000fda0004701270 */
[----:B--2-4-:R-:W-:-:S05]  /*1f10*/  @!P0 IMAD R20, R44, 0x20, R41 ;  /* 0x000000202c148824 */ /* 0x014fca00078e0229 */
[----:B------:R-:W-:-:S05]  /*1f20*/  @!P0 LEA R20, R43, R20, 0x1 ;  /* 0x000000142b148211 */ /* 0x000fca00078e08ff */
[----:B------:R0:W-:Y:S01]  /*1f30*/  @!P0 STS.U16 [R20], RZ ;  /* 0x000000ff14008388 */ /* 0x0001e20000000400 */
[----:B------:R-:W-:Y:S05]  /*1f40*/  @!P0 BRA `(.L_x_109) ;  /* 0x0000000000b88947 */ /* 0x000fea0003800000 */
[----:B------:R-:W2:Y:S02]  /*1f50*/  LDC R45, c[0x0][0x3bc] ;  /* 0x0000ef00ff2d7b82 */ /* 0x000ea40000000800 */
[----:B--2---:R-:W-:-:S04]  /*1f60*/  IABS R23, R45 ;  /* 0x0000002d00177213 */ /* 0x004fc80000000000 */
[----:B------:R-:W2:Y:S08]  /*1f70*/  I2F.RP R24, R23 ;  /* 0x0000001700187306 */ /* 0x000eb00000209400 */
[----:B--2---:R-:W2:Y:S02]  /*1f80*/  MUFU.RCP R24, R24 ;  /* 0x0000001800187308 */ /* 0x004ea40000001000 */
[----:B--2---:R-:W-:-:S06]  /*1f90*/  VIADD R25, R24, 0xffffffe ;  /* 0x0ffffffe18197836 */ /* 0x004fcc0000000000 */
[----:B------:R2:W0:Y:S02]  /*1fa0*/  F2I.FTZ.U32.TRUNC.NTZ R21, R25 ;  /* 0x0000001900157305 */ /* 0x000424000021f000 */
[----:B--2---:R-:W2:Y:S01]  /*1fb0*/  LDC.64 R24, c[0x0][0x388] ;  /* 0x0000e200ff187b82 */ /* 0x004ea20000000a00 */
[----:B0-----:R-:W-:-:S05]  /*1fc0*/  IADD3 R20, PT, PT, RZ, -R21, RZ ;  /* 0x80000015ff147210 */ /* 0x001fca0007ffe0ff */
[----:B------:R-:W-:Y:S02]  /*1fd0*/  IMAD R47, R20, R23, RZ ;  /* 0x00000017142f7224 */ /* 0x000fe400078e02ff */
[----:B------:R-:W-:-:S04]  /*1fe0*/  IMAD.MOV.U32 R20, RZ, RZ, RZ ;  /* 0x000000ffff147224 */ /* 0x000fc800078e00ff */
[----:B------:R-:W-:Y:S01]  /*1ff0*/  IMAD.HI.U32 R47, R21, R47, R20 ;  /* 0x0000002f152f7227 */ /* 0x000fe200078e0014 */
[----:B------:R-:W-:-:S05]  /*2000*/  IABS R20, R22 ;  /* 0x0000001600147213 */ /* 0x000fca0000000000 */
[----:B------:R-:W-:-:S04]  /*2010*/  IMAD.HI.U32 R47, R47, R20, RZ ;  /* 0x000000142f2f7227 */ /* 0x000fc800078e00ff */
[----:B------:R-:W-:-:S04]  /*2020*/  IMAD.MOV R21, RZ, RZ, -R47 ;  /* 0x000000ffff157224 */ /* 0x000fc800078e0a2f */
[----:B------:R-:W-:-:S05]  /*2030*/  IMAD R20, R23, R21, R20 ;  /* 0x0000001517147224 */ /* 0x000fca00078e0214 */
[----:B------:R-:W-:-:S13]  /*2040*/  ISETP.GT.U32.AND P1, PT, R23, R20, PT ;  /* 0x000000141700720c */ /* 0x000fda0003f24070 */
[----:B------:R-:W-:Y:S01]  /*2050*/  @!P1 IADD3 R20, PT, PT, R20, -R23, RZ ;  /* 0x8000001714149210 */ /* 0x000fe20007ffe0ff */
[----:B------:R-:W-:-:S03]  /*2060*/  @!P1 VIADD R47, R47, 0x1 ;  /* 0x000000012f2f9836 */ /* 0x000fc60000000000 */
[----:B------:R-:W-:Y:S02]  /*2070*/  ISETP.GE.U32.AND P0, PT, R20, R23, PT ;  /* 0x000000171400720c */ /* 0x000fe40003f06070 */
[----:B------:R-:W-:Y:S02]  /*2080*/  SHF.R.U32.HI R20, RZ, 0x2, R22 ;  /* 0x00000002ff147819 */ /* 0x000fe40000011616 */
[----:B------:R-:W-:-:S03]  /*2090*/  LOP3.LUT R22, R22, R45, RZ, 0x3c, !PT ;  /* 0x0000002d16167212 */ /* 0x000fc600078e3cff */
[----:B------:R-:W-:Y:S01]  /*20a0*/  IMAD R21, R48, R11, R20 ;  /* 0x0000000b30157224 */ /* 0x000fe200078e0214 */
[----:B------:R-:W-:Y:S02]  /*20b0*/  ISETP.GE.AND P2, PT, R22, RZ, PT ;  /* 0x000000ff1600720c */ /* 0x000fe40003f46270 */
[----:B------:R-:W-:Y:S01]  /*20c0*/  ISETP.NE.AND P1, PT, R45, RZ, PT ;  /* 0x000000ff2d00720c */ /* 0x000fe20003f25270 */
[----:B--2---:R-:W-:Y:S01]  /*20d0*/  IMAD.WIDE.U32 R24, R21, 0x4, R24 ;  /* 0x0000000415187825 */ /* 0x004fe200078e0018 */
[----:B------:R-:W0:Y:S03]  /*20e0*/  LDC.64 R22, c[0x0][0x390] ;  /* 0x0000e400ff167b82 */ /* 0x000e260000000a00 */
[----:B------:R-:W-:Y:S02]  /*20f0*/  @P0 VIADD R47, R47, 0x1 ;  /* 0x000000012f2f0836 */ /* 0x000fe40000000000 */
[----:B------:R2:W4:Y:S03]  /*2100*/  LDG.E.CONSTANT R24, desc[UR8][R24.64] ;  /* 0x0000000818187981 */ /* 0x000526000c1e9900 */
[----:B------:R-:W5:Y:S01]  /*2110*/  LDC.64 R20, c[0x0][0x398] ;  /* 0x0000e600ff147b82 */ /* 0x000f620000000a00 */
[----:B------:R-:W-:-:S02]  /*2120*/  @!P2 IADD3 R47, PT, PT, -R47, RZ, RZ ;  /* 0x000000ff2f2fa210 */ /* 0x000fc40007ffe1ff */
[----:B------:R-:W-:-:S05]  /*2130*/  @!P1 LOP3.LUT R47, RZ, R45, RZ, 0x33, !PT ;  /* 0x0000002dff2f9212 */ /* 0x000fca00078e33ff */
[----:B------:R-:W-:-:S04]  /*2140*/  IMAD R47, R39, R48, R47 ;  /* 0x00000030272f7224 */ /* 0x000fc800078e022f */
[----:B0-----:R-:W-:-:S06]  /*2150*/  IMAD.WIDE R22, R47, 0x2, R22 ;  /* 0x000000022f167825 */ /* 0x001fcc00078e0216 */
[----:B------:R-:W3:Y:S01]  /*2160*/  LDG.E.U16.CONSTANT R23, desc[UR8][R22.64] ;  /* 0x0000000816177981 */ /* 0x000ee2000c1e9500 */
[----:B-----5:R-:W-:-:S06]  /*2170*/  IMAD.WIDE R20, R47, 0x2, R20 ;  /* 0x000000022f147825 */ /* 0x020fcc00078e0214 */
[----:B------:R-:W5:Y:S01]  /*2180*/  LDG.E.U16.CONSTANT R20, desc[UR8][R20.64] ;  /* 0x0000000814147981 */ /* 0x000f62000c1e9500 */
[----:B------:R-:W-:-:S05]  /*2190*/  IMAD.SHL.U32 R46, R46, 0x8, RZ ;  /* 0x000000082e2e7824 */ /* 0x000fca00078e00ff */
[----:B--2---:R-:W-:Y:S01]  /*21a0*/  LOP3.LUT R25, R46, 0x18, RZ, 0xc0, !PT ;  /* 0x000000182e197812 */ /* 0x004fe200078ec0ff */
[----:B------:R-:W-:-:S05]  /*21b0*/  IMAD R44, R44, 0x20, R41 ;  /* 0x000000202c2c7824 */ /* 0x000fca00078e0229 */
[----:B------:R-:W-:Y:S02]  /*21c0*/  LEA R44, R43, R44, 0x1 ;  /* 0x0000002c2b2c7211 */ /* 0x000fe400078e08ff */
[----:B----4-:R-:W-:-:S04]  /*21d0*/  SHF.R.S32.HI R24, RZ, R25, R24 ;  /* 0x00000019ff187219 */ /* 0x010fc80000011418 */
[----:B------:R-:W-:-:S04]  /*21e0*/  LOP3.LUT R24, R24, 0xff, RZ, 0xc0, !PT ;  /* 0x000000ff18187812 */ /* 0x000fc800078ec0ff */
[----:B------:R-:W5:Y:S02]  /*21f0*/  I2F.F16 R25, R24 ;  /* 0x0000001800197306 */ /* 0x000f640000200c00 */
[----:B-----5:R-:W-:-:S04]  /*2200*/  HADD2 R25, R25.H0_H0, -R20.H0_H0 ;  /* 0xa000001419197230 */ /* 0x020fc80000000800 */
[----:B---3--:R-:W-:-:S05]  /*2210*/  HMUL2 R23, R23.H0_H0, R25.H0_H0 ;  /* 0x2000001917177232 */ /* 0x008fca0000000800 */
[----:B------:R2:W-:Y:S02]  /*2220*/  STS.U16 [R44], R23 ;  /* 0x000000172c007388 */ /* 0x0005e40000000400 */
.L_x_109:
[----:B------:R-:W-:Y:S05]  /*2230*/  BSYNC.RECONVERGENT B1 ;  /* 0x0000000000017941 */ /* 0x000fea0003800200 */
.L_x_108:
[C---:B------:R-:W-:Y:S01]  /*2240*/  LOP3.LUT R43, R42.reuse, 0xf, RZ, 0xc0, !PT ;  /* 0x0000000f2a2b7812 */ /* 0x040fe200078ec0ff */
[----:B------:R-:W-:Y:S01]  /*2250*/  BSSY.RECONVERGENT B1, `(.L_x_110) ;  /* 0x0000039000017945 */ /* 0x000fe20003800200 */
[----:B------:R-:W-:Y:S01]  /*2260*/  SHF.R.U32.HI R46, RZ, 0x4, R42 ;  /* 0x00000004ff2e7819 */ /* 0x000fe2000001162a */
[----:B--2---:R-:W-:Y:S02]  /*2270*/  IMAD.IADD R44, R42, 0x1, R37 ;  /* 0x000000012a2c7824 */ /* 0x004fe400078e0225 */
[----:B------:R-:W-:Y:S02]  /*2280*/  VIADD R22, R43, UR4 ;  /* 0x000000042b167c36 */ /* 0x000fe40008000000 */
[----:B------:R-:W-:-:S03]  /*2290*/  IMAD R48, R38, 0x10, R46 ;  /* 0x0000001026307824 */ /* 0x000fc600078e022e */
[----:B------:R-:W-:-:S04]  /*22a0*/  ISETP.GE.AND P0, PT, R22, R26, PT ;  /* 0x0000001a1600720c */ /* 0x000fc80003f06270 */
[----:B------:R-:W-:-:S13]  /*22b0*/  ISETP.LT.AND P0, PT, R48, R27, !P0 ;  /* 0x0000001b3000720c */ /* 0x000fda0004701270 */
[----:B0-----:R-:W-:-:S05]  /*22c0*/  @!P0 LEA R20, R46, R41, 0x5 ;  /* 0x000000292e148211 */ /* 0x001fca00078e28ff */
[----:B------:R-:W-:-:S05]  /*22d0*/  @!P0 IMAD R20, R43, 0x2, R20 ;  /* 0x000000022b148824 */ /* 0x000fca00078e0214 */
[----:B------:R0:W-:Y:S01]  /*22e0*/  @!P0 STS.U16 [R20], RZ ;  /* 0x000000ff14008388 */ /* 0x0001e20000000400 */
[----:B------:R-:W-:Y:S05]  /*22f0*/  @!P0 BRA `(.L_x_111) ;  /* 0x0000000000b88947 */ /* 0x000fea0003800000 */
[----:B------:R-:W2:Y:S02]  /*2300*/  LDC R45, c[0x0][0x3bc] ;  /* 0x0000ef00ff2d7b82 */ /* 0x000ea40000000800 */
[----:B--2---:R-:W-:-:S04]  /*2310*/  IABS R23, R45 ;  /* 0x0000002d00177213 */ /* 0x004fc80000000000 */
[----:B------:R-:W2:Y:S08]  /*2320*/  I2F.RP R24, R23 ;  /* 0x0000001700187306 */ /* 0x000eb00000209400 */
[----:B--2---:R-:W2:Y:S02]  /*2330*/  MUFU.RCP R24, R24 ;  /* 0x0000001800187308 */ /* 0x004ea40000001000 */
[----:B--2---:R-:W-:-:S06]  /*2340*/  IADD3 R25, PT, PT, R24, 0xffffffe, RZ ;  /* 0x0ffffffe18197810 */ /* 0x004fcc0007ffe0ff */
[----:B------:R2:W0:Y:S02]  /*2350*/  F2I.FTZ.U32.TRUNC.NTZ R21, R25 ;  /* 0x0000001900157305 */ /* 0x000424000021f000 */
[----:B--2---:R-:W2:Y:S01]  /*2360*/  LDC.64 R24, c[0x0][0x388] ;  /* 0x0000e200ff187b82 */ /* 0x004ea20000000a00 */
[----:B0-----:R-:W-:-:S04]  /*2370*/  IMAD.MOV R20, RZ, RZ, -R21 ;  /* 0x000000ffff147224 */ /* 0x001fc800078e0a15 */
[----:B------:R-:W-:Y:S02]  /*2380*/  IMAD R47, R20, R23, RZ ;  /* 0x00000017142f7224 */ /* 0x000fe400078e02ff */
[----:B------:R-:W-:-:S04]  /*2390*/  IMAD.MOV.U32 R20, RZ, RZ, RZ ;  /* 0x000000ffff147224 */ /* 0x000fc800078e00ff */
[----:B------:R-:W-:Y:S01]  /*23a0*/  IMAD.HI.U32 R47, R21, R47, R20 ;  /* 0x0000002f152f7227 */ /* 0x000fe200078e0014 */
[----:B------:R-:W-:-:S05]  /*23b0*/  IABS R20, R22 ;  /* 0x0000001600147213 */ /* 0x000fca0000000000 */
[----:B------:R-:W-:-:S05]  /*23c0*/  IMAD.HI.U32 R47, R47, R20, RZ ;  /* 0x000000142f2f7227 */ /* 0x000fca00078e00ff */
[----:B------:R-:W-:-:S05]  /*23d0*/  IADD3 R21, PT, PT, -R47, RZ, RZ ;  /* 0x000000ff2f157210 */ /* 0x000fca0007ffe1ff */
[----:B------:R-:W-:-:S05]  /*23e0*/  IMAD R20, R23, R21, R20 ;  /* 0x0000001517147224 */ /* 0x000fca00078e0214 */
[----:B------:R-:W-:-:S13]  /*23f0*/  ISETP.GT.U32.AND P1, PT, R23, R20, PT ;  /* 0x000000141700720c */ /* 0x000fda0003f24070 */
[----:B------:R-:W-:Y:S02]  /*2400*/  @!P1 IMAD.IADD R20, R20, 0x1, -R23 ;  /* 0x0000000114149824 */ /* 0x000fe400078e0a17 */
        /* <DEDUP_REMOVED lines=8> */
[----:B------:R-:W0:Y:S01]  /*2490*/  LDC.64 R22, c[0x0][0x390] ;  /* 0x0000e400ff167b82 */ /* 0x000e220000000a00 */
[----:B------:R-:W-:-:S04]  /*24a0*/  @P0 IADD3 R47, PT, PT, R47, 0x1, RZ ;  /* 0x000000012f2f0810 */ /* 0x000fc80007ffe0ff */
[----:B------:R2:W4:Y:S03]  /*24b0*/  LDG.E.CONSTANT R24, desc[UR8][R24.64] ;  /* 0x0000000818187981 */ /* 0x000526000c1e9900 */
[----:B------:R-:W5:Y:S01]  /*24c0*/  LDC.64 R20, c[0x0][0x398] ;  /* 0x0000e600ff147b82 */ /* 0x000f620000000a00 */
[----:B------:R-:W-:Y:S02]  /*24d0*/  @!P2 IMAD.MOV R47, RZ, RZ, -R47 ;  /* 0x000000ffff2fa224 */ /* 0x000fe400078e0a2f */
[----:B------:R-:W-:-:S05]  /*24e0*/  @!P1 LOP3.LUT R47, RZ, R45, RZ, 0x33, !PT ;  /* 0x0000002dff2f9212 */ /* 0x000fca00078e33ff */
[----:B------:R-:W-:-:S04]  /*24f0*/  IMAD R47, R39, R48, R47 ;  /* 0x00000030272f7224 */ /* 0x000fc800078e022f */
[----:B0-----:R-:W-:-:S06]  /*2500*/  IMAD.WIDE R22, R47, 0x2, R22 ;  /* 0x000000022f167825 */ /* 0x001fcc00078e0216 */
[----:B------:R-:W3:Y:S01]  /*2510*/  LDG.E.U16.CONSTANT R23, desc[UR8][R22.64] ;  /* 0x0000000816177981 */ /* 0x000ee2000c1e9500 */
[----:B-----5:R-:W-:-:S06]  /*2520*/  IMAD.WIDE R20, R47, 0x2, R20 ;  /* 0x000000022f147825 */ /* 0x020fcc00078e0214 */
[----:B------:R-:W5:Y:S01]  /*2530*/  LDG.E.U16.CONSTANT R20, desc[UR8][R20.64] ;  /* 0x0000000814147981 */ /* 0x000f62000c1e9500 */
[----:B------:R-:W-:-:S05]  /*2540*/  IMAD.SHL.U32 R42, R42, 0x8, RZ ;  /* 0x000000082a2a7824 */ /* 0x000fca00078e00ff */
[----:B--2---:R-:W-:Y:S02]  /*2550*/  LOP3.LUT R25, R42, 0x18, RZ, 0xc0, !PT ;  /* 0x000000182a197812 */ /* 0x004fe400078ec0ff */
[----:B------:R-:W-:-:S05]  /*2560*/  LEA R46, R46, R41, 0x5 ;  /* 0x000000292e2e7211 */ /* 0x000fca00078e28ff */
[----:B------:R-:W-:Y:S01]  /*2570*/  IMAD R46, R43, 0x2, R46 ;  /* 0x000000022b2e7824 */ /* 0x000fe200078e022e */
[----:B----4-:R-:W-:-:S04]  /*2580*/  SHF.R.S32.HI R24, RZ, R25, R24 ;  /* 0x00000019ff187219 */ /* 0x010fc80000011418 */
[----:B------:R-:W-:-:S04]  /*2590*/  LOP3.LUT R24, R24, 0xff, RZ, 0xc0, !PT ;  /* 0x000000ff18187812 */ /* 0x000fc800078ec0ff */
[----:B------:R-:W5:Y:S02]  /*25a0*/  I2F.F16 R25, R24 ;  /* 0x0000001800197306 */ /* 0x000f640000200c00 */
[----:B-----5:R-:W-:-:S04]  /*25b0*/  HADD2 R25, R25.H0_H0, -R20.H0_H0 ;  /* 0xa000001419197230 */ /* 0x020fc80000000800 */
[----:B---3--:R-:W-:-:S05]  /*25c0*/  HMUL2 R23, R23.H0_H0, R25.H0_H0 ;  /* 0x2000001917177232 */ /* 0x008fca0000000800 */
[----:B------:R2:W-:Y:S02]  /*25d0*/  STS.U16 [R46], R23 ;  /* 0x000000172e007388 */ /* 0x0005e40000000400 */
.L_x_111:
[----:B------:R-:W-:Y:S05]  /*25e0*/  BSYNC.RECONVERGENT B1 ;  /* 0x0000000000017941 */ /* 0x000fea0003800200 */
.L_x_110:
[----:B------:R-:W-:Y:S01]  /*25f0*/  LOP3.LUT R42, R44, 0xf, RZ, 0xc0, !PT ;  /* 0x0000000f2c2a7812 */ /* 0x000fe200078ec0ff */
[----:B------:R-:W-:Y:S01]  /*2600*/  BSSY.RECONVERGENT B1, `(.L_x_112) ;  /* 0x0000039000017945 */ /* 0x000fe20003800200 */
[----:B--2---:R-:W-:-:S03]  /*2610*/  SHF.R.U32.HI R46, RZ, 0x4, R44 ;  /* 0x00000004ff2e7819 */ /* 0x004fc6000001162c */
[----:B------:R-:W-:Y:S01]  /*2620*/  VIADD R23, R42, UR4 ;  /* 0x000000042a177c36 */ /* 0x000fe20008000000 */
[----:B------:R-:W-:-:S04]  /*2630*/  LEA R48, R38, R46, 0x4 ;  /* 0x0000002e26307211 */ /* 0x000fc800078e20ff */
[----:B------:R-:W-:-:S04]  /*2640*/  ISETP.GE.AND P0, PT, R23, R26, PT ;  /* 0x0000001a1700720c */ /* 0x000fc80003f06270 */
[----:B------:R-:W-:-:S13]  /*2650*/  ISETP.LT.AND P0, PT, R48, R27, !P0 ;  /* 0x0000001b3000720c */ /* 0x000fda0004701270 */
[----:B------:R-:W-:-:S04]  /*2660*/  @!P0 IMAD R21, R46, 0x20, R41 ;  /* 0x000000202e158824 */ /* 0x000fc800078e0229 */
[----:B------:R-:W-:-:S05]  /*2670*/  @!P0 IMAD R21, R42, 0x2, R21 ;  /* 0x000000022a158824 */ /* 0x000fca00078e0215 */
[----:B------:R2:W-:Y:S01]  /*2680*/  @!P0 STS.U16 [R21], RZ ;  /* 0x000000ff15008388 */ /* 0x0005e20000000400 */
[----:B------:R-:W-:Y:S05]  /*2690*/  @!P0 BRA `(.L_x_113) ;  /* 0x0000000000bc8947 */ /* 0x000fea0003800000 */
[----:B------:R-:W4:Y:S01]  /*26a0*/  LDC R26, c[0x0][0x3bc] ;  /* 0x0000ef00ff1a7b82 */ /* 0x000f220000000800 */
[----:B0-----:R-:W-:Y:S01]  /*26b0*/  IMAD.MOV.U32 R20, RZ, RZ, RZ ;  /* 0x000000ffff147224 */ /* 0x001fe200078e00ff */
[----:B------:R-:W-:Y:S02]  /*26c0*/  IABS R43, R23 ;  /* 0x00000017002b7213 */ /* 0x000fe40000000000 */
[----:B----4-:R-:W-:-:S04]  /*26d0*/  IABS R22, R26 ;  /* 0x0000001a00167213 */ /* 0x010fc80000000000 */
[----:B------:R-:W0:Y:S08]  /*26e0*/  I2F.RP R24, R22 ;  /* 0x0000001600187306 */ /* 0x000e300000209400 */
[----:B0-----:R-:W0:Y:S02]  /*26f0*/  MUFU.RCP R24, R24 ;  /* 0x0000001800187308 */ /* 0x001e240000001000 */
[----:B0-----:R-:W-:-:S06]  /*2700*/  IADD3 R25, PT, PT, R24, 0xffffffe, RZ ;  /* 0x0ffffffe18197810 */ /* 0x001fcc0007ffe0ff */
[----:B--2---:R0:W2:Y:S02]  /*2710*/  F2I.FTZ.U32.TRUNC.NTZ R21, R25 ;  /* 0x0000001900157305 */ /* 0x0040a4000021f000 */
[----:B0-----:R-:W0:Y:S01]  /*2720*/  LDC.64 R24, c[0x0][0x388] ;  /* 0x0000e200ff187b82 */ /* 0x001e220000000a00 */
[----:B--2---:R-:W-:-:S04]  /*2730*/  IMAD.MOV R27, RZ, RZ, -R21 ;  /* 0x000000ffff1b7224 */ /* 0x004fc800078e0a15 */
[----:B------:R-:W-:-:S04]  /*2740*/  IMAD R27, R27, R22, RZ ;  /* 0x000000161b1b7224 */ /* 0x000fc800078e02ff */
[----:B------:R-:W-:Y:S01]  /*2750*/  IMAD.HI.U32 R20, R21, R27, R20 ;  /* 0x0000001b15147227 */ /* 0x000fe200078e0014 */
[----:B------:R-:W-:-:S05]  /*2760*/  MOV R21, R43 ;  /* 0x0000002b00157202 */ /* 0x000fca0000000f00 */
[----:B------:R-:W-:-:S04]  /*2770*/  IMAD.HI.U32 R27, R20, R21, RZ ;  /* 0x00000015141b7227 */ /* 0x000fc800078e00ff */
[----:B------:R-:W-:-:S04]  /*2780*/  IMAD.MOV R20, RZ, RZ, -R27 ;  /* 0x000000ffff147224 */ /* 0x000fc800078e0a1b */
[----:B------:R-:W-:Y:S01]  /*2790*/  IMAD R21, R22, R20, R21 ;  /* 0x0000001416157224 */ /* 0x000fe200078e0215 */
[----:B------:R-:W-:-:S04]  /*27a0*/  SHF.R.U32.HI R20, RZ, 0x2, R23 ;  /* 0x00000002ff147819 */ /* 0x000fc80000011617 */
[----:B------:R-:W-:-:S13]  /*27b0*/  ISETP.GT.U32.AND P1, PT, R22, R21, PT ;  /* 0x000000151600720c */ /* 0x000fda0003f24070 */
[----:B------:R-:W-:Y:S01]  /*27c0*/  @!P1 IMAD.IADD R21, R21, 0x1, -R22 ;  /* 0x0000000115159824 */ /* 0x000fe200078e0a16 */
[----:B------:R-:W-:Y:S02]  /*27d0*/  @!P1 IADD3 R27, PT, PT, R27, 0x1, RZ ;  /* 0x000000011b1b9810 */ /* 0x000fe40007ffe0ff */
[----:B------:R-:W-:Y:S02]  /*27e0*/  ISETP.NE.AND P1, PT, R26, RZ, PT ;  /* 0x000000ff1a00720c */ /* 0x000fe40003f25270 */
[----:B------:R-:W-:Y:S02]  /*27f0*/  ISETP.GE.U32.AND P0, PT, R21, R22, PT ;  /* 0x000000161500720c */ /* 0x000fe40003f06070 */
[----:B------:R-:W-:Y:S01]  /*2800*/  LOP3.LUT R21, R23, R26, RZ, 0x3c, !PT ;  /* 0x0000001a17157212 */ /* 0x000fe200078e3cff */
[----:B------:R-:W-:-:S03]  /*2810*/  IMAD R23, R48, R11, R20 ;  /* 0x0000000b30177224 */ /* 0x000fc600078e0214 */
[----:B------:R-:W-:Y:S01]  /*2820*/  ISETP.GE.AND P2, PT, R21, RZ, PT ;  /* 0x000000ff1500720c */ /* 0x000fe20003f46270 */
[----:B0-----:R-:W-:Y:S01]  /*2830*/  IMAD.WIDE.U32 R24, R23, 0x4, R24 ;  /* 0x0000000417187825 */ /* 0x001fe200078e0018 */
[----:B------:R-:W0:Y:S05]  /*2840*/  LDC.64 R20, c[0x0][0x398] ;  /* 0x0000e600ff147b82 */ /* 0x000e2a0000000a00 */
[----:B------:R-:W2:Y:S01]  /*2850*/  LDG.E.CONSTANT R24, desc[UR8][R24.64] ;  /* 0x0000000818187981 */ /* 0x000ea2000c1e9900 */
[----:B------:R-:W-:Y:S02]  /*2860*/  @P0 VIADD R27, R27, 0x1 ;  /* 0x000000011b1b0836 */ /* 0x000fe40000000000 */
[----:B------:R-:W4:Y:S03]  /*2870*/  LDC.64 R22, c[0x0][0x390] ;  /* 0x0000e400ff167b82 */ /* 0x000f260000000a00 */
[----:B------:R-:W-:Y:S01]  /*2880*/  @!P2 IMAD.MOV R27, RZ, RZ, -R27 ;  /* 0x000000ffff1ba224 */ /* 0x000fe200078e0a1b */
[----:B------:R-:W-:-:S05]  /*2890*/  @!P1 LOP3.LUT R27, RZ, R26, RZ, 0x33, !PT ;  /* 0x0000001aff1b9212 */ /* 0x000fca00078e33ff */
[----:B------:R-:W-:-:S04]  /*28a0*/  IMAD R27, R39, R48, R27 ;  /* 0x00000030271b7224 */ /* 0x000fc800078e021b */
[----:B0-----:R-:W-:-:S06]  /*28b0*/  IMAD.WIDE R20, R27, 0x2, R20 ;  /* 0x000000021b147825 */ /* 0x001fcc00078e0214 */
[----:B------:R-:W5:Y:S01]  /*28c0*/  LDG.E.U16.CONSTANT R20, desc[UR8][R20.64] ;  /* 0x0000000814147981 */ /* 0x000f62000c1e9500 */
[----:B----4-:R-:W-:-:S06]  /*28d0*/  IMAD.WIDE R22, R27, 0x2, R22 ;  /* 0x000000021b167825 */ /* 0x010fcc00078e0216 */
[----:B------:R-:W4:Y:S01]  /*28e0*/  LDG.E.U16.CONSTANT R23, desc[UR8][R22.64] ;  /* 0x0000000816177981 */ /* 0x000f22000c1e9500 */
[----:B------:R-:W-:-:S04]  /*28f0*/  SHF.L.U32 R26, R44, 0x3, RZ ;  /* 0x000000032c1a7819 */ /* 0x000fc800000006ff */
[----:B------:R-:W-:Y:S01]  /*2900*/  LOP3.LUT R27, R26, 0x18, RZ, 0xc0, !PT ;  /* 0x000000181a1b7812 */ /* 0x000fe200078ec0ff */
[----:B------:R-:W-:-:S04]  /*2910*/  IMAD R41, R46, 0x20, R41 ;  /* 0x000000202e297824 */ /* 0x000fc800078e0229 */
[----:B------:R-:W-:Y:S01]  /*2920*/  IMAD R41, R42, 0x2, R41 ;  /* 0x000000022a297824 */ /* 0x000fe200078e0229 */
[----:B--2---:R-:W-:-:S04]  /*2930*/  SHF.R.S32.HI R24, RZ, R27, R24 ;  /* 0x0000001bff187219 */ /* 0x004fc80000011418 */
[----:B------:R-:W-:-:S04]  /*2940*/  LOP3.LUT R24, R24, 0xff, RZ, 0xc0, !PT ;  /* 0x000000ff18187812 */ /* 0x000fc800078ec0ff */
[----:B------:R-:W5:Y:S02]  /*2950*/  I2F.F16 R25, R24 ;  /* 0x0000001800197306 */ /* 0x000f640000200c00 */
[----:B-----5:R-:W-:-:S04]  /*2960*/  HADD2 R25, R25.H0_H0, -R20.H0_H0 ;  /* 0xa000001419197230 */ /* 0x020fc80000000800 */
[----:B----4-:R-:W-:-:S05]  /*2970*/  HMUL2 R23, R23.H0_H0, R25.H0_H0 ;  /* 0x2000001917177232 */ /* 0x010fca0000000800 */
[----:B------:R4:W-:Y:S02]  /*2980*/  STS.U16 [R41], R23 ;  /* 0x0000001729007388 */ /* 0x0009e40000000400 */
.L_x_113:
[----:B------:R-:W-:Y:S05]  /*2990*/  BSYNC.RECONVERGENT B1 ;  /* 0x0000000000017941 */ /* 0x000fea0003800200 */
.L_x_112:
[----:B------:R-:W-:-:S04]  /*29a0*/  IADD3 R44, PT, PT, R44, R37, RZ ;  /* 0x000000252c2c7210 */ /* 0x000fc80007ffe0ff */
[----:B------:R-:W-:-:S13]  /*29b0*/  ISETP.GE.U32.AND P0, PT, R44, 0x100, PT ;  /* 0x000001002c00780c */ /* 0x000fda0003f06070 */
[----:B------:R-:W-:Y:S05]  /*29c0*/  @!P0 BRA `(.L_x_114) ;  /* 0xfffffff0000c8947 */ /* 0x000fea000383ffff */
.L_x_89:
[----:B01----:R-:W-:Y:S05]  /*29d0*/  BSYNC.RECONVERGENT B0 ;  /* 0x0000000000007941 */ /* 0x003fea0003800200 */
.L_x_88:
[----:B------:R-:W2:Y:S01]  /*29e0*/  S2R R22, SR_LANEID ;  /* 0x0000000000167919 */ /* 0x000ea20000000000 */
[----:B------:R-:W0:Y:S01]  /*29f0*/  S2UR UR6, SR_CgaCtaId ;  /* 0x00000000000679c3 */ /* 0x000e220000008800 */
[----:B------:R-:W-:Y:S01]  /*2a00*/  UMOV UR5, 0x400 ;  /* 0x0000040000057882 */ /* 0x000fe20000000000 */
[----:B------:R-:W-:-:S06]  /*2a10*/  UIADD3 UR4, UPT, UPT, UR4, 0x10, URZ ;  /* 0x0000001004047890 */ /* 0x000fcc000fffe0ff */
[----:B------:R-:W-:Y:S01]  /*2a20*/  BAR.SYNC.DEFER_BLOCKING 0x0 ;  /* 0x0000000000007b1d */ /* 0x000fe20000010000 */
[----:B------:R-:W-:Y:S02]  /*2a30*/  UIADD3 UR7, UPT, UPT, UR5, 0x200, URZ ;  /* 0x0000020005077890 */ /* 0x000fe4000fffe0ff */
[----:B0-----:R-:W-:Y:S02]  /*2a40*/  ULEA UR5, UR6, UR5, 0x18 ;  /* 0x0000000506057291 */ /* 0x001fe4000f8ec0ff */
[----:B------:R-:W-:Y:S01]  /*2a50*/  ULEA UR7, UR6, UR7, 0x18 ;  /* 0x0000000706077291 */ /* 0x000fe2000f8ec0ff */
[----:B--2-4-:R-:W-:Y:S02]  /*2a60*/  SHF.R.U32.HI R20, RZ, 0x3, R22 ;  /* 0x00000003ff147819 */ /* 0x014fe40000011616 */
[----:B------:R-:W-:-:S03]  /*2a70*/  LOP3.LUT R21, R22, 0x7, RZ, 0xc0, !PT ;  /* 0x0000000716157812 */ /* 0x000fc600078ec0ff */
[----:B------:R-:W-:Y:S01]  /*2a80*/  IMAD.SHL.U32 R24, R20, 0x8, RZ ;  /* 0x0000000814187824 */ /* 0x000fe200078e00ff */
[----:B------:R-:W-:-:S04]  /*2a90*/  SHF.R.U32.HI R20, RZ, 0x4, R22 ;  /* 0x00000004ff147819 */ /* 0x000fc80000011616 */
[----:B------:R-:W-:Y:S01]  /*2aa0*/  LOP3.LUT R21, R24, 0x8, R21, 0xe2, !PT ;  /* 0x0000000818157812 */ /* 0x000fe200078ee215 */
[----:B------:R-:W-:-:S05]  /*2ab0*/  IMAD.SHL.U32 R20, R20, 0x8, RZ ;  /* 0x0000000814147824 */ /* 0x000fca00078e00ff */
[----:B------:R-:W-:-:S04]  /*2ac0*/  LEA R20, R21, R20, 0x4 ;  /* 0x0000001415147211 */ /* 0x000fc800078e20ff */
[C---:B------:R-:W-:Y:S01]  /*2ad0*/  LEA R21, R20.reuse, UR5, 0x1 ;  /* 0x0000000514157c11 */ /* 0x040fe2000f8e08ff */
[----:B------:R-:W0:Y:S01]  /*2ae0*/  LDCU UR5, c[0x0][0x3b8] ;  /* 0x00007700ff0577ac */ /* 0x000e220008000800 */
[----:B------:R-:W-:-:S04]  /*2af0*/  LEA R24, R20, UR7, 0x1 ;  /* 0x0000000714187c11 */ /* 0x000fc8000f8e08ff */
[----:B------:R-:W-:Y:S04]  /*2b00*/  LDSM.16.M88.4 R20, [R21] ;  /* 0x000000001514783b */ /* 0x000fe80000000200 */
[----:B------:R-:W1:Y:S01]  /*2b10*/  LDSM.16.MT88.4 R24, [R24] ;  /* 0x000000001818783b */ /* 0x000e620000004200 */
[----:B0-----:R-:W-:Y:S01]  /*2b20*/  UISETP.GE.AND UP0, UPT, UR4, UR5, UPT ;  /* 0x000000050400728c */ /* 0x001fe2000bf06270 */
[C---:B-1----:R-:W-:Y:S08]  /*2b30*/  HMMA.16816.F32 R12, R20.reuse, R24, R12 ;  /* 0x00000018140c723c */ /* 0x042ff0000000180c */
[----:B------:R-:W-:Y:S01]  /*2b40*/  HMMA.16816.F32 R16, R20, R26, R16 ;  /* 0x0000001a1410723c */ /* 0x000fe20000001810 */
[----:B------:R-:W-:Y:S06]  /*2b50*/  BAR.SYNC.DEFER_BLOCKING 0x0 ;  /* 0x0000000000007b1d */ /* 0x000fec0000010000 */
[----:B------:R-:W-:-:S13]  /*2b60*/  BRA.U !UP0, `(.L_x_115) ;  /* 0xffffffd908c47547 */ /* 0x000fda000b83ffff */
.L_x_87:
[----:B------:R-:W0:Y:S01]  /*2b70*/  LDC.64 R2, c[0x0][0x3b0] ;  /* 0x0000ec00ff027b82 */ /* 0x000e220000000a00 */
[----:B------:R-:W-:Y:S01]  /*2b80*/  IMAD.SHL.U32 R0, R38, 0x10, RZ ;  /* 0x0000001026007824 */ /* 0x000fe200078e00ff */
[----:B------:R-:W1:Y:S01]  /*2b90*/  S2R R21, SR_TID.X ;  /* 0x0000000000157919 */ /* 0x000e620000002100 */
[----:B------:R-:W-:-:S03]  /*2ba0*/  IMAD.SHL.U32 R40, R40, 0x10, RZ ;  /* 0x0000001028287824 */ /* 0x000fc600078e00ff */
[----:B0-----:R-:W-:-:S04]  /*2bb0*/  ISETP.GE.AND P0, PT, R0, R3, PT ;  /* 0x000000030000720c */ /* 0x001fc80003f06270 */
[----:B------:R-:W-:-:S13]  /*2bc0*/  ISETP.GE.OR P0, PT, R40, R2, P0 ;  /* 0x000000022800720c */ /* 0x000fda0000706670 */
[----:B-1----:R-:W-:Y:S05]  /*2bd0*/  @P0 BRA `(.L_x_116) ;  /* 0x0000000000500947 */ /* 0x002fea0003800000 */
[----:B------:R-:W0:Y:S01]  /*2be0*/  S2R R9, SR_LANEID ;  /* 0x0000000000097919 */ /* 0x000e220000000000 */
[----:B------:R-:W1:Y:S01]  /*2bf0*/  LDC.64 R4, c[0x0][0x3a8] ;  /* 0x0000ea00ff047b82 */ /* 0x000e620000000a00 */
[----:B------:R-:W-:Y:S01]  /*2c00*/  IMAD R7, R40, R3, R0 ;  /* 0x0000000328077224 */ /* 0x000fe200078e0200 */
[----:B------:R-:W-:Y:S02]  /*2c10*/  SHF.R.U32.HI R11, RZ, 0x1, R3 ;  /* 0x00000001ff0b7819 */ /* 0x000fe40000011603 */
[----:B------:R-:W-:Y:S02]  /*2c20*/  F2FP.F16.F32.PACK_AB R13, R13, R12 ;  /* 0x0000000c0d0d723e */ /* 0x000fe400000000ff */
[----:B------:R-:W-:Y:S02]  /*2c30*/  F2FP.F16.F32.PACK_AB R15, R15, R14 ;  /* 0x0000000e0f0f723e */ /* 0x000fe400000000ff */
[----:B------:R-:W-:Y:S02]  /*2c40*/  F2FP.F16.F32.PACK_AB R17, R17, R16 ;  /* 0x000000101111723e */ /* 0x000fe400000000ff */
[----:B------:R-:W-:Y:S01]  /*2c50*/  F2FP.F16.F32.PACK_AB R19, R19, R18 ;  /* 0x000000121313723e */ /* 0x000fe200000000ff */
[----:B-1----:R-:W-:Y:S01]  /*2c60*/  IMAD.WIDE.U32 R4, R7, 0x2, R4 ;  /* 0x0000000207047825 */ /* 0x002fe200078e0004 */
[----:B------:R-:W-:-:S02]  /*2c70*/  MOV R7, RZ ;  /* 0x000000ff00077202 */ /* 0x000fc40000000f00 */
[----:B0-----:R-:W-:Y:S02]  /*2c80*/  LOP3.LUT R6, R9, 0x3, RZ, 0xc0, !PT ;  /* 0x0000000309067812 */ /* 0x001fe400078ec0ff */
[----:B------:R-:W-:-:S05]  /*2c90*/  SHF.R.U32.HI R9, RZ, 0x2, R9 ;  /* 0x00000002ff097819 */ /* 0x000fca0000011609 */
[----:B------:R-:W-:-:S03]  /*2ca0*/  IMAD.WIDE.U32 R6, R9, R11, R6 ;  /* 0x0000000b09067225 */ /* 0x000fc600078e0006 */
[----:B------:R-:W-:-:S04]  /*2cb0*/  LEA R4, P0, R6, R4, 0x2 ;  /* 0x0000000406047211 */ /* 0x000fc800078010ff */
[----:B------:R-:W-:-:S03]  /*2cc0*/  LEA.HI.X R5, R6, R5, R7, 0x2, P0 ;  /* 0x0000000506057211 */ /* 0x000fc600000f1407 */
[----:B------:R-:W-:Y:S02]  /*2cd0*/  IMAD.WIDE.U32 R6, R11, 0x20, R4 ;  /* 0x000000200b067825 */ /* 0x000fe400078e0004 */
[----:B------:R0:W-:Y:S04]  /*2ce0*/  STG.E desc[UR8][R4.64], R13 ;  /* 0x0000000d04007986 */ /* 0x0001e8000c101908 */
[----:B------:R0:W-:Y:S04]  /*2cf0*/  STG.E desc[UR8][R6.64], R15 ;  /* 0x0000000f06007986 */ /* 0x0001e8000c101908 */
[----:B------:R0:W-:Y:S04]  /*2d00*/  STG.E desc[UR8][R4.64+0x10], R17 ;  /* 0x0000101104007986 */ /* 0x0001e8000c101908 */
[----:B------:R0:W-:Y:S02]  /*2d10*/  STG.E desc[UR8][R6.64+0x10], R19 ;  /* 0x0000101306007986 */ /* 0x0001e4000c101908 */
.L_x_116:
[----:B------:R-:W1:Y:S01]  /*2d20*/  LDCU.64 UR4, c[0x0][0x3a0] ;  /* 0x00007400ff0477ac */ /* 0x000e620008000a00 */
[----:B------:R-:W-:Y:S02]  /*2d30*/  ISETP.GT.U32.AND P0, PT, R21, 0xf, PT ;  /* 0x0000000f1500780c */ /* 0x000fe40003f04070 */
[----:B-1----:R-:W-:-:S04]  /*2d40*/  ISETP.EQ.U32.AND P1, PT, RZ, UR4, PT ;  /* 0x00000004ff007c0c */ /* 0x002fc8000bf22070 */
[----:B------:R-:W-:-:S13]  /*2d50*/  ISETP.EQ.OR.EX P0, PT, RZ, UR5, P0, P1 ;  /* 0x00000005ff007c0c */ /* 0x000fda0008702710 */
[----:B------:R-:W-:Y:S05]  /*2d60*/  @P0 EXIT ;  /* 0x000000000000094d */ /* 0x000fea0003800000 */
[----:B------:R-:W-:-:S05]  /*2d70*/  IMAD.IADD R0, R0, 0x1, R21 ;  /* 0x0000000100007824 */ /* 0x000fca00078e0215 */
[----:B------:R-:W-:-:S13]  /*2d80*/  ISETP.GE.AND P0, PT, R0, R3, PT ;  /* 0x000000030000720c */ /* 0x000fda0003f06270 */
[----:B------:R-:W-:Y:S05]  /*2d90*/  @P0 EXIT ;  /* 0x000000000000094d */ /* 0x000fea0003800000 */
[----:B------:R-:W-:Y:S01]  /*2da0*/  ISETP.GE.AND P0, PT, R40, R2, PT ;  /* 0x000000022800720c */ /* 0x000fe20003f06270 */
[----:B0-----:R-:W0:-:S12]  /*2db0*/  LDC.64 R4, c[0x0][0x3a0] ;  /* 0x0000e800ff047b82 */ /* 0x001e180000000a00 */
[----:B------:R-:W1:Y:S01]  /*2dc0*/  @!P0 LDC.64 R6, c[0x0][0x3a8] ;  /* 0x0000ea00ff068b82 */ /* 0x000e620000000a00 */
[----:B------:R-:W-:Y:S02]  /*2dd0*/  @!P0 IMAD R9, R40, R3, R0 ;  /* 0x0000000328098224 */ /* 0x000fe400078e0200 */
[----:B0-----:R-:W-:-:S06]  /*2de0*/  IMAD.WIDE.U32 R4, R0, 0x2, R4 ;  /* 0x0000000200047825 */ /* 0x001fcc00078e0004 */
[----:B------:R-:W2:Y:S01]  /*2df0*/  LDG.E.U16.CONSTANT R4, desc[UR8][R4.64] ;  /* 0x0000000804047981 */ /* 0x000ea2000c1e9500 */
[----:B-1----:R-:W-:-:S05]  /*2e00*/  @!P0 IMAD.WIDE R6, R9, 0x2, R6 ;  /* 0x0000000209068825 */ /* 0x002fca00078e0206 */
[----:B------:R-:W2:Y:S01]  /*2e10*/  @!P0 LDG.E.U16 R11, desc[UR8][R6.64] ;  /* 0x00000008060b8981 */ /* 0x000ea2000c1e1500 */
[----:B------:R-:W-:-:S05]  /*2e20*/  VIADD R13, R40, 0x1 ;  /* 0x00000001280d7836 */ /* 0x000fca0000000000 */
[----:B------:R-:W-:-:S13]  /*2e30*/  ISETP.GE.AND P1, PT, R13, R2, PT ;  /* 0x000000020d00720c */ /* 0x000fda0003f26270 */
[----:B------:R-:W0:Y:S01]  /*2e40*/  @!P1 LDC.64 R8, c[0x0][0x3a8] ;  /* 0x0000ea00ff089b82 */ /* 0x000e220000000a00 */
[----:B------:R-:W-:-:S04]  /*2e50*/  @!P1 IMAD R13, R13, R3, R0 ;  /* 0x000000030d0d9224 */ /* 0x000fc800078e0200 */
[----:B0-----:R-:W-:-:S04]  /*2e60*/  @!P1 IMAD.WIDE R8, R13, 0x2, R8 ;  /* 0x000000020d089825 */ /* 0x001fc800078e0208 */
[----:B--2---:R-:W-:-:S05]  /*2e70*/  @!P0 HADD2 R11, R11.H0_H0, R4.H0_H0 ;  /* 0x200000040b0b8230 */ /* 0x004fca0000000800 */
[----:B------:R0:W-:Y:S04]  /*2e80*/  @!P0 STG.E.U16 desc[UR8][R6.64], R11 ;  /* 0x0000000b06008986 */ /* 0x0001e8000c101508 */
[----:B------:R-:W2:Y:S01]  /*2e90*/  @!P1 LDG.E.U16 R13, desc[UR8][R8.64] ;  /* 0x00000008080d9981 */ /* 0x000ea2000c1e1500 */
[----:B------:R-:W-:-:S04]  /*2ea0*/  IADD3 R5, PT, PT, R40, 0x2, RZ ;  /* 0x0000000228057810 */ /* 0x000fc80007ffe0ff */
[----:B------:R-:W-:-:S13]  /*2eb0*/  ISETP.GE.AND P0, PT, R5, R2, PT ;  /* 0x000000020500720c */ /* 0x000fda0003f06270 */
[----:B0-----:R-:W0:Y:S01]  /*2ec0*/  @!P0 LDC.64 R10, c[0x0][0x3a8] ;  /* 0x0000ea00ff0a8b82 */ /* 0x001e220000000a00 */
[----:B------:R-:W-:-:S04]  /*2ed0*/  @!P0 IMAD R5, R5, R3, R0 ;  /* 0x0000000305058224 */ /* 0x000fc800078e0200 */
[----:B0-----:R-:W-:-:S04]  /*2ee0*/  @!P0 IMAD.WIDE R10, R5, 0x2, R10 ;  /* 0x00000002050a8825 */ /* 0x001fc800078e020a */
[----:B--2---:R-:W-:-:S05]  /*2ef0*/  @!P1 HADD2 R13, R13.H0_H0, R4.H0_H0 ;  /* 0x200000040d0d9230 */ /* 0x004fca0000000800 */
[----:B------:R-:W-:-:S05]  /*2f00*/  PRMT R7, R13, 0x7610, R7 ;  /* 0x000076100d077816 */ /* 0x000fca0000000007 */
[----:B------:R0:W-:Y:S04]  /*2f10*/  @!P1 STG.E.U16 desc[UR8][R8.64], R7 ;  /* 0x0000000708009986 */ /* 0x0001e8000c101508 */
[----:B------:R-:W2:Y:S01]  /*2f20*/  @!P0 LDG.E.U16 R5, desc[UR8][R10.64] ;  /* 0x000000080a058981 */ /* 0x000ea2000c1e1500 */
[----:B------:R-:W-:-:S05]  /*2f30*/  VIADD R13, R40, 0x3 ;  /* 0x00000003280d7836 */ /* 0x000fca0000000000 */
        /* <DEDUP_REMOVED lines=108> */
[----:B------:R-:W-:Y:S01]  /*3600*/  ISETP.GE.AND P1, PT, R13, R2, PT ;  /* 0x000000020d00720c */ /* 0x000fe20003f26270 */
[----:B--2---:R-:W-:-:S05]  /*3610*/  @!P0 HADD2 R5, R5.H0_H0, R4.H0_H0 ;  /* 0x2000000405058230 */ /* 0x004fca0000000800 */
[----:B------:R0:W-:Y:S07]  /*3620*/  @!P0 STG.E.U16 desc[UR8][R10.64], R5 ;  /* 0x000000050a008986 */ /* 0x0001ee000c101508 */
[----:B------:R-:W-:Y:S05]  /*3630*/  @P1 EXIT ;  /* 0x000000000000194d */ /* 0x000fea0003800000 */
[----:B0-----:R-:W0:Y:S01]  /*3640*/  LDC.64 R6, c[0x0][0x3a8] ;  /* 0x0000ea00ff067b82 */ /* 0x001e220000000a00 */
[----:B------:R-:W-:-:S04]  /*3650*/  IMAD R3, R13, R3, R0 ;  /* 0x000000030d037224 */ /* 0x000fc800078e0200 */
[----:B0-----:R-:W-:-:S05]  /*3660*/  IMAD.WIDE R2, R3, 0x2, R6 ;  /* 0x0000000203027825 */ /* 0x001fca00078e0206 */
[----:B------:R-:W2:Y:S02]  /*3670*/  LDG.E.U16 R5, desc[UR8][R2.64] ;  /* 0x0000000802057981 */ /* 0x000ea4000c1e1500 */
[----:B--2---:R-:W-:-:S05]  /*3680*/  HADD2 R5, R5.H0_H0, R4.H0_H0 ;  /* 0x2000000405057230 */ /* 0x004fca0000000800 */
[----:B------:R-:W-:Y:S01]  /*3690*/  STG.E.U16 desc[UR8][R2.64], R5 ;  /* 0x0000000502007986 */ /* 0x000fe2000c101508 */
[----:B------:R-:W-:Y:S05]  /*36a0*/  EXIT ;  /* 0x000000000000794d */ /* 0x000fea0003800000 */
.L_x_117:
        /* <DEDUP_REMOVED lines=13> */
.L_x_186:


//--------------------- .text._Z28quantized_matmul_wmma_kernelILi16ELi16ELi16ELi4EEvPK6__halfPKiS2_S2_S2_PS0_iiii --------------------------
	.section	.text._Z28quantized_matmul_wmma_kernelILi16ELi16ELi16ELi4EEvPK6__halfPKiS2_S2_S2_PS0_iiii,"ax",@progbits
	.align	128
        .global         _Z28quantized_matmul_wmma_kernelILi16ELi16ELi16ELi4EEvPK6__halfPKiS2_S2_S2_PS0_iiii
        .type           _Z28quantized_matmul_wmma_kernelILi16ELi16ELi16ELi4EEvPK6__halfPKiS2_S2_S2_PS0_iiii,@function
        .size           _Z28quantized_matmul_wmma_kernelILi16ELi16ELi16ELi4EEvPK6__halfPKiS2_S2_S2_PS0_iiii,(.L_x_187 - _Z28quantized_matmul_wmma_kernelILi16ELi16ELi16ELi4EEvPK6__halfPKiS2_S2_S2_PS0_iiii)
        .other          _Z28quantized_matmul_wmma_kernelILi16ELi16ELi16ELi4EEvPK6__halfPKiS2_S2_S2_PS0_iiii,@"STO_CUDA_ENTRY STV_DEFAULT"
_Z28quantized_matmul_wmma_kernelILi16ELi16ELi16ELi4EEvPK6__halfPKiS2_S2_S2_PS0_iiii:
.text._Z28quantized_matmul_wmma_kernelILi16ELi16ELi16ELi4EEvPK6__halfPKiS2_S2_S2_PS0_iiii:
        /* <DEDUP_REMOVED lines=104> */
.L_x_146:
        /* <DEDUP_REMOVED lines=23> */
.L_x_124:
[----:B01----:R-:W-:Y:S05]  /*07f0*/  BSYNC.RECONVERGENT B2 ;  /* 0x0000000000027941 */ /* 0x003fea0003800200 */
.L_x_123:
        /* <DEDUP_REMOVED lines=16> */
.L_x_126:
[----:B------:R-:W-:Y:S05]  /*0900*/  BSYNC.RECONVERGENT B2 ;  /* 0x0000000000027941 */ /* 0x000fea0003800200 */
.L_x_125:
        /* <DEDUP_REMOVED lines=19> */
.L_x_122:
[----:B01----:R-:W-:Y:S05]  /*0a40*/  BSYNC.RECONVERGENT B1 ;  /* 0x0000000000017941 */ /* 0x003fea0003800200 */
.L_x_121:
[----:B------:R-:W-:Y:S01]  /*0a50*/  ISETP.GE.U32.AND P4, PT, R10, 0x3, PT ;  /* 0x000000030a00780c */ /* 0x000fe20003f86070 */
[----:B------:R-:W-:-:S12]  /*0a60*/  BSSY.RECONVERGENT B1, `(.L_x_127) ;  /* 0x0000051000017945 */ /* 0x000fd80003800200 */
[----:B------:R-:W-:Y:S05]  /*0a70*/  @!P4 BRA `(.L_x_128) ;  /* 0x00000004003cc947 */ /* 0x000fea0003800000 */
[C-C-:B------:R-:W-:Y:S02]  /*0a80*/  IMAD R42, R37.reuse, 0x2, R44.reuse ;  /* 0x00000002252a7824 */ /* 0x140fe400078e022c */
[----:B------:R-:W-:Y:S02]  /*0a90*/  IMAD R26, R37, 0x3, R44 ;  /* 0x00000003251a7824 */ /* 0x000fe400078e022c */
[----:B------:R-:W-:-:S07]  /*0aa0*/  IMAD.IADD R24, R44, 0x1, R37 ;  /* 0x000000012c187824 */ /* 0x000fce00078e0225 */
.L_x_129:
        /* <DEDUP_REMOVED lines=76> */
.L_x_128:
[----:B------:R-:W-:Y:S05]  /*0f70*/  BSYNC.RECONVERGENT B1 ;  /* 0x0000000000017941 */ /* 0x000fea0003800200 */
.L_x_127:
        /* <DEDUP_REMOVED lines=55> */
.L_x_133:
[----:B------:R-:W-:Y:S05]  /*12f0*/  BSYNC.RECONVERGENT B2 ;  /* 0x0000000000027941 */ /* 0x000fea0003800200 */
.L_x_132:
        /* <DEDUP_REMOVED lines=53> */
.L_x_135:
[----:B------:R-:W-:Y:S05]  /*1650*/  BSYNC.RECONVERGENT B2 ;  /* 0x0000000000027941 */ /* 0x000fea0003800200 */
.L_x_134:
        /* <DEDUP_REMOVED lines=56> */
.L_x_131:
[----:B------:R-:W-:Y:S05]  /*19e0*/  BSYNC.RECONVERGENT B1 ;  /* 0x0000000000017941 */ /* 0x000fea0003800200 */
.L_x_130:
[----:B------:R-:W-:Y:S05]  /*19f0*/  @!P4 BRA `(.L_x_120) ;  /* 0x0000000c00f4c947 */ /* 0x000fea0003800000 */
.L_x_145:
        /* <DEDUP_REMOVED lines=63> */
.L_x_137:
        /* <DEDUP_REMOVED lines=8> */
.L_x_138:
[----:B------:R-:W-:Y:S05]  /*1e70*/  BSYNC.RECONVERGENT B1 ;  /* 0x0000000000017941 */ /* 0x000fea0003800200 */
.L_x_136:
        /* <DEDUP_REMOVED lines=59> */
.L_x_140:
[----:B------:R-:W-:Y:S05]  /*2230*/  BSYNC.RECONVERGENT B1 ;  /* 0x0000000000017941 */ /* 0x000fea0003800200 */
.L_x_139:
        /* <DEDUP_REMOVED lines=58> */
.L_x_142:
[----:B------:R-:W-:Y:S05]  /*25e0*/  BSYNC.RECONVERGENT B1 ;  /* 0x0000000000017941 */ /* 0x000fea0003800200 */
.L_x_141:
        /* <DEDUP_REMOVED lines=58> */
.L_x_144:
[----:B------:R-:W-:Y:S05]  /*2990*/  BSYNC.RECONVERGENT B1 ;  /* 0x0000000000017941 */ /* 0x000fea0003800200 */
.L_x_143:
[----:B------:R-:W-:-:S04]  /*29a0*/  IADD3 R44, PT, PT, R44, R37, RZ ;  /* 0x000000252c2c7210 */ /* 0x000fc80007ffe0ff */
[----:B------:R-:W-:-:S13]  /*29b0*/  ISETP.GE.U32.AND P0, PT, R44, 0x100, PT ;  /* 0x000001002c00780c */ /* 0x000fda0003f06070 */
[----:B------:R-:W-:Y:S05]  /*29c0*/  @!P0 BRA `(.L_x_145) ;  /* 0xfffffff0000c8947 */ /* 0x000fea000383ffff */
.L_x_120:
[----:B01----:R-:W-:Y:S05]  /*29d0*/  BSYNC.RECONVERGENT B0 ;  /* 0x0000000000007941 */ /* 0x003fea0003800200 */
.L_x_119:
        /* <DEDUP_REMOVED lines=25> */
.L_x_118:
        /* <DEDUP_REMOVED lines=27> */
.L_x_147:
        /* <DEDUP_REMOVED lines=153> */
.L_x_148:
        /* <DEDUP_REMOVED lines=13> */
.L_x_187:


//--------------------- .text._Z28quantized_matmul_wmma_kernelILi16ELi16ELi16ELi2EEvPK6__halfPKiS2_S2_S2_PS0_iiii --------------------------
	.section	.text._Z28quantized_matmul_wmma_kernelILi16ELi16ELi16ELi2EEvPK6__halfPKiS2_S2_S2_PS0_iiii,"ax",@progbits
	.align	128
        .global         _Z28quantized_matmul_wmma_kernelILi16ELi16ELi16ELi2EEvPK6__halfPKiS2_S2_S2_PS0_iiii
        .type           _Z28quantized_matmul_wmma_kernelILi16ELi16ELi16ELi2EEvPK6__halfPKiS2_S2_S2_PS0_iiii,@function
        .size           _Z28quantized_matmul_wmma_kernelILi16ELi16ELi16ELi2EEvPK6__halfPKiS2_S2_S2_PS0_iiii,(.L_x_188 - _Z28quantized_matmul_wmma_kernelILi16ELi16ELi16ELi2EEvPK6__halfPKiS2_S2_S2_PS0_iiii)
        .other          _Z28quantized_matmul_wmma_kernelILi16ELi16ELi16ELi2EEvPK6__halfPKiS2_S2_S2_PS0_iiii,@"STO_CUDA_ENTRY STV_DEFAULT"
_Z28quantized_matmul_wmma_kernelILi16ELi16ELi16ELi2EEvPK6__halfPKiS2_S2_S2_PS0_iiii:
.text._Z28quantized_matmul_wmma_kernelILi16ELi16ELi16ELi2EEvPK6__halfPKiS2_S2_S2_PS0_iiii:
        /* <DEDUP_REMOVED lines=11> */
[----:B------:R-:W0:Y:S08]  /*00b0*/  I2F.RP R4, R5 ;  /* 0x0000000500047306 */ /* 0x000e300000209400 */
        /* <DEDUP_REMOVED lines=12> */
[----:B------:R-:W-:Y:S01]  /*0180*/  IMAD R2, R5, R3, R6 ;  /* 0x0000000305027224 */ /* 0x000fe200078e0206 */
[----:B------:R-:W-:-:S04]  /*0190*/  SHF.R.S32.HI R3, RZ, 0x1f, R32 ;  /* 0x0000001fff037819 */ /* 0x000fc80000011420 */
[----:B------:R-:W-:-:S13]  /*01a0*/  ISETP.GT.U32.AND P1, PT, R5, R2, PT ;  /* 0x000000020500720c */ /* 0x000fda0003f24070 */
[----:B------:R-:W-:Y:S02]  /*01b0*/  @!P1 IMAD.IADD R2, R2, 0x1, -R5 ;  /* 0x0000000102029824 */ /* 0x000fe400078e0a05 */
[----:B------:R-:W-:Y:S01]  /*01c0*/  @!P1 VIADD R38, R38, 0x1 ;  /* 0x0000000126269836 */ /* 0x000fe20000000000 */
[----:B------:R-:W-:Y:S02]  /*01d0*/  ISETP.NE.AND P1, PT, R33, RZ, PT ;  /* 0x000000ff2100720c */ /* 0x000fe40003f25270 */
[----:B------:R-:W-:-:S13]  /*01e0*/  ISETP.GE.U32.AND P0, PT, R2, R5, PT ;  /* 0x000000050200720c */ /* 0x000fda0003f06070 */
[----:B------:R-:W-:Y:S01]  /*01f0*/  @P0 VIADD R38, R38, 0x1 ;  /* 0x0000000126260836 */ /* 0x000fe20000000000 */
[----:B------:R-:W-:Y:S02]  /*0200*/  ISETP.GE.AND P0, PT, R32, 0x1, PT ;  /* 0x000000012000780c */ /* 0x000fe40003f06270 */
[----:B------:R-:W-:Y:S02]  /*0210*/  LEA.HI R32, R3, R32, RZ, 0x4 ;  /* 0x0000002003207211 */ /* 0x000fe400078f20ff */
        /* <DEDUP_REMOVED lines=8> */
[----:B------:R-:W-:-:S03]  /*02a0*/  IMAD.MOV.U32 R19, RZ, RZ, RZ ;  /* 0x000000ffff137224 */ /* 0x000fc600078e00ff */
[----:B------:R-:W2:Y:S01]  /*02b0*/  S2UR UR6, SR_CgaCtaId ;  /* 0x00000000000679c3 */ /* 0x000ea20000008800 */
[----:B0-----:R-:W0:Y:S01]  /*02c0*/  I2F.U32.RP R4, R37 ;  /* 0x0000002500047306 */ /* 0x001e220000209000 */
[----:B------:R-:W-:Y:S01]  /*02d0*/  ISETP.NE.U32.AND P2, PT, R37, RZ, PT ;  /* 0x000000ff2500720c */ /* 0x000fe20003f45070 */
[----:B--2---:R-:W-:Y:S01]  /*02e0*/  ULEA UR5, UR6, UR5, 0x18 ;  /* 0x0000000506057291 */ /* 0x004fe2000f8ec0ff */
[C---:B-1----:R-:W-:Y:S01]  /*02f0*/  IMAD.IADD R35, R36.reuse, 0x1, R37 ;  /* 0x0000000124237824 */ /* 0x042fe200078e0225 */
[----:B------:R-:W-:Y:S01]  /*0300*/  ULEA UR4, UR6, UR4, 0x18 ;  /* 0x0000000406047291 */ /* 0x000fe2000f8ec0ff */
[----:B------:R-:W-:Y:S02]  /*0310*/  LOP3.LUT R30, R36, 0xf, RZ, 0xc0, !PT ;  /* 0x0000000f241e7812 */ /* 0x000fe400078ec0ff */
[C---:B------:R-:W-:Y:S01]  /*0320*/  IMAD.SHL.U32 R10, R35.reuse, 0x2, RZ ;  /* 0x00000002230a7824 */ /* 0x040fe200078e00ff */
[C---:B------:R-:W-:Y:S01]  /*0330*/  ISETP.GE.U32.AND P0, PT, R35.reuse, 0x100, PT ;  /* 0x000001002300780c */ /* 0x040fe20003f06070 */
[----:B0-----:R-:W0:Y:S01]  /*0340*/  MUFU.RCP R4, R4 ;  /* 0x0000000400047308 */ /* 0x001e220000001000 */
[----:B------:R-:W-:-:S02]  /*0350*/  VIMNMX.U32 R0, PT, PT, R35, 0x100, !PT ;  /* 0x0000010023007848 */ /* 0x000fc40007fe0000 */
[----:B------:R-:W-:Y:S02]  /*0360*/  SEL R31, RZ, 0x1, P0 ;  /* 0x00000001ff1f7807 */ /* 0x000fe40000000000 */
[C---:B------:R-:W-:Y:S02]  /*0370*/  IADD3 R28, PT, PT, R35.reuse, R37, RZ ;  /* 0x00000025231c7210 */ /* 0x040fe40007ffe0ff */
[----:B------:R-:W-:Y:S02]  /*0380*/  IADD3 R0, PT, PT, R0, -R35, -R31 ;  /* 0x8000002300007210 */ /* 0x000fe40007ffe81f */
[----:B------:R-:W-:Y:S01]  /*0390*/  LOP3.LUT R10, R10, 0x1e, RZ, 0xc0, !PT ;  /* 0x0000001e0a0a7812 */ /* 0x000fe200078ec0ff */
[----:B------:R-:W-:Y:S01]  /*03a0*/  IMAD.IADD R8, R28, 0x1, R37 ;  /* 0x000000011c087824 */ /* 0x000fe200078e0225 */
[----:B------:R-:W-:Y:S01]  /*03b0*/  LOP3.LUT R11, R35, 0xf, RZ, 0xc0, !PT ;  /* 0x0000000f230b7812 */ /* 0x000fe200078ec0ff */
[----:B0-----:R-:W-:-:S04]  /*03c0*/  VIADD R2, R4, 0xffffffe ;  /* 0x0ffffffe04027836 */ /* 0x001fc80000000000 */
[----:B------:R0:W1:Y:S02]  /*03d0*/  F2I.FTZ.U32.TRUNC.NTZ R3, R2 ;  /* 0x0000000200037305 */ /* 0x000064000021f000 */
[----:B0-----:R-:W-:Y:S01]  /*03e0*/  MOV R2, RZ ;  /* 0x000000ff00027202 */ /* 0x001fe20000000f00 */
[----:B-1----:R-:W-:-:S04]  /*03f0*/  IMAD.MOV R6, RZ, RZ, -R3 ;  /* 0x000000ffff067224 */ /* 0x002fc800078e0a03 */
[----:B------:R-:W-:Y:S02]  /*0400*/  IMAD R5, R6, R37, RZ ;  /* 0x0000002506057224 */ /* 0x000fe400078e02ff */
[----:B------:R-:W-:Y:S02]  /*0410*/  IMAD.SHL.U32 R6, R28, 0x2, RZ ;  /* 0x000000021c067824 */ /* 0x000fe400078e00ff */
[----:B------:R-:W-:-:S03]  /*0420*/  IMAD.HI.U32 R3, R3, R5, R2 ;  /* 0x0000000503037227 */ /* 0x000fc600078e0002 */
[----:B------:R-:W-:-:S03]  /*0430*/  LOP3.LUT R6, R6, 0x1e, RZ, 0xc0, !PT ;  /* 0x0000001e06067812 */ /* 0x000fc600078ec0ff */
[----:B------:R-:W-:-:S04]  /*0440*/  IMAD.HI.U32 R2, R3, R0, RZ ;  /* 0x0000000003027227 */ /* 0x000fc800078e00ff */
[----:B------:R-:W-:-:S04]  /*0450*/  IMAD.MOV R3, RZ, RZ, -R2 ;  /* 0x000000ffff037224 */ /* 0x000fc800078e0a02 */
[----:B------:R-:W-:Y:S02]  /*0460*/  IMAD R0, R37, R3, R0 ;  /* 0x0000000325007224 */ /* 0x000fe400078e0200 */
[----:B------:R-:W-:-:S03]  /*0470*/  IMAD.SHL.U32 R3, R36, 0x2, RZ ;  /* 0x0000000224037824 */ /* 0x000fc600078e00ff */
[----:B------:R-:W-:Y:S02]  /*0480*/  ISETP.GE.U32.AND P0, PT, R0, R37, PT ;  /* 0x000000250000720c */ /* 0x000fe40003f06070 */
[----:B------:R-:W-:-:S11]  /*0490*/  LOP3.LUT R3, R3, 0x1e, RZ, 0xc0, !PT ;  /* 0x0000001e03037812 */ /* 0x000fd600078ec0ff */
[----:B------:R-:W-:Y:S01]  /*04a0*/  @P0 IMAD.IADD R0, R0, 0x1, -R37 ;  /* 0x0000000100000824 */ /* 0x000fe200078e0a25 */
[----:B------:R-:W-:-:S04]  /*04b0*/  @P0 IADD3 R2, PT, PT, R2, 0x1, RZ ;  /* 0x0000000102020810 */ /* 0x000fc80007ffe0ff */
[----:B------:R-:W-:Y:S02]  /*04c0*/  ISETP.GE.U32.AND P1, PT, R0, R37, PT ;  /* 0x000000250000720c */ /* 0x000fe40003f26070 */
[----:B------:R-:W-:-:S04]  /*04d0*/  SHF.R.U32.HI R0, RZ, 0x4, R36 ;  /* 0x00000004ff007819 */ /* 0x000fc80000011624 */
[C---:B------:R-:W-:Y:S01]  /*04e0*/  LEA R4, R0.reuse, UR5, 0x5 ;  /* 0x0000000500047c11 */ /* 0x040fe2000f8e28ff */
[----:B------:R-:W-:Y:S01]  /*04f0*/  IMAD R29, R39, 0x10, R0 ;  /* 0x00000010271d7824 */ /* 0x000fe200078e0200 */
[----:B------:R-:W-:Y:S02]  /*0500*/  LEA R34, R0, UR4, 0x5 ;  /* 0x0000000400227c11 */ /* 0x000fe4000f8e28ff */
[----:B------:R-:W-:Y:S01]  /*0510*/  SHF.R.U32.HI R0, RZ, 0x4, R35 ;  /* 0x00000004ff007819 */ /* 0x000fe20000011623 */
[----:B------:R-:W-:Y:S01]  /*0520*/  IMAD.IADD R33, R3, 0x1, R4 ;  /* 0x0000000103217824 */ /* 0x000fe200078e0204 */
[----:B------:R-:W-:Y:S01]  /*0530*/  SHF.R.U32.HI R4, RZ, 0x4, R28 ;  /* 0x00000004ff047819 */ /* 0x000fe2000001161c */
[----:B------:R-:W-:Y:S01]  /*0540*/  @P1 VIADD R2, R2, 0x1 ;  /* 0x0000000102021836 */ /* 0x000fe20000000000 */
[----:B------:R-:W-:Y:S01]  /*0550*/  @!P2 LOP3.LUT R2, RZ, R37, RZ, 0x33, !PT ;  /* 0x00000025ff02a212 */ /* 0x000fe200078e33ff */
[----:B------:R-:W-:Y:S01]  /*0560*/  IMAD.IADD R34, R34, 0x1, R3 ;  /* 0x0000000122227824 */ /* 0x000fe200078e0203 */
[----:B------:R-:W-:Y:S01]  /*0570*/  LEA R5, R0, UR5, 0x5 ;  /* 0x0000000500057c11 */ /* 0x000fe2000f8e28ff */
[----:B------:R-:W-:Y:S01]  /*0580*/  IMAD R9, R39, 0x10, R0 ;  /* 0x0000001027097824 */ /* 0x000fe200078e0200 */
[----:B------:R-:W-:-:S02]  /*0590*/  LEA R3, R4, UR4, 0x5 ;  /* 0x0000000404037c11 */ /* 0x000fc4000f8e28ff */
[----:B------:R-:W-:Y:S01]  /*05a0*/  IADD3 R31, PT, PT, R31, R2, RZ ;  /* 0x000000021f1f7210 */ /* 0x000fe20007ffe0ff */
[----:B------:R-:W-:Y:S01]  /*05b0*/  IMAD.IADD R5, R10, 0x1, R5 ;  /* 0x000000010a057824 */ /* 0x000fe200078e0205 */
[----:B------:R-:W-:Y:S01]  /*05c0*/  LEA R7, R0, UR4, 0x5 ;  /* 0x0000000400077c11 */ /* 0x000fe2000f8e28ff */
[----:B------:R-:W-:Y:S01]  /*05d0*/  IMAD.IADD R3, R3, 0x1, R6 ;  /* 0x0000000103037824 */ /* 0x000fe200078e0206 */
[----:B------:R-:W-:Y:S01]  /*05e0*/  LEA R21, R4, UR5, 0x5 ;  /* 0x0000000504157c11 */ /* 0x000fe2000f8e28ff */
[----:B------:R-:W-:Y:S01]  /*05f0*/  IMAD R4, R39, 0x10, R4 ;  /* 0x0000001027047824 */ /* 0x000fe200078e0204 */
[----:B------:R-:W-:Y:S01]  /*0600*/  IADD3 R7, PT, PT, R7, R10, RZ ;  /* 0x0000000a07077210 */ /* 0x000fe20007ffe0ff */
[----:B------:R-:W-:Y:S01]  /*0610*/  UMOV UR4, URZ ;  /* 0x000000ff00047c82 */ /* 0x000fe20008000000 */
[----:B------:R-:W-:Y:S02]  /*0620*/  IADD3 R2, PT, PT, R6, R21, RZ ;  /* 0x0000001506027210 */ /* 0x000fe40007ffe0ff */
[----:B------:R-:W-:-:S07]  /*0630*/  LOP3.LUT R0, R31, 0x3, RZ, 0xc0, !PT ;  /* 0x000000031f007812 */ /* 0x000fce00078ec0ff */
.L_x_177:
        /* <DEDUP_REMOVED lines=11> */
[----:B------:R-:W-:Y:S01]  /*06f0*/  VIADD R25, R30, UR4 ;  /* 0x000000041e197c36 */ /* 0x000fe20008000000 */
[----:B------:R-:W-:Y:S03]  /*0700*/  BSSY.RECONVERGENT B2, `(.L_x_154) ;  /* 0x000000b000027945 */ /* 0x000fe60003800200 */
        /* <DEDUP_REMOVED lines=10> */
.L_x_155:
[----:B01----:R-:W-:Y:S05]  /*07b0*/  BSYNC.RECONVERGENT B2 ;  /* 0x0000000000027941 */ /* 0x003fea0003800200 */
.L_x_154:
[----:B-----5:R3:W-:Y:S01]  /*07c0*/  STS.U16 [R34], R21 ;  /* 0x0000001522007388 */ /* 0x0207e20000000400 */
[----:B------:R-:W-:Y:S02]  /*07d0*/  ISETP.NE.AND P0, PT, R0, RZ, PT ;  /* 0x000000ff0000720c */ /* 0x000fe40003f05270 */
[----:B------:R-:W-:-:S11]  /*07e0*/  MOV R44, R35 ;  /* 0x00000023002c7202 */ /* 0x000fd60000000f00 */
[----:B---3--:R-:W-:Y:S05]  /*07f0*/  @!P0 BRA `(.L_x_153) ;  /* 0x0000000000808947 */ /* 0x008fea0003800000 */
[----:B------:R-:W-:Y:S01]  /*0800*/  SHF.R.U32.HI R21, RZ, 0x4, R35 ;  /* 0x00000004ff157819 */ /* 0x000fe20000011623 */
[----:B------:R-:W-:Y:S01]  /*0810*/  VIADD R25, R11, UR4 ;  /* 0x000000040b197c36 */ /* 0x000fe20008000000 */
[----:B------:R-:W-:Y:S03]  /*0820*/  BSSY.RECONVERGENT B2, `(.L_x_156) ;  /* 0x000000a000027945 */ /* 0x000fe60003800200 */
[----:B------:R-:W-:Y:S01]  /*0830*/  IMAD R24, R40, 0x10, R21 ;  /* 0x0000001028187824 */ /* 0x000fe200078e0215 */
        /* <DEDUP_REMOVED lines=8> */
.L_x_157:
[----:B------:R-:W-:Y:S05]  /*08c0*/  BSYNC.RECONVERGENT B2 ;  /* 0x0000000000027941 */ /* 0x000fea0003800200 */
.L_x_156:
[----:B-----5:R3:W-:Y:S01]  /*08d0*/  STS.U16 [R7], R20 ;  /* 0x0000001407007388 */ /* 0x0207e20000000400 */
[----:B------:R-:W-:Y:S02]  /*08e0*/  ISETP.NE.AND P0, PT, R0, 0x1, PT ;  /* 0x000000010000780c */ /* 0x000fe40003f05270 */
[----:B------:R-:W-:-:S11]  /*08f0*/  MOV R44, R28 ;  /* 0x0000001c002c7202 */ /* 0x000fd60000000f00 */
        /* <DEDUP_REMOVED lines=16> */
.L_x_153:
[----:B01----:R-:W-:Y:S05]  /*0a00*/  BSYNC.RECONVERGENT B1 ;  /* 0x0000000000017941 */ /* 0x003fea0003800200 */
.L_x_152:
[----:B------:R-:W-:Y:S01]  /*0a10*/  ISETP.GE.U32.AND P4, PT, R31, 0x3, PT ;  /* 0x000000031f00780c */ /* 0x000fe20003f86070 */
[----:B------:R-:W-:-:S12]  /*0a20*/  BSSY.RECONVERGENT B1, `(.L_x_158) ;  /* 0x0000051000017945 */ /* 0x000fd80003800200 */
[----:B------:R-:W-:Y:S05]  /*0a30*/  @!P4 BRA `(.L_x_159) ;  /* 0x00000004003cc947 */ /* 0x000fea0003800000 */
[C-C-:B------:R-:W-:Y:S01]  /*0a40*/  IMAD R42, R37.reuse, 0x2, R44.reuse ;  /* 0x00000002252a7824 */ /* 0x140fe200078e022c */
[----:B------:R-:W-:Y:S01]  /*0a50*/  IADD3 R24, PT, PT, R44, R37, RZ ;  /* 0x000000252c187210 */ /* 0x000fe20007ffe0ff */
[----:B------:R-:W-:-:S07]  /*0a60*/  IMAD R26, R37, 0x3, R44 ;  /* 0x00000003251a7824 */ /* 0x000fce00078e022c */
.L_x_160:
[----:B0-----:R-:W-:Y:S02]  /*0a70*/  LOP3.LUT R43, R44, 0xf, RZ, 0xc0, !PT ;  /* 0x0000000f2c2b7812 */ /* 0x001fe400078ec0ff */
[----:B------:R-:W-:-:S03]  /*0a80*/  SHF.R.U32.HI R25, RZ, 0x4, R44 ;  /* 0x00000004ff197819 */ /* 0x000fc6000001162c */
[----:B------:R-:W-:Y:S02]  /*0a90*/  VIADD R22, R43, UR4 ;  /* 0x000000042b167c36 */ /* 0x000fe40008000000 */
[----:B------:R-:W-:-:S03]  /*0aa0*/  IMAD R23, R40, 0x10, R25 ;  /* 0x0000001028177824 */ /* 0x000fc600078e0219 */
        /* <DEDUP_REMOVED lines=12> */
[----:B------:R-:W-:Y:S01]  /*0b70*/  SHF.R.U32.HI R47, RZ, 0x4, R24 ;  /* 0x00000004ff2f7819 */ /* 0x000fe20000011618 */
[----:B------:R-:W-:Y:S01]  /*0b80*/  VIADD R52, R27, UR4 ;  /* 0x000000041b347c36 */ /* 0x000fe20008000000 */
[----:B------:R-:W-:-:S02]  /*0b90*/  LEA R49, R40, R41, 0x4 ;  /* 0x0000002928317211 */ /* 0x000fc400078e20ff */
[----:B------:R-:W-:Y:S01]  /*0ba0*/  ISETP.GE.AND P2, PT, R48, UR7, PT ;  /* 0x0000000730007c0c */ /* 0x000fe2000bf46270 */
[----:B------:R-:W-:Y:S01]  /*0bb0*/  IMAD R53, R40, 0x10, R47 ;  /* 0x0000001028357824 */ /* 0x000fe200078e022f */
[----:B------:R-:W-:Y:S02]  /*0bc0*/  ISETP.GE.AND P1, PT, R52, UR7, PT ;  /* 0x0000000734007c0c */ /* 0x000fe4000bf26270 */
[----:B------:R-:W-:Y:S02]  /*0bd0*/  ISETP.LT.AND P2, PT, R49, UR10, !P2 ;  /* 0x0000000a31007c0c */ /* 0x000fe4000d741270 */
[----:B------:R-:W-:Y:S01]  /*0be0*/  ISETP.LT.AND P1, PT, R53, UR10, !P1 ;  /* 0x0000000a35007c0c */ /* 0x000fe2000cf21270 */
[----:B-1----:R-:W-:-:S10]  /*0bf0*/  ULEA UR5, UR6, UR5, 0x18 ;  /* 0x0000000506057291 */ /* 0x002fd4000f8ec0ff */
[----:B0-----:R-:W0:Y:S01]  /*0c00*/  @P2 LDC.64 R20, c[0x0][0x380] ;  /* 0x0000e000ff142b82 */ /* 0x001e220000000a00 */
[----:B------:R-:W-:Y:S01]  /*0c10*/  @P2 IMAD R49, R49, UR7, R48 ;  /* 0x0000000731312c24 */ /* 0x000fe2000f8e0230 */
[----:B------:R-:W-:Y:S01]  /*0c20*/  @!P0 MOV R46, UR5 ;  /* 0x00000005002e8c02 */ /* 0x000fe20008000f00 */
[----:B------:R-:W-:-:S04]  /*0c30*/  @P1 IMAD R53, R53, UR7, R52 ;  /* 0x0000000735351c24 */ /* 0x000fc8000f8e0234 */
[----:B------:R-:W-:-:S05]  /*0c40*/  @!P0 IMAD R22, R25, 0x20, R46 ;  /* 0x0000002019168824 */ /* 0x000fca00078e022e */
[----:B------:R-:W-:Y:S02]  /*0c50*/  @!P0 LEA R50, R43, R22, 0x1 ;  /* 0x000000162b328211 */ /* 0x000fe400078e08ff */
        /* <DEDUP_REMOVED lines=16> */
[----:B------:R-:W-:-:S05]  /*0d60*/  @P0 MOV R46, UR5 ;  /* 0x00000005002e0c02 */ /* 0x000fca0008000f00 */
[----:B------:R-:W-:-:S04]  /*0d70*/  @P0 IMAD R52, R25, 0x20, R46 ;  /* 0x0000002019340824 */ /* 0x000fc800078e022e */
[----:B------:R-:W-:Y:S01]  /*0d80*/  @P0 IMAD R43, R43, 0x2, R52 ;  /* 0x000000022b2b0824 */ /* 0x000fe200078e0234 */
[CC--:B------:R-:W-:Y:S01]  /*0d90*/  @!P1 LEA R52, R47.reuse, R46.reuse, 0x5 ;  /* 0x0000002e2f349211 */ /* 0x0c0fe200078e28ff */
[----:B------:R-:W-:Y:S01]  /*0da0*/  @P1 IMAD R47, R47, 0x20, R46 ;  /* 0x000000202f2f1824 */ /* 0x000fe200078e022e */
[----:B------:R-:W-:-:S03]  /*0db0*/  @!P5 LEA R25, R51, R46, 0x5 ;  /* 0x0000002e3319d211 */ /* 0x000fc600078e28ff */
[----:B------:R-:W-:Y:S02]  /*0dc0*/  @!P1 IMAD R23, R27, 0x2, R52 ;  /* 0x000000021b179824 */ /* 0x000fe400078e0234 */
[C-C-:B------:R-:W-:Y:S02]  /*0dd0*/  @!P2 IMAD R52, R41.reuse, 0x20, R46.reuse ;  /* 0x000000202934a824 */ /* 0x140fe400078e022e */
[--C-:B------:R-:W-:Y:S01]  /*0de0*/  @P2 IMAD R41, R41, 0x20, R46.reuse ;  /* 0x0000002029292824 */ /* 0x100fe200078e022e */
[----:B------:R-:W-:Y:S01]  /*0df0*/  @P1 LEA R27, R27, R47, 0x1 ;  /* 0x0000002f1b1b1211 */ /* 0x000fe200078e08ff */
[----:B------:R-:W-:Y:S02]  /*0e00*/  @P5 IMAD R51, R51, 0x20, R46 ;  /* 0x0000002033335824 */ /* 0x000fe400078e022e */
[C---:B------:R-:W-:Y:S01]  /*0e10*/  @!P2 IMAD R52, R45.reuse, 0x2, R52 ;  /* 0x000000022d34a824 */ /* 0x040fe200078e0234 */
[----:B------:R-:W-:Y:S01]  /*0e20*/  @P2 LEA R41, R45, R41, 0x1 ;  /* 0x000000292d292211 */ /* 0x000fe200078e08ff */
[C---:B------:R-:W-:Y:S01]  /*0e30*/  @!P5 IMAD R25, R50.reuse, 0x2, R25 ;  /* 0x000000023219d824 */ /* 0x040fe200078e0219 */
        /* <DEDUP_REMOVED lines=15> */
.L_x_159:
[----:B------:R-:W-:Y:S05]  /*0f30*/  BSYNC.RECONVERGENT B1 ;  /* 0x0000000000017941 */ /* 0x000fea0003800200 */
.L_x_158:
[----:B------:R-:W-:Y:S01]  /*0f40*/  BSSY.RECONVERGENT B1, `(.L_x_161) ;  /* 0x00000a6000017945 */ /* 0x000fe20003800200 */
[----:B------:R-:W-:-:S03]  /*0f50*/  MOV R44, R36 ;  /* 0x00000024002c7202 */ /* 0x000fc60000000f00 */
        /* <DEDUP_REMOVED lines=38> */
[----:B------:R-:W2:Y:S01]  /*11c0*/  LDG.E.CONSTANT R24, desc[UR8][R24.64] ;  /* 0x0000000818187981 */ /* 0x000ea2000c1e9900 */
        /* <DEDUP_REMOVED lines=8> */
[----:B------:R-:W-:-:S04]  /*1250*/  SHF.L.U32 R27, R30, 0x1, RZ ;  /* 0x000000011e1b7819 */ /* 0x000fc800000006ff */
[----:B--2---:R-:W-:-:S04]  /*1260*/  SHF.R.S32.HI R24, RZ, R27, R24 ;  /* 0x0000001bff187219 */ /* 0x004fc80000011418 */
[----:B------:R-:W-:-:S04]  /*1270*/  LOP3.LUT R24, R24, 0x3, RZ, 0xc0, !PT ;  /* 0x0000000318187812 */ /* 0x000fc800078ec0ff */
[----:B------:R-:W4:Y:S02]  /*1280*/  I2F.F16 R25, R24 ;  /* 0x0000001800197306 */ /* 0x000f240000200c00 */
[----:B----4-:R-:W-:-:S04]  /*1290*/  HADD2 R25, R25.H0_H0, -R20.H0_H0 ;  /* 0xa000001419197230 */ /* 0x010fc80000000800 */
[----:B-----5:R-:W-:-:S07]  /*12a0*/  HMUL2 R21, R23.H0_H0, R25.H0_H0 ;  /* 0x2000001917157232 */ /* 0x020fce0000000800 */
.L_x_164:
[----:B------:R-:W-:Y:S05]  /*12b0*/  BSYNC.RECONVERGENT B2 ;  /* 0x0000000000027941 */ /* 0x000fea0003800200 */
.L_x_163:
[----:B------:R1:W-:Y:S01]  /*12c0*/  STS.U16 [R33], R21 ;  /* 0x0000001521007388 */ /* 0x0003e20000000400 */
[----:B------:R-:W-:Y:S01]  /*12d0*/  ISETP.NE.AND P0, PT, R0, RZ, PT ;  /* 0x000000ff0000720c */ /* 0x000fe20003f05270 */
[----:B------:R-:W-:-:S12]  /*12e0*/  IMAD.MOV.U32 R44, RZ, RZ, R35 ;  /* 0x000000ffff2c7224 */ /* 0x000fd800078e0023 */
        /* <DEDUP_REMOVED lines=13> */
[----:B------:R0:W2:Y:S02]  /*13c0*/  F2I.FTZ.U32.TRUNC.NTZ R21, R25 ;  /* 0x0000001900157305 */ /* 0x0000a4000021f000 */
[----:B0-----:R-:W0:Y:S01]  /*13d0*/  LDC.64 R24, c[0x0][0x388] ;  /* 0x0000e200ff187b82 */ /* 0x001e220000000a00 */
[----:B--2-4-:R-:W-:-:S04]  /*13e0*/  IMAD.MOV R20, RZ, RZ, -R21 ;  /* 0x000000ffff147224 */ /* 0x014fc800078e0a15 */
[----:B------:R-:W-:Y:S02]  /*13f0*/  IMAD R41, R20, R23, RZ ;  /* 0x0000001714297224 */ /* 0x000fe400078e02ff */
[----:B------:R-:W-:-:S04]  /*1400*/  IMAD.MOV.U32 R20, RZ, RZ, RZ ;  /* 0x000000ffff147224 */ /* 0x000fc800078e00ff */
[----:B------:R-:W-:Y:S01]  /*1410*/  IMAD.HI.U32 R41, R21, R41, R20 ;  /* 0x0000002915297227 */ /* 0x000fe200078e0014 */
[----:B------:R-:W-:-:S05]  /*1420*/  MOV R20, R43 ;  /* 0x0000002b00147202 */ /* 0x000fca0000000f00 */
[----:B------:R-:W-:-:S04]  /*1430*/  IMAD.HI.U32 R41, R41, R20, RZ ;  /* 0x0000001429297227 */ /* 0x000fc800078e00ff */
[----:B------:R-:W-:-:S04]  /*1440*/  IMAD.MOV R21, RZ, RZ, -R41 ;  /* 0x000000ffff157224 */ /* 0x000fc800078e0a29 */
[----:B------:R-:W-:-:S05]  /*1450*/  IMAD R20, R23, R21, R20 ;  /* 0x0000001517147224 */ /* 0x000fca00078e0214 */
[----:B------:R-:W-:-:S13]  /*1460*/  ISETP.GT.U32.AND P1, PT, R23, R20, PT ;  /* 0x000000141700720c */ /* 0x000fda0003f24070 */
[----:B------:R-:W-:Y:S01]  /*1470*/  @!P1 IMAD.IADD R20, R20, 0x1, -R23 ;  /* 0x0000000114149824 */ /* 0x000fe200078e0a17 */
[----:B------:R-:W-:Y:S02]  /*1480*/  @!P1 IADD3 R41, PT, PT, R41, 0x1, RZ ;  /* 0x0000000129299810 */ /* 0x000fe40007ffe0ff */
[----:B------:R-:W-:Y:S02]  /*1490*/  ISETP.NE.AND P1, PT, R27, RZ, PT ;  /* 0x000000ff1b00720c */ /* 0x000fe40003f25270 */
[----:B------:R-:W-:Y:S01]  /*14a0*/  ISETP.GE.U32.AND P0, PT, R20, R23, PT ;  /* 0x000000171400720c */ /* 0x000fe20003f06070 */
[----:B------:R-:W-:Y:S01]  /*14b0*/  IMAD R23, R9, R32, RZ ;  /* 0x0000002009177224 */ /* 0x000fe200078e02ff */
[----:B------:R-:W-:-:S04]  /*14c0*/  LOP3.LUT R20, R22, R27, RZ, 0x3c, !PT ;  /* 0x0000001b16147212 */ /* 0x000fc800078e3cff */
[----:B------:R-:W-:Y:S02]  /*14d0*/  LEA.HI R23, R22, R23, RZ, 0x1c ;  /* 0x0000001716177211 */ /* 0x000fe400078fe0ff */
[----:B------:R-:W-:Y:S02]  /*14e0*/  ISETP.GE.AND P2, PT, R20, RZ, PT ;  /* 0x000000ff1400720c */ /* 0x000fe40003f46270 */
[----:B------:R-:W1:Y:S01]  /*14f0*/  LDC.64 R20, c[0x0][0x398] ;  /* 0x0000e600ff147b82 */ /* 0x000e620000000a00 */
[----:B0-----:R-:W-:-:S04]  /*1500*/  IMAD.WIDE.U32 R24, R23, 0x4, R24 ;  /* 0x0000000417187825 */ /* 0x001fc800078e0018 */
[----:B------:R-:W-:Y:S02]  /*1510*/  @P0 VIADD R41, R41, 0x1 ;  /* 0x0000000129290836 */ /* 0x000fe40000000000 */
[----:B------:R-:W2:Y:S01]  /*1520*/  LDG.E.CONSTANT R25, desc[UR8][R24.64] ;  /* 0x0000000818197981 */ /* 0x000ea2000c1e9900 */
[----:B------:R-:W0:Y:S01]  /*1530*/  LDC.64 R22, c[0x0][0x390] ;  /* 0x0000e400ff167b82 */ /* 0x000e220000000a00 */
[----:B------:R-:W-:Y:S02]  /*1540*/  IMAD R44, R38, R9, RZ ;  /* 0x00000009262c7224 */ /* 0x000fe400078e02ff */
[----:B------:R-:W-:Y:S01]  /*1550*/  @!P2 IMAD.MOV R41, RZ, RZ, -R41 ;  /* 0x000000ffff29a224 */ /* 0x000fe200078e0a29 */
[----:B------:R-:W-:-:S04]  /*1560*/  @!P1 LOP3.LUT R41, RZ, R27, RZ, 0x33, !PT ;  /* 0x0000001bff299212 */ /* 0x000fc800078e33ff */
[----:B------:R-:W-:-:S05]  /*1570*/  IADD3 R41, PT, PT, R44, R41, RZ ;  /* 0x000000292c297210 */ /* 0x000fca0007ffe0ff */
        /* <DEDUP_REMOVED lines=9> */
.L_x_166:
[----:B------:R-:W-:Y:S05]  /*1610*/  BSYNC.RECONVERGENT B2 ;  /* 0x0000000000027941 */ /* 0x000fea0003800200 */
.L_x_165:
[----:B------:R1:W-:Y:S01]  /*1620*/  STS.U16 [R5], R21 ;  /* 0x0000001505007388 */ /* 0x0003e20000000400 */
[----:B------:R-:W-:Y:S01]  /*1630*/  ISETP.NE.AND P0, PT, R0, 0x1, PT ;  /* 0x000000010000780c */ /* 0x000fe20003f05270 */
[----:B------:R-:W-:-:S12]  /*1640*/  IMAD.MOV.U32 R44, RZ, RZ, R28 ;  /* 0x000000ffff2c7224 */ /* 0x000fd800078e001c */
[----:B-1----:R-:W-:Y:S05]  /*1650*/  @!P0 BRA `(.L_x_162) ;  /* 0x0000000000d08947 */ /* 0x002fea0003800000 */
[----:B------:R-:W-:-:S05]  /*1660*/  LOP3.LUT R23, R28, 0xf, RZ, 0xc0, !PT ;  /* 0x0000000f1c177812 */ /* 0x000fca00078ec0ff */
[----:B------:R-:W-:-:S05]  /*1670*/  VIADD R23, R23, UR4 ;  /* 0x0000000417177c36 */ /* 0x000fca0008000000 */
[----:B------:R-:W-:-:S04]  /*1680*/  ISETP.GE.AND P0, PT, R23, R26, PT ;  /* 0x0000001a1700720c */ /* 0x000fc80003f06270 */
[----:B------:R-:W-:-:S13]  /*1690*/  ISETP.LT.AND P0, PT, R4, R42, !P0 ;  /* 0x0000002a0400720c */ /* 0x000fda0004701270 */
        /* <DEDUP_REMOVED lines=8> */
[----:B0-----:R-:W-:-:S06]  /*1720*/  VIADD R24, R22, 0xffffffe ;  /* 0x0ffffffe16187836 */ /* 0x001fcc0000000000 */
[----:B------:R-:W2:Y:S02]  /*1730*/  F2I.FTZ.U32.TRUNC.NTZ R21, R24 ;  /* 0x0000001800157305 */ /* 0x000ea4000021f000 */
[----:B--2-4-:R-:W-:-:S04]  /*1740*/  IMAD.MOV R20, RZ, RZ, -R21 ;  /* 0x000000ffff147224 */ /* 0x014fc800078e0a15 */
[----:B------:R-:W-:Y:S01]  /*1750*/  IMAD R25, R20, R41, RZ ;  /* 0x0000002914197224 */ /* 0x000fe200078e02ff */
[----:B------:R-:W-:-:S05]  /*1760*/  MOV R20, RZ ;  /* 0x000000ff00147202 */ /* 0x000fca0000000f00 */
[----:B------:R-:W-:-:S04]  /*1770*/  IMAD.HI.U32 R25, R21, R25, R20 ;  /* 0x0000001915197227 */ /* 0x000fc800078e0014 */
[----:B------:R-:W-:-:S04]  /*1780*/  IMAD.MOV.U32 R20, RZ, RZ, R27 ;  /* 0x000000ffff147224 */ /* 0x000fc800078e001b */
[----:B------:R-:W-:Y:S02]  /*1790*/  IMAD.HI.U32 R27, R25, R20, RZ ;  /* 0x00000014191b7227 */ /* 0x000fe400078e00ff */
[----:B------:R-:W0:Y:S02]  /*17a0*/  LDC.64 R24, c[0x0][0x388] ;  /* 0x0000e200ff187b82 */ /* 0x000e240000000a00 */
[----:B------:R-:W-:-:S04]  /*17b0*/  IMAD.MOV R21, RZ, RZ, -R27 ;  /* 0x000000ffff157224 */ /* 0x000fc800078e0a1b */
[----:B------:R-:W-:Y:S01]  /*17c0*/  IMAD R20, R41, R21, R20 ;  /* 0x0000001529147224 */ /* 0x000fe200078e0214 */
[----:B------:R-:W-:-:S04]  /*17d0*/  LOP3.LUT R21, R23, R26, RZ, 0x3c, !PT ;  /* 0x0000001a17157212 */ /* 0x000fc800078e3cff */
[----:B------:R-:W-:Y:S02]  /*17e0*/  ISETP.GT.U32.AND P1, PT, R41, R20, PT ;  /* 0x000000142900720c */ /* 0x000fe40003f24070 */
[----:B------:R-:W-:-:S11]  /*17f0*/  ISETP.GE.AND P2, PT, R21, RZ, PT ;  /* 0x000000ff1500720c */ /* 0x000fd60003f46270 */
[-C--:B------:R-:W-:Y:S01]  /*1800*/  @!P1 IADD3 R20, PT, PT, R20, -R41.reuse, RZ ;  /* 0x8000002914149210 */ /* 0x080fe20007ffe0ff */
[----:B------:R-:W-:Y:S01]  /*1810*/  @!P1 VIADD R27, R27, 0x1 ;  /* 0x000000011b1b9836 */ /* 0x000fe20000000000 */
        /* <DEDUP_REMOVED lines=10> */
[----:B------:R-:W-:Y:S02]  /*18c0*/  @!P2 IADD3 R27, PT, PT, -R27, RZ, RZ ;  /* 0x000000ff1b1ba210 */ /* 0x000fe40007ffe1ff */
[----:B------:R-:W-:-:S05]  /*18d0*/  @!P1 LOP3.LUT R27, RZ, R26, RZ, 0x33, !PT ;  /* 0x0000001aff1b9212 */ /* 0x000fca00078e33ff */
[----:B------:R-:W-:-:S04]  /*18e0*/  IMAD.IADD R27, R42, 0x1, R27 ;  /* 0x000000012a1b7824 */ /* 0x000fc800078e021b */
        /* <DEDUP_REMOVED lines=11> */
.L_x_162:
[----:B------:R-:W-:Y:S05]  /*19a0*/  BSYNC.RECONVERGENT B1 ;  /* 0x0000000000017941 */ /* 0x000fea0003800200 */
.L_x_161:
[----:B------:R-:W-:Y:S05]  /*19b0*/  @!P4 BRA `(.L_x_151) ;  /* 0x0000000c00ecc947 */ /* 0x000fea0003800000 */
.L_x_176:
[----:B------:R-:W5:Y:S01]  /*19c0*/  LDC R26, c[0x0][0x3b8] ;  /* 0x0000ee00ff1a7b82 */ /* 0x000f620000000800 */
[----:B0-----:R-:W-:Y:S01]  /*19d0*/  LOP3.LUT R43, R44, 0xf, RZ, 0xc0, !PT ;  /* 0x0000000f2c2b7812 */ /* 0x001fe200078ec0ff */
[----:B------:R-:W-:Y:S01]  /*19e0*/  BSSY.RECONVERGENT B1, `(.L_x_167) ;  /* 0x0000044000017945 */ /* 0x000fe20003800200 */
[----:B------:R-:W-:Y:S02]  /*19f0*/  SHF.R.U32.HI R42, RZ, 0x4, R44 ;  /* 0x00000004ff2a7819 */ /* 0x000fe4000001162c */
[----:B------:R-:W-:-:S03]  /*1a00*/  IADD3 R22, PT, PT, R43, UR4, RZ ;  /* 0x000000042b167c10 */ /* 0x000fc6000fffe0ff */
[----:B------:R-:W0:Y:S01]  /*1a10*/  LDC R27, c[0x0][0x3b4] ;  /* 0x0000ed00ff1b7b82 */ /* 0x000e220000000800 */
[----:B------:R-:W-:Y:S01]  /*1a20*/  IMAD R45, R39, 0x10, R42 ;  /* 0x00000010272d7824 */ /* 0x000fe200078e022a */
[----:B-----5:R-:W-:-:S04]  /*1a30*/  ISETP.GE.AND P0, PT, R22, R26, PT ;  /* 0x0000001a1600720c */ /* 0x020fc80003f06270 */
[----:B0-----:R-:W-:-:S13]  /*1a40*/  ISETP.GE.OR P0, PT, R45, R27, P0 ;  /* 0x0000001b2d00720c */ /* 0x001fda0000706670 */
[----:B--2---:R-:W-:Y:S05]  /*1a50*/  @P0 BRA `(.L_x_168) ;  /* 0x0000000000d00947 */ /* 0x004fea0003800000 */
        /* <DEDUP_REMOVED lines=26> */
[----:B0-----:R-:W-:Y:S02]  /*1c00*/  IMAD.WIDE.U32 R24, R23, 0x4, R24 ;  /* 0x0000000417187825 */ /* 0x001fe400078e0018 */
[----:B------:R-:W-:-:S04]  /*1c10*/  @P0 IADD3 R46, PT, PT, R46, 0x1, RZ ;  /* 0x000000012e2e0810 */ /* 0x000fc80007ffe0ff */
[----:B------:R-:W0:Y:S01]  /*1c20*/  LDC.64 R22, c[0x0][0x390] ;  /* 0x0000e400ff167b82 */ /* 0x000e220000000a00 */
[----:B------:R-:W4:Y:S03]  /*1c30*/  LDG.E.CONSTANT R24, desc[UR8][R24.64] ;  /* 0x0000000818187981 */ /* 0x000f26000c1e9900 */
[----:B------:R-:W-:Y:S01]  /*1c40*/  @!P2 IMAD.MOV R46, RZ, RZ, -R46 ;  /* 0x000000ffff2ea224 */ /* 0x000fe200078e0a2e */
[----:B------:R-:W-:-:S05]  /*1c50*/  @!P1 LOP3.LUT R46, RZ, R41, RZ, 0x33, !PT ;  /* 0x00000029ff2e9212 */ /* 0x000fca00078e33ff */
[----:B------:R-:W-:-:S04]  /*1c60*/  IMAD R45, R38, R45, R46 ;  /* 0x0000002d262d7224 */ /* 0x000fc800078e022e */
[----:B--2---:R-:W-:-:S06]  /*1c70*/  IMAD.WIDE R20, R45, 0x2, R20 ;  /* 0x000000022d147825 */ /* 0x004fcc00078e0214 */
[----:B------:R-:W2:Y:S01]  /*1c80*/  LDG.E.U16.CONSTANT R20, desc[UR8][R20.64] ;  /* 0x0000000814147981 */ /* 0x000ea2000c1e9500 */
[----:B0-----:R-:W-:-:S06]  /*1c90*/  IMAD.WIDE R22, R45, 0x2, R22 ;  /* 0x000000022d167825 */ /* 0x001fcc00078e0216 */
[----:B------:R-:W5:Y:S01]  /*1ca0*/  LDG.E.U16.CONSTANT R23, desc[UR8][R22.64] ;  /* 0x0000000816177981 */ /* 0x000f62000c1e9500 */
[----:B------:R-:W0:Y:S01]  /*1cb0*/  S2UR UR6, SR_CgaCtaId ;  /* 0x00000000000679c3 */ /* 0x000e220000008800 */
[----:B------:R-:W-:Y:S01]  /*1cc0*/  IMAD.SHL.U32 R43, R43, 0x2, RZ ;  /* 0x000000022b2b7824 */ /* 0x000fe200078e00ff */
[----:B------:R-:W-:Y:S02]  /*1cd0*/  UMOV UR5, 0x400 ;  /* 0x0000040000057882 */ /* 0x000fe40000000000 */
[----:B------:R-:W-:-:S04]  /*1ce0*/  UIADD3 UR5, UPT, UPT, UR5, 0x200, URZ ;  /* 0x0000020005057890 */ /* 0x000fc8000fffe0ff */
[----:B0-----:R-:W-:-:S06]  /*1cf0*/  ULEA UR5, UR6, UR5, 0x18 ;  /* 0x0000000506057291 */ /* 0x001fcc000f8ec0ff */
[----:B------:R-:W-:-:S05]  /*1d00*/  MOV R41, UR5 ;  /* 0x0000000500297c02 */ /* 0x000fca0008000f00 */
[----:B------:R-:W-:-:S04]  /*1d10*/  IMAD R42, R42, 0x20, R41 ;  /* 0x000000202a2a7824 */ /* 0x000fc800078e0229 */
[----:B------:R-:W-:Y:S01]  /*1d20*/  IMAD.IADD R42, R43, 0x1, R42 ;  /* 0x000000012b2a7824 */ /* 0x000fe200078e022a */
[----:B----4-:R-:W-:-:S04]  /*1d30*/  SHF.R.S32.HI R24, RZ, R43, R24 ;  /* 0x0000002bff187219 */ /* 0x010fc80000011418 */
[----:B------:R-:W-:-:S04]  /*1d40*/  LOP3.LUT R24, R24, 0x3, RZ, 0xc0, !PT ;  /* 0x0000000318187812 */ /* 0x000fc800078ec0ff */
[----:B------:R-:W2:Y:S02]  /*1d50*/  I2F.F16 R25, R24 ;  /* 0x0000001800197306 */ /* 0x000ea40000200c00 */
[----:B--2---:R-:W-:-:S04]  /*1d60*/  HADD2 R20, R25.H0_H0, -R20.H0_H0 ;  /* 0xa000001419147230 */ /* 0x004fc80000000800 */
[----:B-----5:R-:W-:-:S05]  /*1d70*/  HMUL2 R20, R23.H0_H0, R20.H0_H0 ;  /* 0x2000001417147232 */ /* 0x020fca0000000800 */
[----:B------:R0:W-:Y:S01]  /*1d80*/  STS.U16 [R42], R20 ;  /* 0x000000142a007388 */ /* 0x0001e20000000400 */
[----:B------:R-:W-:Y:S05]  /*1d90*/  BRA `(.L_x_169) ;  /* 0x0000000000207947 */ /* 0x000fea0003800000 */
.L_x_168:
[----:B------:R-:W0:Y:S01]  /*1da0*/  S2UR UR6, SR_CgaCtaId ;  /* 0x00000000000679c3 */ /* 0x000e220000008800 */
[----:B------:R-:W-:Y:S02]  /*1db0*/  UMOV UR5, 0x400 ;  /* 0x0000040000057882 */ /* 0x000fe40000000000 */
[----:B------:R-:W-:-:S04]  /*1dc0*/  UIADD3 UR5, UPT, UPT, UR5, 0x200, URZ ;  /* 0x0000020005057890 */ /* 0x000fc8000fffe0ff */
[----:B0-----:R-:W-:-:S06]  /*1dd0*/  ULEA UR5, UR6, UR5, 0x18 ;  /* 0x0000000506057291 */ /* 0x001fcc000f8ec0ff */
[----:B------:R-:W-:-:S05]  /*1de0*/  MOV R41, UR5 ;  /* 0x0000000500297c02 */ /* 0x000fca0008000f00 */
[----:B------:R-:W-:-:S04]  /*1df0*/  IMAD R42, R42, 0x20, R41 ;  /* 0x000000202a2a7824 */ /* 0x000fc800078e0229 */
[----:B------:R-:W-:-:S05]  /*1e00*/  IMAD R43, R43, 0x2, R42 ;  /* 0x000000022b2b7824 */ /* 0x000fca00078e022a */
[----:B------:R0:W-:Y:S02]  /*1e10*/  STS.U16 [R43], RZ ;  /* 0x000000ff2b007388 */ /* 0x0001e40000000400 */
.L_x_169:
[----:B------:R-:W-:Y:S05]  /*1e20*/  BSYNC.RECONVERGENT B1 ;  /* 0x0000000000017941 */ /* 0x000fea0003800200 */
.L_x_167:
[----:B0-----:R-:W-:Y:S01]  /*1e30*/  IADD3 R42, PT, PT, R37, R44, RZ ;  /* 0x0000002c252a7210 */ /* 0x001fe20007ffe0ff */
[----:B------:R-:W-:Y:S03]  /*1e40*/  BSSY.RECONVERGENT B1, `(.L_x_170) ;  /* 0x000003a000017945 */ /* 0x000fe60003800200 */
[C---:B------:R-:W-:Y:S02]  /*1e50*/  LOP3.LUT R43, R42.reuse, 0xf, RZ, 0xc0, !PT ;  /* 0x0000000f2a2b7812 */ /* 0x040fe400078ec0ff */
[----:B------:R-:W-:Y:S01]  /*1e60*/  SHF.R.U32.HI R44, RZ, 0x4, R42 ;  /* 0x00000004ff2c7819 */ /* 0x000fe2000001162a */
[----:B------:R-:W-:Y:S02]  /*1e70*/  IMAD.IADD R42, R42, 0x1, R37 ;  /* 0x000000012a2a7824 */ /* 0x000fe400078e0225 */
[----:B------:R-:W-:Y:S02]  /*1e80*/  VIADD R22, R43, UR4 ;  /* 0x000000042b167c36 */ /* 0x000fe40008000000 */
[----:B------:R-:W-:-:S03]  /*1e90*/  IMAD R47, R39, 0x10, R44 ;  /* 0x00000010272f7824 */ /* 0x000fc600078e022c */
[----:B------:R-:W-:-:S04]  /*1ea0*/  ISETP.GE.AND P0, PT, R22, R26, PT ;  /* 0x0000001a1600720c */ /* 0x000fc80003f06270 */
[----:B------:R-:W-:-:S13]  /*1eb0*/  ISETP.LT.AND P0, PT, R47, R27, !P0 ;  /* 0x0000001b2f00720c */ /* 0x000fda0004701270 */
[----:B--2-4-:R-:W-:-:S05]  /*1ec0*/  @!P0 LEA R20, R44, R41, 0x5 ;  /* 0x000000292c148211 */ /* 0x014fca00078e28ff */
[----:B------:R-:W-:-:S05]  /*1ed0*/  @!P0 IMAD R20, R43, 0x2, R20 ;  /* 0x000000022b148824 */ /* 0x000fca00078e0214 */
[----:B------:R0:W-:Y:S01]  /*1ee0*/  @!P0 STS.U16 [R20], RZ ;  /* 0x000000ff14008388 */ /* 0x0001e20000000400 */
[----:B------:R-:W-:Y:S05]  /*1ef0*/  @!P0 BRA `(.L_x_171) ;  /* 0x0000000000b88947 */ /* 0x000fea0003800000 */
[----:B------:R-:W2:Y:S01]  /*1f00*/  LDC R45, c[0x0][0x3bc] ;  /* 0x0000ef00ff2d7b82 */ /* 0x000ea20000000800 */
[----:B------:R-:W-:Y:S02]  /*1f10*/  IABS R46, R22 ;  /* 0x00000016002e7213 */ /* 0x000fe40000000000 */
        /* <DEDUP_REMOVED lines=18> */
[----:B------:R-:W-:Y:S02]  /*2040*/  ISETP.GE.U32.AND P0, PT, R20, R23, PT ;  /* 0x000000171400720c */ /* 0x000fe40003f06070 */
[----:B------:R-:W-:Y:S02]  /*2050*/  SHF.R.U32.HI R20, RZ, 0x4, R22 ;  /* 0x00000004ff147819 */ /* 0x000fe40000011616 */
[----:B------:R-:W-:-:S03]  /*2060*/  LOP3.LUT R22, R22, R45, RZ, 0x3c, !PT ;  /* 0x0000002d16167212 */ /* 0x000fc600078e3cff */
[----:B------:R-:W-:Y:S01]  /*2070*/  IMAD R23, R47, R32, R20 ;  /* 0x000000202f177224 */ /* 0x000fe200078e0214 */
[----:B------:R-:W-:Y:S01]  /*2080*/  ISETP.GE.AND P2, PT, R22, RZ, PT ;  /* 0x000000ff1600720c */ /* 0x000fe20003f46270 */
[----:B------:R-:W0:Y:S02]  /*2090*/  LDC.64 R20, c[0x0][0x398] ;  /* 0x0000e600ff147b82 */ /* 0x000e240000000a00 */
[----:B--2---:R-:W-:-:S04]  /*20a0*/  IMAD.WIDE.U32 R24, R23, 0x4, R24 ;  /* 0x0000000417187825 */ /* 0x004fc800078e0018 */
[----:B------:R-:W-:Y:S02]  /*20b0*/  @P0 VIADD R46, R46, 0x1 ;  /* 0x000000012e2e0836 */ /* 0x000fe40000000000 */
[----:B------:R-:W2:Y:S01]  /*20c0*/  LDC.64 R22, c[0x0][0x390] ;  /* 0x0000e400ff167b82 */ /* 0x000ea20000000a00 */
[----:B------:R-:W4:Y:S03]  /*20d0*/  LDG.E.CONSTANT R24, desc[UR8][R24.64] ;  /* 0x0000000818187981 */ /* 0x000f26000c1e9900 */
[----:B------:R-:W-:Y:S01]  /*20e0*/  @!P2 IMAD.MOV R46, RZ, RZ, -R46 ;  /* 0x000000ffff2ea224 */ /* 0x000fe200078e0a2e */
[----:B------:R-:W-:-:S05]  /*20f0*/  @!P1 LOP3.LUT R46, RZ, R45, RZ, 0x33, !PT ;  /* 0x0000002dff2e9212 */ /* 0x000fca00078e33ff */
[----:B------:R-:W-:-:S04]  /*2100*/  IMAD R47, R38, R47, R46 ;  /* 0x0000002f262f7224 */ /* 0x000fc800078e022e */
[----:B0-----:R-:W-:-:S06]  /*2110*/  IMAD.WIDE R20, R47, 0x2, R20 ;  /* 0x000000022f147825 */ /* 0x001fcc00078e0214 */
[----:B------:R-:W5:Y:S01]  /*2120*/  LDG.E.U16.CONSTANT R20, desc[UR8][R20.64] ;  /* 0x0000000814147981 */ /* 0x000f62000c1e9500 */
[----:B--2---:R-:W-:-:S06]  /*2130*/  IMAD.WIDE R22, R47, 0x2, R22 ;  /* 0x000000022f167825 */ /* 0x004fcc00078e0216 */
[----:B------:R-:W2:Y:S01]  /*2140*/  LDG.E.U16.CONSTANT R23, desc[UR8][R22.64] ;  /* 0x0000000816177981 */ /* 0x000ea2000c1e9500 */
[----:B------:R-:W-:-:S04]  /*2150*/  SHF.L.U32 R45, R43, 0x1, RZ ;  /* 0x000000012b2d7819 */ /* 0x000fc800000006ff */
[----:B----4-:R-:W-:-:S04]  /*2160*/  SHF.R.S32.HI R43, RZ, R45, R24 ;  /* 0x0000002dff2b7219 */ /* 0x010fc80000011418 */
[----:B------:R-:W-:-:S04]  /*2170*/  LOP3.LUT R43, R43, 0x3, RZ, 0xc0, !PT ;  /* 0x000000032b2b7812 */ /* 0x000fc800078ec0ff */
[----:B------:R-:W5:Y:S01]  /*2180*/  I2F.F16 R25, R43 ;  /* 0x0000002b00197306 */ /* 0x000f620000200c00 */
[----:B------:R-:W-:-:S04]  /*2190*/  IMAD R24, R44, 0x20, R41 ;  /* 0x000000202c187824 */ /* 0x000fc800078e0229 */
[----:B------:R-:W-:Y:S02]  /*21a0*/  IMAD.IADD R24, R24, 0x1, R45 ;  /* 0x0000000118187824 */ /* 0x000fe400078e022d */
[----:B-----5:R-:W-:-:S04]  /*21b0*/  HADD2 R25, R25.H0_H0, -R20.H0_H0 ;  /* 0xa000001419197230 */ /* 0x020fc80000000800 */
[----:B--2---:R-:W-:-:S05]  /*21c0*/  HMUL2 R23, R23.H0_H0, R25.H0_H0 ;  /* 0x2000001917177232 */ /* 0x004fca0000000800 */
[----:B------:R2:W-:Y:S02]  /*21d0*/  STS.U16 [R24], R23 ;  /* 0x0000001718007388 */ /* 0x0005e40000000400 */
.L_x_171:
[----:B------:R-:W-:Y:S05]  /*21e0*/  BSYNC.RECONVERGENT B1 ;  /* 0x0000000000017941 */ /* 0x000fea0003800200 */
.L_x_170:
[C---:B------:R-:W-:Y:S01]  /*21f0*/  LOP3.LUT R43, R42.reuse, 0xf, RZ, 0xc0, !PT ;  /* 0x0000000f2a2b7812 */ /* 0x040fe200078ec0ff */
[----:B------:R-:W-:Y:S01]  /*2200*/  BSSY.RECONVERGENT B1, `(.L_x_172) ;  /* 0x0000039000017945 */ /* 0x000fe20003800200 */
[----:B------:R-:W-:Y:S01]  /*2210*/  SHF.R.U32.HI R44, RZ, 0x4, R42 ;  /* 0x00000004ff2c7819 */ /* 0x000fe2000001162a */
[----:B------:R-:W-:Y:S01]  /*2220*/  IMAD.IADD R42, R42, 0x1, R37 ;  /* 0x000000012a2a7824 */ /* 0x000fe200078e0225 */
[----:B--2---:R-:W-:-:S03]  /*2230*/  IADD3 R23, PT, PT, R43, UR4, RZ ;  /* 0x000000042b177c10 */ /* 0x004fc6000fffe0ff */
[----:B------:R-:W-:Y:S01]  /*2240*/  IMAD R45, R39, 0x10, R44 ;  /* 0x00000010272d7824 */ /* 0x000fe200078e022c */
[----:B------:R-:W-:-:S04]  /*2250*/  ISETP.GE.AND P0, PT, R23, R26, PT ;  /* 0x0000001a1700720c */ /* 0x000fc80003f06270 */
[----:B------:R-:W-:-:S13]  /*2260*/  ISETP.LT.AND P0, PT, R45, R27, !P0 ;  /* 0x0000001b2d00720c */ /* 0x000fda0004701270 */
[----:B0-----:R-:W-:-:S05]  /*2270*/  @!P0 IMAD R20, R44, 0x20, R41 ;  /* 0x000000202c148824 */ /* 0x001fca00078e0229 */
[----:B------:R-:W-:-:S05]  /*2280*/  @!P0 LEA R20, R43, R20, 0x1 ;  /* 0x000000142b148211 */ /* 0x000fca00078e08ff */
[----:B------:R0:W-:Y:S01]  /*2290*/  @!P0 STS.U16 [R20], RZ ;  /* 0x000000ff14008388 */ /* 0x0001e20000000400 */
[----:B------:R-:W-:Y:S05]  /*22a0*/  @!P0 BRA `(.L_x_173) ;  /* 0x0000000000b88947 */ /* 0x000fea0003800000 */
[----:B------:R-:W2:Y:S01]  /*22b0*/  LDC R46, c[0x0][0x3bc] ;  /* 0x0000ef00ff2e7b82 */ /* 0x000ea20000000800 */
[----:B0-----:R-:W-:Y:S01]  /*22c0*/  IMAD.MOV.U32 R20, RZ, RZ, RZ ;  /* 0x000000ffff147224 */ /* 0x001fe200078e00ff */
[----:B------:R-:W-:Y:S02]  /*22d0*/  IABS R48, R23 ;  /* 0x0000001700307213 */ /* 0x000fe40000000000 */
[----:B--2---:R-:W-:-:S04]  /*22e0*/  IABS R22, R46 ;  /* 0x0000002e00167213 */ /* 0x004fc80000000000 */
[----:B------:R-:W0:Y:S08]  /*22f0*/  I2F.RP R24, R22 ;  /* 0x0000001600187306 */ /* 0x000e300000209400 */
[----:B0-----:R-:W0:Y:S02]  /*2300*/  MUFU.RCP R24, R24 ;  /* 0x0000001800187308 */ /* 0x001e240000001000 */
[----:B0-----:R-:W-:-:S06]  /*2310*/  VIADD R25, R24, 0xffffffe ;  /* 0x0ffffffe18197836 */ /* 0x001fcc0000000000 */
[----:B------:R0:W2:Y:S02]  /*2320*/  F2I.FTZ.U32.TRUNC.NTZ R21, R25 ;  /* 0x0000001900157305 */ /* 0x0000a4000021f000 */
[----:B0-----:R-:W0:Y:S01]  /*2330*/  LDC.64 R24, c[0x0][0x388] ;  /* 0x0000e200ff187b82 */ /* 0x001e220000000a00 */
[----:B--2---:R-:W-:-:S05]  /*2340*/  IADD3 R47, PT, PT, RZ, -R21, RZ ;  /* 0x80000015ff2f7210 */ /* 0x004fca0007ffe0ff */
[----:B------:R-:W-:-:S04]  /*2350*/  IMAD R47, R47, R22, RZ ;  /* 0x000000162f2f7224 */ /* 0x000fc800078e02ff */
[----:B------:R-:W-:-:S04]  /*2360*/  IMAD.HI.U32 R20, R21, R47, R20 ;  /* 0x0000002f15147227 */ /* 0x000fc800078e0014 */
[----:B------:R-:W-:-:S04]  /*2370*/  IMAD.MOV.U32 R21, RZ, RZ, R48 ;  /* 0x000000ffff157224 */ /* 0x000fc800078e0030 */
[----:B------:R-:W-:-:S05]  /*2380*/  IMAD.HI.U32 R47, R20, R21, RZ ;  /* 0x00000015142f7227 */ /* 0x000fca00078e00ff */
[----:B------:R-:W-:-:S05]  /*2390*/  IADD3 R20, PT, PT, -R47, RZ, RZ ;  /* 0x000000ff2f147210 */ /* 0x000fca0007ffe1ff */
[----:B------:R-:W-:Y:S01]  /*23a0*/  IMAD R21, R22, R20, R21 ;  /* 0x0000001416157224 */ /* 0x000fe200078e0215 */
[----:B------:R-:W-:-:S04]  /*23b0*/  SHF.R.U32.HI R20, RZ, 0x4, R23 ;  /* 0x00000004ff147819 */ /* 0x000fc80000011617 */
[----:B------:R-:W-:-:S13]  /*23c0*/  ISETP.GT.U32.AND P1, PT, R22, R21, PT ;  /* 0x000000151600720c */ /* 0x000fda0003f24070 */
[----:B------:R-:W-:Y:S02]  /*23d0*/  @!P1 IMAD.IADD R21, R21, 0x1, -R22 ;  /* 0x0000000115159824 */ /* 0x000fe400078e0a16 */
[----:B------:R-:W-:Y:S01]  /*23e0*/  @!P1 VIADD R47, R47, 0x1 ;  /* 0x000000012f2f9836 */ /* 0x000fe20000000000 */
        /* <DEDUP_REMOVED lines=8> */
[----:B------:R-:W-:Y:S02]  /*2470*/  @P0 IADD3 R47, PT, PT, R47, 0x1, RZ ;  /* 0x000000012f2f0810 */ /* 0x000fe40007ffe0ff */
        /* <DEDUP_REMOVED lines=8> */
[----:B------:R-:W-:-:S05]  /*2500*/  IMAD.SHL.U32 R45, R43, 0x2, RZ ;  /* 0x000000022b2d7824 */ /* 0x000fca00078e00ff */
[----:B--2---:R-:W-:-:S04]  /*2510*/  SHF.R.S32.HI R43, RZ, R45, R24 ;  /* 0x0000002dff2b7219 */ /* 0x004fc80000011418 */
[----:B------:R-:W-:-:S04]  /*2520*/  LOP3.LUT R43, R43, 0x3, RZ, 0xc0, !PT ;  /* 0x000000032b2b7812 */ /* 0x000fc800078ec0ff */
[----:B------:R-:W5:Y:S01]  /*2530*/  I2F.F16 R25, R43 ;  /* 0x0000002b00197306 */ /* 0x000f620000200c00 */
[----:B------:R-:W-:-:S05]  /*2540*/  LEA R24, R44, R41, 0x5 ;  /* 0x000000292c187211 */ /* 0x000fca00078e28ff */
[----:B------:R-:W-:Y:S02]  /*2550*/  IMAD.IADD R24, R24, 0x1, R45 ;  /* 0x0000000118187824 */ /* 0x000fe400078e022d */
[----:B-----5:R-:W-:-:S04]  /*2560*/  HADD2 R25, R25.H0_H0, -R20.H0_H0 ;  /* 0xa000001419197230 */ /* 0x020fc80000000800 */
[----:B----4-:R-:W-:-:S05]  /*2570*/  HMUL2 R23, R23.H0_H0, R25.H0_H0 ;  /* 0x2000001917177232 */ /* 0x010fca0000000800 */
[----:B------:R2:W-:Y:S02]  /*2580*/  STS.U16 [R24], R23 ;  /* 0x0000001718007388 */ /* 0x0005e40000000400 */
.L_x_173:
[----:B------:R-:W-:Y:S05]  /*2590*/  BSYNC.RECONVERGENT B1 ;  /* 0x0000000000017941 */ /* 0x000fea0003800200 */
.L_x_172:
[----:B------:R-:W-:Y:S01]  /*25a0*/  LOP3.LUT R43, R42, 0xf, RZ, 0xc0, !PT ;  /* 0x0000000f2a2b7812 */ /* 0x000fe200078ec0ff */
[----:B------:R-:W-:Y:S01]  /*25b0*/  BSSY.RECONVERGENT B1, `(.L_x_174) ;  /* 0x0000038000017945 */ /* 0x000fe20003800200 */
[----:B------:R-:W-:-:S03]  /*25c0*/  SHF.R.U32.HI R44, RZ, 0x4, R42 ;  /* 0x00000004ff2c7819 */ /* 0x000fc6000001162a */
[----:B--2---:R-:W-:Y:S01]  /*25d0*/  VIADD R23, R43, UR4 ;  /* 0x000000042b177c36 */ /* 0x004fe20008000000 */
[----:B------:R-:W-:-:S04]  /*25e0*/  LEA R45, R39, R44, 0x4 ;  /* 0x0000002c272d7211 */ /* 0x000fc800078e20ff */
[----:B------:R-:W-:-:S04]  /*25f0*/  ISETP.GE.AND P0, PT, R23, R26, PT ;  /* 0x0000001a1700720c */ /* 0x000fc80003f06270 */
[----:B------:R-:W-:-:S13]  /*2600*/  ISETP.LT.AND P0, PT, R45, R27, !P0 ;  /* 0x0000001b2d00720c */ /* 0x000fda0004701270 */
[----:B0-----:R-:W-:-:S04]  /*2610*/  @!P0 IMAD R20, R44, 0x20, R41 ;  /* 0x000000202c148824 */ /* 0x001fc800078e0229 */
[----:B------:R-:W-:-:S05]  /*2620*/  @!P0 IMAD R20, R43, 0x2, R20 ;  /* 0x000000022b148824 */ /* 0x000fca00078e0214 */
        /* <DEDUP_REMOVED lines=8> */
[----:B0-----:R-:W-:-:S06]  /*26b0*/  IADD3 R25, PT, PT, R24, 0xffffffe, RZ ;  /* 0x0ffffffe18197810 */ /* 0x001fcc0007ffe0ff */
[----:B------:R0:W2:Y:S02]  /*26c0*/  F2I.FTZ.U32.TRUNC.NTZ R21, R25 ;  /* 0x0000001900157305 */ /* 0x0000a4000021f000 */
        /* <DEDUP_REMOVED lines=30> */
[----:B--2---:R-:W-:-:S04]  /*28b0*/  SHF.R.S32.HI R26, RZ, R43, R24 ;  /* 0x0000002bff1a7219 */ /* 0x004fc80000011418 */
[----:B------:R-:W-:-:S04]  /*28c0*/  LOP3.LUT R26, R26, 0x3, RZ, 0xc0, !PT ;  /* 0x000000031a1a7812 */ /* 0x000fc800078ec0ff */
[----:B------:R-:W5:Y:S01]  /*28d0*/  I2F.F16 R25, R26 ;  /* 0x0000001a00197306 */ /* 0x000f620000200c00 */
[----:B------:R-:W-:-:S04]  /*28e0*/  IMAD R24, R44, 0x20, R41 ;  /* 0x000000202c187824 */ /* 0x000fc800078e0229 */
[----:B------:R-:W-:Y:S02]  /*28f0*/  IMAD.IADD R24, R24, 0x1, R43 ;  /* 0x0000000118187824 */ /* 0x000fe400078e022b */
[----:B-----5:R-:W-:-:S04]  /*2900*/  HADD2 R25, R25.H0_H0, -R20.H0_H0 ;  /* 0xa000001419197230 */ /* 0x020fc80000000800 */
[----:B----4-:R-:W-:-:S05]  /*2910*/  HMUL2 R23, R23.H0_H0, R25.H0_H0 ;  /* 0x2000001917177232 */ /* 0x010fca0000000800 */
[----:B------:R2:W-:Y:S02]  /*2920*/  STS.U16 [R24], R23 ;  /* 0x0000001718007388 */ /* 0x0005e40000000400 */
.L_x_175:
[----:B------:R-:W-:Y:S05]  /*2930*/  BSYNC.RECONVERGENT B1 ;  /* 0x0000000000017941 */ /* 0x000fea0003800200 */
.L_x_174:
[----:B------:R-:W-:-:S04]  /*2940*/  IADD3 R44, PT, PT, R42, R37, RZ ;  /* 0x000000252a2c7210 */ /* 0x000fc80007ffe0ff */
[----:B------:R-:W-:-:S13]  /*2950*/  ISETP.GE.U32.AND P0, PT, R44, 0x100, PT ;  /* 0x000001002c00780c */ /* 0x000fda0003f06070 */
[----:B------:R-:W-:Y:S05]  /*2960*/  @!P0 BRA `(.L_x_176) ;  /* 0xfffffff000148947 */ /* 0x000fea000383ffff */
.L_x_151:
[----:B01----:R-:W-:Y:S05]  /*2970*/  BSYNC.RECONVERGENT B0 ;  /* 0x0000000000007941 */ /* 0x003fea0003800200 */
.L_x_150:
        /* <DEDUP_REMOVED lines=25> */
.L_x_149:
[----:B---3--:R-:W0:Y:S01]  /*2b10*/  LDC.64 R2, c[0x0][0x3b0] ;  /* 0x0000ec00ff027b82 */ /* 0x008e220000000a00 */
        /* <DEDUP_REMOVED lines=26> */
.L_x_178:
        /* <DEDUP_REMOVED lines=153> */
.L_x_179:
        /* <DEDUP_REMOVED lines=11> */
.L_x_188:


//--------------------- .nv.shared._Z29quantized_matmul_kernel_tiledILi64ELi64ELi32ELi8ELi8ELi8EEvPK6__halfPKiS2_S2_S2_PS0_iiii --------------------------
	.section	.nv.shared._Z29quantized_matmul_kernel_tiledILi64ELi64ELi32ELi8ELi8ELi8EEvPK6__halfPKiS2_S2_S2_PS0_iiii,"aw",@nobits
	.sectionflags	@""
	.align	2
.nv.shared._Z29quantized_matmul_kernel_tiledILi64ELi64ELi32ELi8ELi8ELi8EEvPK6__halfPKiS2_S2_S2_PS0_iiii:
	.zero		11264


//--------------------- .nv.shared.reserved.0     --------------------------
	.section	.nv.shared.reserved.0,"aw",@nobits
	.weak		__nv_reservedSMEM_offset_0_alias
	.size		__nv_reservedSMEM_offset_0_alias, 0, 64
	.other		__nv_reservedSMEM_offset_0_alias,@"STO_CUDA_RESERVED_SHARED STV_DEFAULT"
__nv_reservedSMEM_offset_0_alias:
	.zero		0
	.zero		64


//--------------------- .nv.shared._Z29quantized_matmul_kernel_tiledILi64ELi64ELi32ELi8ELi8ELi4EEvPK6__halfPKiS2_S2_S2_PS0_iiii --------------------------
	.section	.nv.shared._Z29quantized_matmul_kernel_tiledILi64ELi64ELi32ELi8ELi8ELi4EEvPK6__halfPKiS2_S2_S2_PS0_iiii,"aw",@nobits
	.sectionflags	@""
	.align	2
.nv.shared._Z29quantized_matmul_kernel_tiledILi64ELi64ELi32ELi8ELi8ELi4EEvPK6__halfPKiS2_S2_S2_PS0_iiii:
	.zero		11264


//--------------------- .nv.shared._Z29quantized_matmul_kernel_tiledILi64ELi64ELi32ELi8ELi8ELi2EEvPK6__halfPKiS2_S2_S2_PS0_iiii --------------------------
	.section	.nv.shared._Z29quantized_matmul_kernel_tiledILi64ELi64ELi32ELi8ELi8ELi2EEvPK6__halfPKiS2_S2_S2_PS0_iiii,"aw",@nobits
	.sectionflags	@""
	.align	2
.nv.shared._Z29quantized_matmul_kernel_tiledILi64ELi64ELi32ELi8ELi8ELi2EEvPK6__halfPKiS2_S2_S2_PS0_iiii:
	.zero		11264


//--------------------- .nv.shared._Z28quantized_matmul_wmma_kernelILi16ELi16ELi16ELi8EEvPK6__halfPKiS2_S2_S2_PS0_iiii --------------------------
	.section	.nv.shared._Z28quantized_matmul_wmma_kernelILi16ELi16ELi16ELi8EEvPK6__halfPKiS2_S2_S2_PS0_iiii,"aw",@nobits
	.sectionflags	@""
	.align	2
.nv.shared._Z28quantized_matmul_wmma_kernelILi16ELi16ELi16ELi8EEvPK6__halfPKiS2_S2_S2_PS0_iiii:
	.zero		2048


//--------------------- .nv.shared._Z28quantized_matmul_wmma_kernelILi16ELi16ELi16ELi4EEvPK6__halfPKiS2_S2_S2_PS0_iiii --------------------------
	.section	.nv.shared._Z28quantized_matmul_wmma_kernelILi16ELi16ELi16ELi4EEvPK6__halfPKiS2_S2_S2_PS0_iiii,"aw",@nobits
	.sectionflags	@""
	.align	2
.nv.shared._Z28quantized_matmul_wmma_kernelILi16ELi16ELi16ELi4EEvPK6__halfPKiS2_S2_S2_PS0_iiii:
	.zero		2048


//--------------------- .nv.shared._Z28quantized_matmul_wmma_kernelILi16ELi16ELi16ELi2EEvPK6__halfPKiS2_S2_S2_PS0_iiii --------------------------
	.section	.nv.shared._Z28quantized_matmul_wmma_kernelILi16ELi16ELi16ELi2EEvPK6__halfPKiS2_S2_S2_PS0_iiii,"aw",@nobits
	.sectionflags	@""
	.align	2
.nv.shared._Z28quantized_matmul_wmma_kernelILi16ELi16ELi16ELi2EEvPK6__halfPKiS2_S2_S2_PS0_iiii:
	.zero		2048


//--------------------- .nv.constant0._Z29quantized_matmul_kernel_tiledILi64ELi64ELi32ELi8ELi8ELi8EEvPK6__halfPKiS2_S2_S2_PS0_iiii --------------------------
	.section	.nv.constant0._Z29quantized_matmul_kernel_tiledILi64ELi64ELi32ELi8ELi8ELi8EEvPK6__halfPKiS2_S2_S2_PS0_iiii,"a",@progbits
	.sectionflags	@""
	.align	4
.nv.constant0._Z29quantized_matmul_kernel_tiledILi64ELi64ELi32ELi8ELi8ELi8EEvPK6__halfPKiS2_S2_S2_PS0_iiii:
	.zero		960


//--------------------- .nv.constant0._Z29quantized_matmul_kernel_tiledILi64ELi64ELi32ELi8ELi8ELi4EEvPK6__halfPKiS2_S2_S2_PS0_iiii --------------------------
	.section	.nv.constant0._Z29quantized_matmul_kernel_tiledILi64ELi64ELi32ELi8ELi8ELi4EEvPK6__halfPKiS2_S2_S2_PS0_iiii,"a",@progbits
	.sectionflags	@""
	.align	4
.nv.constant0._Z29quantized_matmul_kernel_tiledILi64ELi64ELi32ELi8ELi8ELi4EEvPK6__halfPKiS2_S2_S2_PS0_iiii:
	.zero		960


//--------------------- .nv.constant0._Z29quantized_matmul_kernel_tiledILi64ELi64ELi32ELi8ELi8ELi2EEvPK6__halfPKiS2_S2_S2_PS0_iiii --------------------------
	.section	.nv.constant0._Z29quantized_matmul_kernel_tiledILi64ELi64ELi32ELi8ELi8ELi2EEvPK6__halfPKiS2_S2_S2_PS0_iiii,"a",@progbits
	.sectionflags	@""
	.align	4
.nv.constant0._Z29quantized_matmul_kernel_tiledILi64ELi64ELi32ELi8ELi8ELi2EEvPK6__halfPKiS2_S2_S2_PS0_iiii:
	.zero		960


//--------------------- .nv.constant0._Z28quantized_matmul_wmma_kernelILi16ELi16ELi16ELi8EEvPK6__halfPKiS2_S2_S2_PS0_iiii --------------------------
	.section	.nv.constant0._Z28quantized_matmul_wmma_kernelILi16ELi16ELi16ELi8EEvPK6__halfPKiS2_S2_S2_PS0_iiii,"a",@progbits
	.sectionflags	@""
	.align	4
.nv.constant0._Z28quantized_matmul_wmma_kernelILi16ELi16ELi16ELi8EEvPK6__halfPKiS2_S2_S2_PS0_iiii:
	.zero		960


//--------------------- .nv.constant0._Z28quantized_matmul_wmma_kernelILi16ELi16ELi16ELi4EEvPK6__halfPKiS2_S2_S2_PS0_iiii --------------------------
	.section	.nv.constant0._Z28quantized_matmul_wmma_kernelILi16ELi16ELi16ELi4EEvPK6__halfPKiS2_S2_S2_PS0_iiii,"a",@progbits
	.sectionflags	@""
	.align	4
.nv.constant0._Z28quantized_matmul_wmma_kernelILi16ELi16ELi16ELi4EEvPK6__halfPKiS2_S2_S2_PS0_iiii:
	.zero		960


//--------------------- .nv.constant0._Z28quantized_matmul_wmma_kernelILi16ELi16ELi16ELi2EEvPK6__halfPKiS2_S2_S2_PS0_iiii --------------------------
	.section	.nv.constant0._Z28quantized_matmul_wmma_kernelILi16ELi16ELi16ELi2EEvPK6__halfPKiS2_S2_S2_PS0_iiii,"a",@progbits
	.sectionflags	@""
	.align	4
.nv.constant0._Z28quantized_matmul_wmma_kernelILi16ELi16ELi16ELi2EEvPK6__halfPKiS2_S2_S2_PS0_iiii:
	.zero		960


//--------------------- SYMBOLS --------------------------

	.type		.nv.reservedSmem.offset0,@object
	.size		.nv.reservedSmem.offset0,0x4
	.type		.nv.reservedSmem.cap,@object
	.size		.nv.reservedSmem.cap,0x4
